// auto-generated by cutlass_sweep.grouped_gemm — config: {"arch": "sm_90", "cluster_m": 2, "cluster_n": 1, "dtype": "e4m3", "schedule": "pingpong", "tile_k": 64, "tile_m": 128, "tile_n": 128}
#include "cutlass/cutlass.h"
#include "cutlass/gemm/group_array_problem_shape.hpp"
#include "cutlass/gemm/collective/collective_builder.hpp"
#include "cutlass/gemm/device/gemm_universal_adapter.h"
#include "cutlass/gemm/kernel/gemm_universal.hpp"
#include "cutlass/epilogue/collective/collective_builder.hpp"

using Elem = cutlass::float_e4m3_t;
using Acc  = float;
using ElemC = cutlass::half_t;
using TileShape    = cute::Shape<cute::_128, cute::_128, cute::_64>;
using ClusterShape = cute::Shape<cute::_2, cute::_1, cute::_1>;
using ProblemShape = cutlass::gemm::GroupProblemShape<cute::Shape<int,int,int>>;

using CollectiveEpilogue = typename cutlass::epilogue::collective::CollectiveBuilder<
    cutlass::arch::Sm90, cutlass::arch::OpClassTensorOp,
    TileShape, ClusterShape,
    cutlass::epilogue::collective::EpilogueTileAuto,
    Acc, Acc,
    ElemC, cutlass::layout::ColumnMajor *, 128 / cutlass::sizeof_bits<ElemC>::value,
    ElemC, cutlass::layout::ColumnMajor *, 128 / cutlass::sizeof_bits<ElemC>::value,
    cutlass::epilogue::PtrArrayTmaWarpSpecializedPingpong
  >::CollectiveOp;

using CollectiveMainloop = typename cutlass::gemm::collective::CollectiveBuilder<
    cutlass::arch::Sm90, cutlass::arch::OpClassTensorOp,
    Elem, cutlass::layout::RowMajor *, 128 / cutlass::sizeof_bits<Elem>::value,
    Elem, cutlass::layout::ColumnMajor *, 128 / cutlass::sizeof_bits<Elem>::value,
    Acc,
    TileShape, ClusterShape,
    cutlass::gemm::collective::StageCountAutoCarveout<
        static_cast<int>(sizeof(typename CollectiveEpilogue::SharedStorage))>,
    cutlass::gemm::KernelPtrArrayTmaWarpSpecializedPingpongFP8FastAccum
  >::CollectiveOp;

using GemmKernel = cutlass::gemm::kernel::GemmUniversal<
    ProblemShape, CollectiveMainloop, CollectiveEpilogue>;
using Gemm = cutlass::gemm::device::GemmUniversalAdapter<GemmKernel>;

auto* _anchor = &cutlass::device_kernel<GemmKernel>;


// ===== COMPILED SASS (sm_90a) =====

	.target	sm_90a

	.elftype	@"ET_EXEC"


//--------------------- .note.nv.tkinfo           --------------------------
	.section	.note.nv.tkinfo,"",@"SHT_NOTE"
	.sectionflags	@"SHF_NOTE_NV_TKINFO"
	.tkinfo
        /*0018*/ 	.word	0x00000002
        /*0030*/ 	.string	""
        /*0030*/ 	.string	"ptxas"
        /*0030*/ 	.string	"Cuda compilation tools, release 13.0, V13.0.88"
        /*0030*/ 	.string	"Build cuda_13.0.r13.0/compiler.36424714_0"
        /*0030*/ 	.string	"-arch sm_90a -m 64 "



//--------------------- .note.nv.cuinfo           --------------------------
	.section	.note.nv.cuinfo,"",@"SHT_NOTE"
	.sectionflags	@"SHF_NOTE_NV_CUINFO"
        /*0018*/ 	.short	0x0002
        /*001a*/ 	.short	0x005a
        /*001c*/ 	.short	0x0082
	.zero		2


//--------------------- .nv.info                  --------------------------
	.section	.nv.info,"",@"SHT_CUDA_INFO"
	.align	4


	//----- nvinfo : EIATTR_REGCOUNT
	.align		4
        /*0000*/ 	.byte	0x04, 0x2f
        /*0002*/ 	.short	(.L_15 - .L_14)
	.align		4
.L_14:
        /*0004*/ 	.word	index@(_ZN7cutlass13device_kernelINS_4gemm6kernel13GemmUniversalINS1_17GroupProblemShapeIN4cute5tupleIJiiiEEEEENS1_10collective13CollectiveMmaINS1_39MainloopSm90ArrayTmaGmmaWarpSpecializedILi13ENS6_IJNS5_1CILi2EEENSC_ILi1EEESE_EEENS1_52KernelPtrArrayTmaWarpSpecializedPingpongFP8FastAccumEEENS6_IJNSC_ILi128EEESI_NSC_ILi64EEEEEENS_12float_e4m3_tEPNS6_IJlSE_NSC_ILi0EEEEEESL_SO_NS5_8TiledMMAINS5_8MMA_AtomIJNS5_4SM904GMMA31MMA_64x128x32_F32E4M3E4M3_SS_TNILNSS_7ScaleInE1ELSU_1EEEEEENS5_6LayoutINS6_IJSE_SE_SE_EEENS6_IJSM_SM_SM_EEEEENS6_IJNS5_10UnderscoreES11_S11_EEEEENS5_13SM90_TMA_LOADENS5_14ComposedLayoutINS5_7SwizzleILi2ELi4ELi3EEENS5_18smem_ptr_flag_bitsILi8EEENSX_INS6_IJNSC_ILi8EEESJ_EEENS6_IJSJ_SE_EEEEEEEvNS5_8identityENS5_23SM90_TMA_LOAD_MULTICASTES1E_vS1F_EENS_8epilogue10collective18CollectiveEpilogueINS1I_30Sm90PtrArrayTmaWarpSpecializedILi4ELi2ELi16ELb1ELb0ELi2EEEJSK_NS6_IJSJ_NSC_ILi32EEEEEENS_6half_tEPNS6_IJSE_lSM_EEES1P_S1R_NS1I_6fusion15FusionCallbacksIS1M_NS1S_17LinearCombinationIS1P_fS1P_fLNS_15FloatRoundStyleE2EEESK_S1O_JEEES14_NS15_INS16_ILi3ELi4ELi3EEENS18_ILi16EEENSX_INS6_IJSJ_S1A_EEENS6_IJSE_SJ_EEEEEEENS5_17SM75_U16x8_LDSM_TENS5_14SM90_TMA_STOREES23_NS5_17SM90_U16x8_STSM_TENS5_9Copy_AtomIJNS5_17SM90_U32x4_STSM_NES1P_EEEvEEEvvEEEEvNT_6ParamsE)
        /*0008*/ 	.word	0x000000a8


	//----- nvinfo : EIATTR_FRAME_SIZE
	.align		4
.L_15:
        /*000c*/ 	.byte	0x04, 0x11
        /*000e*/ 	.short	(.L_17 - .L_16)
	.align		4
.L_16:
        /*0010*/ 	.word	index@($__internal_0_$__cuda_sm20_div_u64)
        /*0014*/ 	.word	0x00000000


	//----- nvinfo : EIATTR_FRAME_SIZE
	.align		4
.L_17:
        /*0018*/ 	.byte	0x04, 0x11
        /*001a*/ 	.short	(.L_19 - .L_18)
	.align		4
.L_18:
        /*001c*/ 	.word	index@(_ZN7cutlass13device_kernelINS_4gemm6kernel13GemmUniversalINS1_17GroupProblemShapeIN4cute5tupleIJiiiEEEEENS1_10collective13CollectiveMmaINS1_39MainloopSm90ArrayTmaGmmaWarpSpecializedILi13ENS6_IJNS5_1CILi2EEENSC_ILi1EEESE_EEENS1_52KernelPtrArrayTmaWarpSpecializedPingpongFP8FastAccumEEENS6_IJNSC_ILi128EEESI_NSC_ILi64EEEEEENS_12float_e4m3_tEPNS6_IJlSE_NSC_ILi0EEEEEESL_SO_NS5_8TiledMMAINS5_8MMA_AtomIJNS5_4SM904GMMA31MMA_64x128x32_F32E4M3E4M3_SS_TNILNSS_7ScaleInE1ELSU_1EEEEEENS5_6LayoutINS6_IJSE_SE_SE_EEENS6_IJSM_SM_SM_EEEEENS6_IJNS5_10UnderscoreES11_S11_EEEEENS5_13SM90_TMA_LOADENS5_14ComposedLayoutINS5_7SwizzleILi2ELi4ELi3EEENS5_18smem_ptr_flag_bitsILi8EEENSX_INS6_IJNSC_ILi8EEESJ_EEENS6_IJSJ_SE_EEEEEEEvNS5_8identityENS5_23SM90_TMA_LOAD_MULTICASTES1E_vS1F_EENS_8epilogue10collective18CollectiveEpilogueINS1I_30Sm90PtrArrayTmaWarpSpecializedILi4ELi2ELi16ELb1ELb0ELi2EEEJSK_NS6_IJSJ_NSC_ILi32EEEEEENS_6half_tEPNS6_IJSE_lSM_EEES1P_S1R_NS1I_6fusion15FusionCallbacksIS1M_NS1S_17LinearCombinationIS1P_fS1P_fLNS_15FloatRoundStyleE2EEESK_S1O_JEEES14_NS15_INS16_ILi3ELi4ELi3EEENS18_ILi16EEENSX_INS6_IJSJ_S1A_EEENS6_IJSE_SJ_EEEEEEENS5_17SM75_U16x8_LDSM_TENS5_14SM90_TMA_STOREES23_NS5_17SM90_U16x8_STSM_TENS5_9Copy_AtomIJNS5_17SM90_U32x4_STSM_NES1P_EEEvEEEvvEEEEvNT_6ParamsE)
        /*0020*/ 	.word	0x00000000


	//----- nvinfo : EIATTR_MIN_STACK_SIZE
	.align		4
.L_19:
        /*0024*/ 	.byte	0x04, 0x12
        /*0026*/ 	.short	(.L_21 - .L_20)
	.align		4
.L_20:
        /*0028*/ 	.word	index@(_ZN7cutlass13device_kernelINS_4gemm6kernel13GemmUniversalINS1_17GroupProblemShapeIN4cute5tupleIJiiiEEEEENS1_10collective13CollectiveMmaINS1_39MainloopSm90ArrayTmaGmmaWarpSpecializedILi13ENS6_IJNS5_1CILi2EEENSC_ILi1EEESE_EEENS1_52KernelPtrArrayTmaWarpSpecializedPingpongFP8FastAccumEEENS6_IJNSC_ILi128EEESI_NSC_ILi64EEEEEENS_12float_e4m3_tEPNS6_IJlSE_NSC_ILi0EEEEEESL_SO_NS5_8TiledMMAINS5_8MMA_AtomIJNS5_4SM904GMMA31MMA_64x128x32_F32E4M3E4M3_SS_TNILNSS_7ScaleInE1ELSU_1EEEEEENS5_6LayoutINS6_IJSE_SE_SE_EEENS6_IJSM_SM_SM_EEEEENS6_IJNS5_10UnderscoreES11_S11_EEEEENS5_13SM90_TMA_LOADENS5_14ComposedLayoutINS5_7SwizzleILi2ELi4ELi3EEENS5_18smem_ptr_flag_bitsILi8EEENSX_INS6_IJNSC_ILi8EEESJ_EEENS6_IJSJ_SE_EEEEEEEvNS5_8identityENS5_23SM90_TMA_LOAD_MULTICASTES1E_vS1F_EENS_8epilogue10collective18CollectiveEpilogueINS1I_30Sm90PtrArrayTmaWarpSpecializedILi4ELi2ELi16ELb1ELb0ELi2EEEJSK_NS6_IJSJ_NSC_ILi32EEEEEENS_6half_tEPNS6_IJSE_lSM_EEES1P_S1R_NS1I_6fusion15FusionCallbacksIS1M_NS1S_17LinearCombinationIS1P_fS1P_fLNS_15FloatRoundStyleE2EEESK_S1O_JEEES14_NS15_INS16_ILi3ELi4ELi3EEENS18_ILi16EEENSX_INS6_IJSJ_S1A_EEENS6_IJSE_SJ_EEEEEEENS5_17SM75_U16x8_LDSM_TENS5_14SM90_TMA_STOREES23_NS5_17SM90_U16x8_STSM_TENS5_9Copy_AtomIJNS5_17SM90_U32x4_STSM_NES1P_EEEvEEEvvEEEEvNT_6ParamsE)
        /*002c*/ 	.word	0x00000000
.L_21:


//--------------------- .nv.compat                --------------------------
	.section	.nv.compat,"",@"SHT_CUDA_COMPAT_INFO"
	.align	4
        /*0000*/ 	.byte	0x02, 0x09, 0x01, 0x00, 0x02, 0x02, 0x04, 0x00, 0x02, 0x05, 0x05, 0x00, 0x03, 0x07, 0x01, 0x01
        /*0010*/ 	.byte	0x02, 0x03, 0x03, 0x00, 0x02, 0x06, 0x01, 0x00, 0x04, 0x0b, 0x08, 0x00, 0x00, 0x00, 0x00, 0x00
        /*0020*/ 	.byte	0x00, 0x00, 0x00, 0x00


//--------------------- .nv.info._ZN7cutlass13device_kernelINS_4gemm6kernel13GemmUniversalINS1_17GroupProblemShapeIN4cute5tupleIJiiiEEEEENS1_10collective13CollectiveMmaINS1_39MainloopSm90ArrayTmaGmmaWarpSpecializedILi13ENS6_IJNS5_1CILi2EEENSC_ILi1EEESE_EEENS1_52KernelPtrArrayTmaWarpSpecializedPingpongFP8FastAccumEEENS6_IJNSC_ILi128EEESI_NSC_ILi64EEEEEENS_12float_e4m3_tEPNS6_IJlSE_NSC_ILi0EEEEEESL_SO_NS5_8TiledMMAINS5_8MMA_AtomIJNS5_4SM904GMMA31MMA_64x128x32_F32E4M3E4M3_SS_TNILNSS_7ScaleInE1ELSU_1EEEEEENS5_6LayoutINS6_IJSE_SE_SE_EEENS6_IJSM_SM_SM_EEEEENS6_IJNS5_10UnderscoreES11_S11_EEEEENS5_13SM90_TMA_LOADENS5_14ComposedLayoutINS5_7SwizzleILi2ELi4ELi3EEENS5_18smem_ptr_flag_bitsILi8EEENSX_INS6_IJNSC_ILi8EEESJ_EEENS6_IJSJ_SE_EEEEEEEvNS5_8identityENS5_23SM90_TMA_LOAD_MULTICASTES1E_vS1F_EENS_8epilogue10collective18CollectiveEpilogueINS1I_30Sm90PtrArrayTmaWarpSpecializedILi4ELi2ELi16ELb1ELb0ELi2EEEJSK_NS6_IJSJ_NSC_ILi32EEEEEENS_6half_tEPNS6_IJSE_lSM_EEES1P_S1R_NS1I_6fusion15FusionCallbacksIS1M_NS1S_17LinearCombinationIS1P_fS1P_fLNS_15FloatRoundStyleE2EEESK_S1O_JEEES14_NS15_INS16_ILi3ELi4ELi3EEENS18_ILi16EEENSX_INS6_IJSJ_S1A_EEENS6_IJSE_SJ_EEEEEEENS5_17SM75_U16x8_LDSM_TENS5_14SM90_TMA_STOREES23_NS5_17SM90_U16x8_STSM_TENS5_9Copy_AtomIJNS5_17SM90_U32x4_STSM_NES1P_EEEvEEEvvEEEEvNT_6ParamsE --------------------------
	.section	.nv.info._ZN7cutlass13device_kernelINS_4gemm6kernel13GemmUniversalINS1_17GroupProblemShapeIN4cute5tupleIJiiiEEEEENS1_10collective13CollectiveMmaINS1_39MainloopSm90ArrayTmaGmmaWarpSpecializedILi13ENS6_IJNS5_1CILi2EEENSC_ILi1EEESE_EEENS1_52KernelPtrArrayTmaWarpSpecializedPingpongFP8FastAccumEEENS6_IJNSC_ILi128EEESI_NSC_ILi64EEEEEENS_12float_e4m3_tEPNS6_IJlSE_NSC_ILi0EEEEEESL_SO_NS5_8TiledMMAINS5_8MMA_AtomIJNS5_4SM904GMMA31MMA_64x128x32_F32E4M3E4M3_SS_TNILNSS_7ScaleInE1ELSU_1EEEEEENS5_6LayoutINS6_IJSE_SE_SE_EEENS6_IJSM_SM_SM_EEEEENS6_IJNS5_10UnderscoreES11_S11_EEEEENS5_13SM90_TMA_LOADENS5_14ComposedLayoutINS5_7SwizzleILi2ELi4ELi3EEENS5_18smem_ptr_flag_bitsILi8EEENSX_INS6_IJNSC_ILi8EEESJ_EEENS6_IJSJ_SE_EEEEEEEvNS5_8identityENS5_23SM90_TMA_LOAD_MULTICASTES1E_vS1F_EENS_8epilogue10collective18CollectiveEpilogueINS1I_30Sm90PtrArrayTmaWarpSpecializedILi4ELi2ELi16ELb1ELb0ELi2EEEJSK_NS6_IJSJ_NSC_ILi32EEEEEENS_6half_tEPNS6_IJSE_lSM_EEES1P_S1R_NS1I_6fusion15FusionCallbacksIS1M_NS1S_17LinearCombinationIS1P_fS1P_fLNS_15FloatRoundStyleE2EEESK_S1O_JEEES14_NS15_INS16_ILi3ELi4ELi3EEENS18_ILi16EEENSX_INS6_IJSJ_S1A_EEENS6_IJSE_SJ_EEEEEEENS5_17SM75_U16x8_LDSM_TENS5_14SM90_TMA_STOREES23_NS5_17SM90_U16x8_STSM_TENS5_9Copy_AtomIJNS5_17SM90_U32x4_STSM_NES1P_EEEvEEEvvEEEEvNT_6ParamsE,"",@"SHT_CUDA_INFO"
	.sectionflags	@""
	.align	4


	//----- nvinfo : EIATTR_CUDA_API_VERSION
	.align		4
        /*0000*/ 	.byte	0x04, 0x37
        /*0002*/ 	.short	(.L_23 - .L_22)
.L_22:
        /*0004*/ 	.word	0x00000082


	//----- nvinfo : EIATTR_KPARAM_INFO
	.align		4
.L_23:
        /*0008*/ 	.byte	0x04, 0x17
        /*000a*/ 	.short	(.L_25 - .L_24)
.L_24:
        /*000c*/ 	.word	0x00000000
        /*0010*/ 	.short	0x0000
        /*0012*/ 	.short	0x0070
        /*0014*/ 	.byte	0x00, 0xf0, 0x01, 0x1c


	//----- nvinfo : EIATTR_SPARSE_MMA_MASK
	.align		4
.L_25:
        /*0018*/ 	.byte	0x03, 0x50
        /*001a*/ 	.short	0x0000


	//----- nvinfo : EIATTR_MAXREG_COUNT
	.align		4
        /*001c*/ 	.byte	0x03, 0x1b
        /*001e*/ 	.short	0x00a8


	//----- nvinfo : EIATTR_NUM_BARRIERS
	.align		4
        /*0020*/ 	.byte	0x02, 0x4c
        /*0022*/ 	.byte	0x02
	.zero		1


	//----- nvinfo : EIATTR_EXTERNS
	.align		4
        /*0024*/ 	.byte	0x04, 0x0f
        /*0026*/ 	.short	(.L_27 - .L_26)


	//   ....[0]....
	.align		4
.L_26:
        /*0028*/ 	.word	index@(__assertfail)


	//----- nvinfo : EIATTR_MERCURY_ISA_VERSION
	.align		4
.L_27:
        /*002c*/ 	.byte	0x03, 0x5f
        /*002e*/ 	.short	0x0101


	//----- nvinfo : EIATTR_INT_WARP_WIDE_INSTR_OFFSETS
	.align		4
        /*0030*/ 	.byte	0x04, 0x31
        /*0032*/ 	.short	(.L_29 - .L_28)


	//   ....[0]....
.L_28:
        /*0034*/ 	.word	0x00001440


	//   ....[1]....
        /*0038*/ 	.word	0x00001470


	//   ....[2]....
        /*003c*/ 	.word	0x000015d0


	//   ....[3]....
        /*0040*/ 	.word	0x00001640


	//   ....[4]....
        /*0044*/ 	.word	0x000016a0


	//   ....[5]....
        /*0048*/ 	.word	0x000016d0


	//   ....[6]....
        /*004c*/ 	.word	0x00001720


	//   ....[7]....
        /*0050*/ 	.word	0x00001740


	//----- nvinfo : EIATTR_COOP_GROUP_MASK_REGIDS
	.align		4
.L_29:
        /*0054*/ 	.byte	0x04, 0x29
        /*0056*/ 	.short	(.L_31 - .L_30)


	//   ....[0]....
.L_30:
        /*0058*/ 	.word	0xffffffff


	//   ....[1]....
        /*005c*/ 	.word	0xffffffff


	//   ....[2]....
        /*0060*/ 	.word	0xffffffff


	//   ....[3]....
        /*0064*/ 	.word	0xffffffff


	//   ....[4]....
        /*0068*/ 	.word	0xffffffff


	//   ....[5]....
        /*006c*/ 	.word	0xffffffff


	//   ....[6]....
        /*0070*/ 	.word	0xffffffff


	//   ....[7]....
        /*0074*/ 	.word	0xffffffff


	//   ....[8]....
        /*0078*/ 	.word	0xffffffff


	//   ....[9]....
        /*007c*/ 	.word	0xffffffff


	//   ....[10]....
        /*0080*/ 	.word	0xffffffff


	//   ....[11]....
        /*0084*/ 	.word	0xffffffff


	//   ....[12]....
        /*0088*/ 	.word	0xffffffff


	//   ....[13]....
        /*008c*/ 	.word	0xffffffff


	//   ....[14]....
        /*0090*/ 	.word	0xffffffff


	//   ....[15]....
        /*0094*/ 	.word	0xffffffff


	//   ....[16]....
        /*0098*/ 	.word	0xffffffff


	//   ....[17]....
        /*009c*/ 	.word	0xffffffff


	//   ....[18]....
        /*00a0*/ 	.word	0xffffffff


	//   ....[19]....
        /*00a4*/ 	.word	0xffffffff


	//   ....[20]....
        /*00a8*/ 	.word	0xffffffff


	//   ....[21]....
        /*00ac*/ 	.word	0xffffffff


	//   ....[22]....
        /*00b0*/ 	.word	0xffffffff


	//   ....[23]....
        /*00b4*/ 	.word	0xffffffff


	//   ....[24]....
        /*00b8*/ 	.word	0xffffffff


	//   ....[25]....
        /*00bc*/ 	.word	0xffffffff


	//   ....[26]....
        /*00c0*/ 	.word	0xffffffff


	//   ....[27]....
        /*00c4*/ 	.word	0xffffffff


	//   ....[28]....
        /*00c8*/ 	.word	0xffffffff


	//   ....[29]....
        /*00cc*/ 	.word	0xffffffff


	//   ....[30]....
        /*00d0*/ 	.word	0xffffffff


	//   ....[31]....
        /*00d4*/ 	.word	0xffffffff


	//   ....[32]....
        /*00d8*/ 	.word	0xffffffff


	//   ....[33]....
        /*00dc*/ 	.word	0xffffffff


	//   ....[34]....
        /*00e0*/ 	.word	0xffffffff


	//   ....[35]....
        /*00e4*/ 	.word	0xffffffff


	//   ....[36]....
        /*00e8*/ 	.word	0xffffffff


	//   ....[37]....
        /*00ec*/ 	.word	0xffffffff


	//   ....[38]....
        /*00f0*/ 	.word	0xffffffff


	//   ....[39]....
        /*00f4*/ 	.word	0xffffffff


	//   ....[40]....
        /*00f8*/ 	.word	0xffffffff


	//   ....[41]....
        /*00fc*/ 	.word	0xffffffff


	//   ....[42]....
        /*0100*/ 	.word	0xffffffff


	//   ....[43]....
        /*0104*/ 	.word	0xffffffff


	//   ....[44]....
        /*0108*/ 	.word	0xffffffff


	//   ....[45]....
        /*010c*/ 	.word	0xffffffff


	//   ....[46]....
        /*0110*/ 	.word	0xffffffff


	//   ....[47]....
        /*0114*/ 	.word	0xffffffff


	//   ....[48]....
        /*0118*/ 	.word	0xffffffff


	//   ....[49]....
        /*011c*/ 	.word	0xffffffff


	//   ....[50]....
        /*0120*/ 	.word	0xffffffff


	//   ....[51]....
        /*0124*/ 	.word	0xffffffff


	//   ....[52]....
        /*0128*/ 	.word	0xffffffff


	//   ....[53]....
        /*012c*/ 	.word	0xffffffff


	//   ....[54]....
        /*0130*/ 	.word	0xffffffff


	//   ....[55]....
        /*0134*/ 	.word	0xffffffff


	//   ....[56]....
        /*0138*/ 	.word	0xffffffff


	//   ....[57]....
        /*013c*/ 	.word	0xffffffff


	//   ....[58]....
        /*0140*/ 	.word	0xffffffff


	//   ....[59]....
        /*0144*/ 	.word	0xffffffff


	//   ....[60]....
        /*0148*/ 	.word	0xffffffff


	//   ....[61]....
        /*014c*/ 	.word	0xffffffff


	//   ....[62]....
        /*0150*/ 	.word	0xffffffff


	//   ....[63]....
        /*0154*/ 	.word	0xffffffff


	//   ....[64]....
        /*0158*/ 	.word	0xffffffff


	//   ....[65]....
        /*015c*/ 	.word	0xffffffff


	//   ....[66]....
        /*0160*/ 	.word	0xffffffff


	//   ....[67]....
        /*0164*/ 	.word	0xffffffff


	//   ....[68]....
        /*0168*/ 	.word	0xffffffff


	//   ....[69]....
        /*016c*/ 	.word	0xffffffff


	//   ....[70]....
        /*0170*/ 	.word	0xffffffff


	//   ....[71]....
        /*0174*/ 	.word	0xffffffff


	//   ....[72]....
        /*0178*/ 	.word	0xffffffff


	//   ....[73]....
        /*017c*/ 	.word	0xffffffff


	//   ....[74]....
        /*0180*/ 	.word	0xffffffff


	//   ....[75]....
        /*0184*/ 	.word	0xffffffff


	//   ....[76]....
        /*0188*/ 	.word	0xffffffff


	//   ....[77]....
        /*018c*/ 	.word	0xffffffff


	//   ....[78]....
        /*0190*/ 	.word	0xffffffff


	//   ....[79]....
        /*0194*/ 	.word	0x0500000f


	//----- nvinfo : EIATTR_COOP_GROUP_INSTR_OFFSETS
	.align		4
.L_31:
        /*0198*/ 	.byte	0x04, 0x28
        /*019a*/ 	.short	(.L_33 - .L_32)


	//   ....[0]....
.L_32:
        /*019c*/ 	.word	0x000007e0


	//   ....[1]....
        /*01a0*/ 	.word	0x000008a0


	//   ....[2]....
        /*01a4*/ 	.word	0x00000d30


	//   ....[3]....
        /*01a8*/ 	.word	0x00001080


	//   ....[4]....
        /*01ac*/ 	.word	0x000012e0


	//   ....[5]....
        /*01b0*/ 	.word	0x00001320


	//   ....[6]....
        /*01b4*/ 	.word	0x00001800


	//   ....[7]....
        /*01b8*/ 	.word	0x00001f40


	//   ....[8]....
        /*01bc*/ 	.word	0x00001f70


	//   ....[9]....
        /*01c0*/ 	.word	0x00001ff0


	//   ....[10]....
        /*01c4*/ 	.word	0x00002000


	//   ....[11]....
        /*01c8*/ 	.word	0x00002040


	//   ....[12]....
        /*01cc*/ 	.word	0x00002060


	//   ....[13]....
        /*01d0*/ 	.word	0x000020a0


	//   ....[14]....
        /*01d4*/ 	.word	0x000020c0


	//   ....[15]....
        /*01d8*/ 	.word	0x00002100


	//   ....[16]....
        /*01dc*/ 	.word	0x00002120


	//   ....[17]....
        /*01e0*/ 	.word	0x00002190


	//   ....[18]....
        /*01e4*/ 	.word	0x000022b0


	//   ....[19]....
        /*01e8*/ 	.word	0x000022d0


	//   ....[20]....
        /*01ec*/ 	.word	0x00002930


	//   ....[21]....
        /*01f0*/ 	.word	0x00002940


	//   ....[22]....
        /*01f4*/ 	.word	0x00002990


	//   ....[23]....
        /*01f8*/ 	.word	0x000029a0


	//   ....[24]....
        /*01fc*/ 	.word	0x000029f0


	//   ....[25]....
        /*0200*/ 	.word	0x00002a00


	//   ....[26]....
        /*0204*/ 	.word	0x00002a50


	//   ....[27]....
        /*0208*/ 	.word	0x00002a60


	//   ....[28]....
        /*020c*/ 	.word	0x00002ab0


	//   ....[29]....
        /*0210*/ 	.word	0x00002ac0


	//   ....[30]....
        /*0214*/ 	.word	0x00002b50


	//   ....[31]....
        /*0218*/ 	.word	0x00002ba0


	//   ....[32]....
        /*021c*/ 	.word	0x00002c30


	//   ....[33]....
        /*0220*/ 	.word	0x00002c50


	//   ....[34]....
        /*0224*/ 	.word	0x00002c60


	//   ....[35]....
        /*0228*/ 	.word	0x00002c70


	//   ....[36]....
        /*022c*/ 	.word	0x00002c80


	//   ....[37]....
        /*0230*/ 	.word	0x00002c90


	//   ....[38]....
        /*0234*/ 	.word	0x000035a0


	//   ....[39]....
        /*0238*/ 	.word	0x00003840


	//   ....[40]....
        /*023c*/ 	.word	0x00003bb0


	//   ....[41]....
        /*0240*/ 	.word	0x00008990


	//   ....[42]....
        /*0244*/ 	.word	0x00008d90


	//   ....[43]....
        /*0248*/ 	.word	0x00009130


	//   ....[44]....
        /*024c*/ 	.word	0x0000a460


	//   ....[45]....
        /*0250*/ 	.word	0x0000ab30


	//   ....[46]....
        /*0254*/ 	.word	0x0000afc0


	//   ....[47]....
        /*0258*/ 	.word	0x0000bdd0


	//   ....[48]....
        /*025c*/ 	.word	0x0000d120


	//   ....[49]....
        /*0260*/ 	.word	0x0000d140


	//   ....[50]....
        /*0264*/ 	.word	0x0000d190


	//   ....[51]....
        /*0268*/ 	.word	0x0000d1b0


	//   ....[52]....
        /*026c*/ 	.word	0x0000d1f0


	//   ....[53]....
        /*0270*/ 	.word	0x0000d220


	//   ....[54]....
        /*0274*/ 	.word	0x0000d260


	//   ....[55]....
        /*0278*/ 	.word	0x0000d290


	//   ....[56]....
        /*027c*/ 	.word	0x0000d2d0


	//   ....[57]....
        /*0280*/ 	.word	0x0000d300


	//   ....[58]....
        /*0284*/ 	.word	0x0000d390


	//   ....[59]....
        /*0288*/ 	.word	0x0000d4b0


	//   ....[60]....
        /*028c*/ 	.word	0x0000d4d0


	//   ....[61]....
        /*0290*/ 	.word	0x0000db20


	//   ....[62]....
        /*0294*/ 	.word	0x0000db30


	//   ....[63]....
        /*0298*/ 	.word	0x0000db80


	//   ....[64]....
        /*029c*/ 	.word	0x0000db90


	//   ....[65]....
        /*02a0*/ 	.word	0x0000dbe0


	//   ....[66]....
        /*02a4*/ 	.word	0x0000dbf0


	//   ....[67]....
        /*02a8*/ 	.word	0x0000dc40


	//   ....[68]....
        /*02ac*/ 	.word	0x0000dc50


	//   ....[69]....
        /*02b0*/ 	.word	0x0000dca0


	//   ....[70]....
        /*02b4*/ 	.word	0x0000dcb0


	//   ....[71]....
        /*02b8*/ 	.word	0x0000dd40


	//   ....[72]....
        /*02bc*/ 	.word	0x0000ddb0


	//   ....[73]....
        /*02c0*/ 	.word	0x0000de40


	//   ....[74]....
        /*02c4*/ 	.word	0x0000de60


	//   ....[75]....
        /*02c8*/ 	.word	0x0000de70


	//   ....[76]....
        /*02cc*/ 	.word	0x0000de80


	//   ....[77]....
        /*02d0*/ 	.word	0x0000de90


	//   ....[78]....
        /*02d4*/ 	.word	0x0000dea0


	//   ....[79]....
        /*02d8*/ 	.word	0x0000f770


	//----- nvinfo : EIATTR_REG_RECONFIG
	.align		4
.L_33:
        /*02dc*/ 	.byte	0x01, 0x54
	.zero		2


	//----- nvinfo : EIATTR_SYSCALL_OFFSETS
	.align		4
        /*02e0*/ 	.byte	0x04, 0x46
        /*02e2*/ 	.short	(.L_35 - .L_34)


	//   ....[0]....
.L_34:
        /*02e4*/ 	.word	0x000050e0


	//   ....[1]....
        /*02e8*/ 	.word	0x000051d0


	//----- nvinfo : EIATTR_MBARRIER_INSTR_OFFSETS
	.align		4
.L_35:
        /*02ec*/ 	.byte	0x04, 0x39
        /*02ee*/ 	.short	(.L_37 - .L_36)


	//   ....[0]....
.L_36:
        /*02f0*/ 	.word	0x00000c10
        /*02f4*/ 	.word	0x000000ff
        /*02f8*/ 	.word	0x00038400
        /*02fc*/ 	.short	0x0100
        /*02fe*/ 	.byte	0x0b
	.zero		1


	//   ....[1]....
        /*0300*/ 	.word	0x00000c20
        /*0304*/ 	.word	0x000000ff
        /*0308*/ 	.word	0x00038440
        /*030c*/ 	.short	0x0100
        /*030e*/ 	.byte	0x0b
	.zero		1


	//   ....[2]....
        /*0310*/ 	.word	0x00000c30
        /*0314*/ 	.word	0x000000ff
        /*0318*/ 	.word	0x00038408
        /*031c*/ 	.short	0x0100
        /*031e*/ 	.byte	0x0b
	.zero		1


	//   ....[3]....
        /*0320*/ 	.word	0x00000c40
        /*0324*/ 	.word	0x000000ff
        /*0328*/ 	.word	0x00038448
        /*032c*/ 	.short	0x0100
        /*032e*/ 	.byte	0x0b
	.zero		1


	//   ....[4]....
        /*0330*/ 	.word	0x00000c50
        /*0334*/ 	.word	0x000000ff
        /*0338*/ 	.word	0x00038410
        /*033c*/ 	.short	0x0100
        /*033e*/ 	.byte	0x0b
	.zero		1


	//   ....[5]....
        /*0340*/ 	.word	0x00000c60
        /*0344*/ 	.word	0x000000ff
        /*0348*/ 	.word	0x00038450
        /*034c*/ 	.short	0x0100
        /*034e*/ 	.byte	0x0b
	.zero		1


	//   ....[6]....
        /*0350*/ 	.word	0x00000c70
        /*0354*/ 	.word	0x000000ff
        /*0358*/ 	.word	0x00038418
        /*035c*/ 	.short	0x0100
        /*035e*/ 	.byte	0x0b
	.zero		1


	//   ....[7]....
        /*0360*/ 	.word	0x00000c80
        /*0364*/ 	.word	0x000000ff
        /*0368*/ 	.word	0x00038458
        /*036c*/ 	.short	0x0100
        /*036e*/ 	.byte	0x0b
	.zero		1


	//   ....[8]....
        /*0370*/ 	.word	0x00000c90
        /*0374*/ 	.word	0x000000ff
        /*0378*/ 	.word	0x00038420
        /*037c*/ 	.short	0x0100
        /*037e*/ 	.byte	0x0b
	.zero		1


	//   ....[9]....
        /*0380*/ 	.word	0x00000ca0
        /*0384*/ 	.word	0x000000ff
        /*0388*/ 	.word	0x00038460
        /*038c*/ 	.short	0x0100
        /*038e*/ 	.byte	0x0b
	.zero		1


	//   ....[10]....
        /*0390*/ 	.word	0x00000cb0
        /*0394*/ 	.word	0x000000ff
        /*0398*/ 	.word	0x00038428
        /*039c*/ 	.short	0x0100
        /*039e*/ 	.byte	0x0b
	.zero		1


	//   ....[11]....
        /*03a0*/ 	.word	0x00000cc0
        /*03a4*/ 	.word	0x000000ff
        /*03a8*/ 	.word	0x00038468
        /*03ac*/ 	.short	0x0100
        /*03ae*/ 	.byte	0x0b
	.zero		1


	//   ....[12]....
        /*03b0*/ 	.word	0x00000cd0
        /*03b4*/ 	.word	0x000000ff
        /*03b8*/ 	.word	0x00038430
        /*03bc*/ 	.short	0x0100
        /*03be*/ 	.byte	0x0b
	.zero		1


	//   ....[13]....
        /*03c0*/ 	.word	0x00000ce0
        /*03c4*/ 	.word	0x000000ff
        /*03c8*/ 	.word	0x00038470
        /*03cc*/ 	.short	0x0100
        /*03ce*/ 	.byte	0x0b
	.zero		1


	//   ....[14]....
        /*03d0*/ 	.word	0x00000cf0
        /*03d4*/ 	.word	0x000000ff
        /*03d8*/ 	.word	0x00038438
        /*03dc*/ 	.short	0x0100
        /*03de*/ 	.byte	0x0b
	.zero		1


	//   ....[15]....
        /*03e0*/ 	.word	0x00000d00
        /*03e4*/ 	.word	0x000000ff
        /*03e8*/ 	.word	0x00038478
        /*03ec*/ 	.short	0x0100
        /*03ee*/ 	.byte	0x0b
	.zero		1


	//   ....[16]....
        /*03f0*/ 	.word	0x00000ec0
        /*03f4*/ 	.word	0x000000ff
        /*03f8*/ 	.word	0x00038480
        /*03fc*/ 	.short	0x0100
        /*03fe*/ 	.byte	0x0b
	.zero		1


	//   ....[17]....
        /*0400*/ 	.word	0x00000ed0
        /*0404*/ 	.word	0x000000ff
        /*0408*/ 	.word	0x000384e8
        /*040c*/ 	.short	0x0100
        /*040e*/ 	.byte	0x0b
	.zero		1


	//   ....[18]....
        /*0410*/ 	.word	0x00000ee0
        /*0414*/ 	.word	0x000000ff
        /*0418*/ 	.word	0x00038488
        /*041c*/ 	.short	0x0100
        /*041e*/ 	.byte	0x0b
	.zero		1


	//   ....[19]....
        /*0420*/ 	.word	0x00000ef0
        /*0424*/ 	.word	0x000000ff
        /*0428*/ 	.word	0x000384f0
        /*042c*/ 	.short	0x0100
        /*042e*/ 	.byte	0x0b
	.zero		1


	//   ....[20]....
        /*0430*/ 	.word	0x00000f00
        /*0434*/ 	.word	0x000000ff
        /*0438*/ 	.word	0x00038490
        /*043c*/ 	.short	0x0100
        /*043e*/ 	.byte	0x0b
	.zero		1


	//   ....[21]....
        /*0440*/ 	.word	0x00000f10
        /*0444*/ 	.word	0x000000ff
        /*0448*/ 	.word	0x000384f8
        /*044c*/ 	.short	0x0100
        /*044e*/ 	.byte	0x0b
	.zero		1


	//   ....[22]....
        /*0450*/ 	.word	0x00000f20
        /*0454*/ 	.word	0x000000ff
        /*0458*/ 	.word	0x00038498
        /*045c*/ 	.short	0x0100
        /*045e*/ 	.byte	0x0b
	.zero		1


	//   ....[23]....
        /*0460*/ 	.word	0x00000f30
        /*0464*/ 	.word	0x000000ff
        /*0468*/ 	.word	0x00038500
        /*046c*/ 	.short	0x0100
        /*046e*/ 	.byte	0x0b
	.zero		1


	//   ....[24]....
        /*0470*/ 	.word	0x00000f40
        /*0474*/ 	.word	0x000000ff
        /*0478*/ 	.word	0x000384a0
        /*047c*/ 	.short	0x0100
        /*047e*/ 	.byte	0x0b
	.zero		1


	//   ....[25]....
        /*0480*/ 	.word	0x00000f50
        /*0484*/ 	.word	0x000000ff
        /*0488*/ 	.word	0x00038508
        /*048c*/ 	.short	0x0100
        /*048e*/ 	.byte	0x0b
	.zero		1


	//   ....[26]....
        /*0490*/ 	.word	0x00000f60
        /*0494*/ 	.word	0x000000ff
        /*0498*/ 	.word	0x000384a8
        /*049c*/ 	.short	0x0100
        /*049e*/ 	.byte	0x0b
	.zero		1


	//   ....[27]....
        /*04a0*/ 	.word	0x00000f70
        /*04a4*/ 	.word	0x000000ff
        /*04a8*/ 	.word	0x00038510
        /*04ac*/ 	.short	0x0100
        /*04ae*/ 	.byte	0x0b
	.zero		1


	//   ....[28]....
        /*04b0*/ 	.word	0x00000f80
        /*04b4*/ 	.word	0x000000ff
        /*04b8*/ 	.word	0x000384b0
        /*04bc*/ 	.short	0x0100
        /*04be*/ 	.byte	0x0b
	.zero		1


	//   ....[29]....
        /*04c0*/ 	.word	0x00000f90
        /*04c4*/ 	.word	0x000000ff
        /*04c8*/ 	.word	0x00038518
        /*04cc*/ 	.short	0x0100
        /*04ce*/ 	.byte	0x0b
	.zero		1


	//   ....[30]....
        /*04d0*/ 	.word	0x00000fa0
        /*04d4*/ 	.word	0x000000ff
        /*04d8*/ 	.word	0x000384b8
        /*04dc*/ 	.short	0x0100
        /*04de*/ 	.byte	0x0b
	.zero		1


	//   ....[31]....
        /*04e0*/ 	.word	0x00000fb0
        /*04e4*/ 	.word	0x000000ff
        /*04e8*/ 	.word	0x00038520
        /*04ec*/ 	.short	0x0100
        /*04ee*/ 	.byte	0x0b
	.zero		1


	//   ....[32]....
        /*04f0*/ 	.word	0x00000fc0
        /*04f4*/ 	.word	0x000000ff
        /*04f8*/ 	.word	0x000384c0
        /*04fc*/ 	.short	0x0100
        /*04fe*/ 	.byte	0x0b
	.zero		1


	//   ....[33]....
        /*0500*/ 	.word	0x00000fd0
        /*0504*/ 	.word	0x000000ff
        /*0508*/ 	.word	0x00038528
        /*050c*/ 	.short	0x0100
        /*050e*/ 	.byte	0x0b
	.zero		1


	//   ....[34]....
        /*0510*/ 	.word	0x00000fe0
        /*0514*/ 	.word	0x000000ff
        /*0518*/ 	.word	0x000384c8
        /*051c*/ 	.short	0x0100
        /*051e*/ 	.byte	0x0b
	.zero		1


	//   ....[35]....
        /*0520*/ 	.word	0x00000ff0
        /*0524*/ 	.word	0x000000ff
        /*0528*/ 	.word	0x00038530
        /*052c*/ 	.short	0x0100
        /*052e*/ 	.byte	0x0b
	.zero		1


	//   ....[36]....
        /*0530*/ 	.word	0x00001000
        /*0534*/ 	.word	0x000000ff
        /*0538*/ 	.word	0x000384d0
        /*053c*/ 	.short	0x0100
        /*053e*/ 	.byte	0x0b
	.zero		1


	//   ....[37]....
        /*0540*/ 	.word	0x00001010
        /*0544*/ 	.word	0x000000ff
        /*0548*/ 	.word	0x00038538
        /*054c*/ 	.short	0x0100
        /*054e*/ 	.byte	0x0b
	.zero		1


	//   ....[38]....
        /*0550*/ 	.word	0x00001020
        /*0554*/ 	.word	0x000000ff
        /*0558*/ 	.word	0x000384d8
        /*055c*/ 	.short	0x0100
        /*055e*/ 	.byte	0x0b
	.zero		1


	//   ....[39]....
        /*0560*/ 	.word	0x00001030
        /*0564*/ 	.word	0x000000ff
        /*0568*/ 	.word	0x00038540
        /*056c*/ 	.short	0x0100
        /*056e*/ 	.byte	0x0b
	.zero		1


	//   ....[40]....
        /*0570*/ 	.word	0x00001040
        /*0574*/ 	.word	0x000000ff
        /*0578*/ 	.word	0x000384e0
        /*057c*/ 	.short	0x0100
        /*057e*/ 	.byte	0x0b
	.zero		1


	//   ....[41]....
        /*0580*/ 	.word	0x00001050
        /*0584*/ 	.word	0x000000ff
        /*0588*/ 	.word	0x00038548
        /*058c*/ 	.short	0x0100
        /*058e*/ 	.byte	0x0b
	.zero		1


	//   ....[42]....
        /*0590*/ 	.word	0x00001250
        /*0594*/ 	.word	0x000000ff
        /*0598*/ 	.word	0x00038550
        /*059c*/ 	.short	0x0100
        /*059e*/ 	.byte	0x06
	.zero		1


	//   ....[43]....
        /*05a0*/ 	.word	0x00001260
        /*05a4*/ 	.word	0x000000ff
        /*05a8*/ 	.word	0x00038570
        /*05ac*/ 	.short	0x0100
        /*05ae*/ 	.byte	0x06
	.zero		1


	//   ....[44]....
        /*05b0*/ 	.word	0x00001270
        /*05b4*/ 	.word	0x000000ff
        /*05b8*/ 	.word	0x00038558
        /*05bc*/ 	.short	0x0100
        /*05be*/ 	.byte	0x06
	.zero		1


	//   ....[45]....
        /*05c0*/ 	.word	0x00001280
        /*05c4*/ 	.word	0x000000ff
        /*05c8*/ 	.word	0x00038578
        /*05cc*/ 	.short	0x0100
        /*05ce*/ 	.byte	0x06
	.zero		1


	//   ....[46]....
        /*05d0*/ 	.word	0x00001290
        /*05d4*/ 	.word	0x000000ff
        /*05d8*/ 	.word	0x00038560
        /*05dc*/ 	.short	0x0100
        /*05de*/ 	.byte	0x06
	.zero		1


	//   ....[47]....
        /*05e0*/ 	.word	0x000012a0
        /*05e4*/ 	.word	0x000000ff
        /*05e8*/ 	.word	0x00038580
        /*05ec*/ 	.short	0x0100
        /*05ee*/ 	.byte	0x06
	.zero		1


	//   ....[48]....
        /*05f0*/ 	.word	0x000012b0
        /*05f4*/ 	.word	0x000000ff
        /*05f8*/ 	.word	0x00038568
        /*05fc*/ 	.short	0x0100
        /*05fe*/ 	.byte	0x06
	.zero		1


	//   ....[49]....
        /*0600*/ 	.word	0x000012c0
        /*0604*/ 	.word	0x000000ff
        /*0608*/ 	.word	0x00038588
        /*060c*/ 	.short	0x0100
        /*060e*/ 	.byte	0x06
	.zero		1


	//   ....[50]....
        /*0610*/ 	.word	0x00001690
        /*0614*/ 	.word	0x000000ff
        /*0618*/ 	.word	0x00038590
        /*061c*/ 	.short	0x0100
        /*061e*/ 	.byte	0x06
	.zero		1


	//   ....[51]....
        /*0620*/ 	.word	0x000016c0
        /*0624*/ 	.word	0x000000ff
        /*0628*/ 	.word	0x00038598
        /*062c*/ 	.short	0x0100
        /*062e*/ 	.byte	0x06
	.zero		1


	//   ....[52]....
        /*0630*/ 	.word	0x00001710
        /*0634*/ 	.word	0x000000ff
        /*0638*/ 	.word	0x000385a0
        /*063c*/ 	.short	0x0100
        /*063e*/ 	.byte	0x0b
	.zero		1


	//   ....[53]....
        /*0640*/ 	.word	0x00001730
        /*0644*/ 	.word	0x000000ff
        /*0648*/ 	.word	0x000385a8
        /*064c*/ 	.short	0x0100
        /*064e*/ 	.byte	0x0b
	.zero		1


	//   ....[54]....
        /*0650*/ 	.word	0x000017a0
        /*0654*/ 	.word	0x000000ff
        /*0658*/ 	.word	0x000385b0
        /*065c*/ 	.short	0x0100
        /*065e*/ 	.byte	0x0b
	.zero		1


	//   ....[55]....
        /*0660*/ 	.word	0x000017b0
        /*0664*/ 	.word	0x000000ff
        /*0668*/ 	.word	0x000385b8
        /*066c*/ 	.short	0x0100
        /*066e*/ 	.byte	0x0b
	.zero		1


	//   ....[56]....
        /*0670*/ 	.word	0x000032d0
        /*0674*/ 	.word	0x000000ff
        /*0678*/ 	.word	0x00038400
        /*067c*/ 	.short	0x010a
        /*067e*/ 	.byte	0x0b
	.zero		1


	//   ....[57]....
        /*0680*/ 	.word	0x000033e0
        /*0684*/ 	.word	0x000000ff
        /*0688*/ 	.word	0x00000000
        /*068c*/ 	.short	0x0101
        /*068e*/ 	.byte	0x0b
	.zero		1


	//   ....[58]....
        /*0690*/ 	.word	0x00004000
        /*0694*/ 	.word	0x0000000a
        /*0698*/ 	.word	0x00000000
        /*069c*/ 	.short	0x010a
        /*069e*/ 	.byte	0x30
	.zero		1


	//   ....[59]....
        /*06a0*/ 	.word	0x00004530
        /*06a4*/ 	.word	0x000000ff
        /*06a8*/ 	.word	0x00038480
        /*06ac*/ 	.short	0x010a
        /*06ae*/ 	.byte	0x04
	.zero		1


	//   ....[60]....
        /*06b0*/ 	.word	0x00004570
        /*06b4*/ 	.word	0x000000ff
        /*06b8*/ 	.word	0x00038480
        /*06bc*/ 	.short	0x010a
        /*06be*/ 	.byte	0x04
	.zero		1


	//   ....[61]....
        /*06c0*/ 	.word	0x000048d0
        /*06c4*/ 	.word	0x000000ff
        /*06c8*/ 	.word	0x00038480
        /*06cc*/ 	.short	0x010a
        /*06ce*/ 	.byte	0x04
	.zero		1


	//   ....[62]....
        /*06d0*/ 	.word	0x00004910
        /*06d4*/ 	.word	0x000000ff
        /*06d8*/ 	.word	0x00038480
        /*06dc*/ 	.short	0x010a
        /*06de*/ 	.byte	0x04
	.zero		1


	//   ....[63]....
        /*06e0*/ 	.word	0x00004bc0
        /*06e4*/ 	.word	0x00000005
        /*06e8*/ 	.word	0x00000000
        /*06ec*/ 	.short	0x0101
        /*06ee*/ 	.byte	0x3f
	.zero		1


	//   ....[64]....
        /*06f0*/ 	.word	0x00004cd0
        /*06f4*/ 	.word	0x00000003
        /*06f8*/ 	.word	0x00000000
        /*06fc*/ 	.short	0x0101
        /*06fe*/ 	.byte	0x33
	.zero		1


	//   ....[65]....
        /*0700*/ 	.word	0x00004dc0
        /*0704*/ 	.word	0x00000003
        /*0708*/ 	.word	0x00000000
        /*070c*/ 	.short	0x0101
        /*070e*/ 	.byte	0x3f
	.zero		1


	//   ....[66]....
        /*0710*/ 	.word	0x00004e20
        /*0714*/ 	.word	0x0000000a
        /*0718*/ 	.word	0x00000010
        /*071c*/ 	.short	0x010a
        /*071e*/ 	.byte	0x30
	.zero		1


	//   ....[67]....
        /*0720*/ 	.word	0x00005580
        /*0724*/ 	.word	0x000000ff
        /*0728*/ 	.word	0x00038550
        /*072c*/ 	.short	0x010a
        /*072e*/ 	.byte	0x32
	.zero		1


	//   ....[68]....
        /*0730*/ 	.word	0x00005b40
        /*0734*/ 	.word	0x000000ff
        /*0738*/ 	.word	0x00038558
        /*073c*/ 	.short	0x010a
        /*073e*/ 	.byte	0x32
	.zero		1


	//   ....[69]....
        /*0740*/ 	.word	0x00006090
        /*0744*/ 	.word	0x000000ff
        /*0748*/ 	.word	0x00000000
        /*074c*/ 	.short	0x0101
        /*074e*/ 	.byte	0x08
	.zero		1


	//   ....[70]....
        /*0750*/ 	.word	0x000060c0
        /*0754*/ 	.word	0x000000ff
        /*0758*/ 	.word	0x00038560
        /*075c*/ 	.short	0x010a
        /*075e*/ 	.byte	0x32
	.zero		1


	//   ....[71]....
        /*0760*/ 	.word	0x00006610
        /*0764*/ 	.word	0x000000ff
        /*0768*/ 	.word	0x00000000
        /*076c*/ 	.short	0x0101
        /*076e*/ 	.byte	0x09
	.zero		1


	//   ....[72]....
        /*0770*/ 	.word	0x00006640
        /*0774*/ 	.word	0x000000ff
        /*0778*/ 	.word	0x00038568
        /*077c*/ 	.short	0x010a
        /*077e*/ 	.byte	0x32
	.zero		1


	//   ....[73]....
        /*0780*/ 	.word	0x00006b90
        /*0784*/ 	.word	0x000000ff
        /*0788*/ 	.word	0x00000000
        /*078c*/ 	.short	0x0101
        /*078e*/ 	.byte	0x0a
	.zero		1


	//   ....[74]....
        /*0790*/ 	.word	0x00006be0
        /*0794*/ 	.word	0x000000ff
        /*0798*/ 	.word	0x00038550
        /*079c*/ 	.short	0x010a
        /*079e*/ 	.byte	0x32
	.zero		1


	//   ....[75]....
        /*07a0*/ 	.word	0x00007130
        /*07a4*/ 	.word	0x000000ff
        /*07a8*/ 	.word	0x00000000
        /*07ac*/ 	.short	0x0101
        /*07ae*/ 	.byte	0x07
	.zero		1


	//   ....[76]....
        /*07b0*/ 	.word	0x00007160
        /*07b4*/ 	.word	0x000000ff
        /*07b8*/ 	.word	0x00038558
        /*07bc*/ 	.short	0x010a
        /*07be*/ 	.byte	0x32
	.zero		1


	//   ....[77]....
        /*07c0*/ 	.word	0x00007690
        /*07c4*/ 	.word	0x000000ff
        /*07c8*/ 	.word	0x00000000
        /*07cc*/ 	.short	0x0101
        /*07ce*/ 	.byte	0x08
	.zero		1


	//   ....[78]....
        /*07d0*/ 	.word	0x000076c0
        /*07d4*/ 	.word	0x000000ff
        /*07d8*/ 	.word	0x00038560
        /*07dc*/ 	.short	0x010a
        /*07de*/ 	.byte	0x32
	.zero		1


	//   ....[79]....
        /*07e0*/ 	.word	0x00007bf0
        /*07e4*/ 	.word	0x000000ff
        /*07e8*/ 	.word	0x00000000
        /*07ec*/ 	.short	0x0101
        /*07ee*/ 	.byte	0x09
	.zero		1


	//   ....[80]....
        /*07f0*/ 	.word	0x00007c20
        /*07f4*/ 	.word	0x000000ff
        /*07f8*/ 	.word	0x00038568
        /*07fc*/ 	.short	0x010a
        /*07fe*/ 	.byte	0x32
	.zero		1


	//   ....[81]....
        /*0800*/ 	.word	0x00008160
        /*0804*/ 	.word	0x000000ff
        /*0808*/ 	.word	0x00000000
        /*080c*/ 	.short	0x0101
        /*080e*/ 	.byte	0x0a
	.zero		1


	//   ....[82]....
        /*0810*/ 	.word	0x000081e0
        /*0814*/ 	.word	0x000000ff
        /*0818*/ 	.word	0x00038400
        /*081c*/ 	.short	0x010a
        /*081e*/ 	.byte	0x04
	.zero		1


	//   ....[83]....
        /*0820*/ 	.word	0x00008300
        /*0824*/ 	.word	0x000000ff
        /*0828*/ 	.word	0x00000000
        /*082c*/ 	.short	0x0101
        /*082e*/ 	.byte	0x04
	.zero		1


	//   ....[84]....
        /*0830*/ 	.word	0x000084b0
        /*0834*/ 	.word	0x000000ff
        /*0838*/ 	.word	0x00038400
        /*083c*/ 	.short	0x010a
        /*083e*/ 	.byte	0x04
	.zero		1


	//   ....[85]....
        /*0840*/ 	.word	0x000085c0
        /*0844*/ 	.word	0x000000ff
        /*0848*/ 	.word	0x00000000
        /*084c*/ 	.short	0x0101
        /*084e*/ 	.byte	0x04
	.zero		1


	//   ....[86]....
        /*0850*/ 	.word	0x00008a80
        /*0854*/ 	.word	0x000000ff
        /*0858*/ 	.word	0x00000000
        /*085c*/ 	.short	0x0101
        /*085e*/ 	.byte	0x07
	.zero		1


	//   ....[87]....
        /*0860*/ 	.word	0x00008aa0
        /*0864*/ 	.word	0x00000000
        /*0868*/ 	.word	0x00000000
        /*086c*/ 	.short	0x0101
        /*086e*/ 	.byte	0x33
	.zero		1


	//   ....[88]....
        /*0870*/ 	.word	0x00009230
        /*0874*/ 	.word	0x000000ff
        /*0878*/ 	.word	0x00038598
        /*087c*/ 	.short	0x010a
        /*087e*/ 	.byte	0x06
	.zero		1


	//   ....[89]....
        /*0880*/ 	.word	0x00009350
        /*0884*/ 	.word	0x000000ff
        /*0888*/ 	.word	0x00038400
        /*088c*/ 	.short	0x010a
        /*088e*/ 	.byte	0x07
	.zero		1


	//   ....[90]....
        /*0890*/ 	.word	0x00009470
        /*0894*/ 	.word	0x000000ff
        /*0898*/ 	.word	0x00000000
        /*089c*/ 	.short	0x0101
        /*089e*/ 	.byte	0x07
	.zero		1


	//   ....[91]....
        /*08a0*/ 	.word	0x00009660
        /*08a4*/ 	.word	0x000000ff
        /*08a8*/ 	.word	0x00038570
        /*08ac*/ 	.short	0x010a
        /*08ae*/ 	.byte	0x06
	.zero		1


	//   ....[92]....
        /*08b0*/ 	.word	0x00009720
        /*08b4*/ 	.word	0x000000ff
        /*08b8*/ 	.word	0x00038550
        /*08bc*/ 	.short	0x010b
        /*08be*/ 	.byte	0x06
	.zero		1


	//   ....[93]....
        /*08c0*/ 	.word	0x00009780
        /*08c4*/ 	.word	0x000000ff
        /*08c8*/ 	.word	0x00000000
        /*08cc*/ 	.short	0x0101
        /*08ce*/ 	.byte	0x07
	.zero		1


	//   ....[94]....
        /*08d0*/ 	.word	0x000097b0
        /*08d4*/ 	.word	0x000000ff
        /*08d8*/ 	.word	0x00038578
        /*08dc*/ 	.short	0x010a
        /*08de*/ 	.byte	0x06
	.zero		1


	//   ....[95]....
        /*08e0*/ 	.word	0x00009890
        /*08e4*/ 	.word	0x000000ff
        /*08e8*/ 	.word	0x00038558
        /*08ec*/ 	.short	0x010b
        /*08ee*/ 	.byte	0x06
	.zero		1


	//   ....[96]....
        /*08f0*/ 	.word	0x00009900
        /*08f4*/ 	.word	0x000000ff
        /*08f8*/ 	.word	0x00000000
        /*08fc*/ 	.short	0x0101
        /*08fe*/ 	.byte	0x10
	.zero		1


	//   ....[97]....
        /*0900*/ 	.word	0x00009930
        /*0904*/ 	.word	0x000000ff
        /*0908*/ 	.word	0x00038580
        /*090c*/ 	.short	0x010a
        /*090e*/ 	.byte	0x06
	.zero		1


	//   ....[98]....
        /*0910*/ 	.word	0x00009a00
        /*0914*/ 	.word	0x000000ff
        /*0918*/ 	.word	0x00038560
        /*091c*/ 	.short	0x010b
        /*091e*/ 	.byte	0x06
	.zero		1


	//   ....[99]....
        /*0920*/ 	.word	0x00009a60
        /*0924*/ 	.word	0x000000ff
        /*0928*/ 	.word	0x00000000
        /*092c*/ 	.short	0x0101
        /*092e*/ 	.byte	0x21
	.zero		1


	//   ....[100]....
        /*0930*/ 	.word	0x00009a90
        /*0934*/ 	.word	0x000000ff
        /*0938*/ 	.word	0x00038588
        /*093c*/ 	.short	0x010a
        /*093e*/ 	.byte	0x06
	.zero		1


	//   ....[101]....
        /*0940*/ 	.word	0x00009b60
        /*0944*/ 	.word	0x000000ff
        /*0948*/ 	.word	0x00038568
        /*094c*/ 	.short	0x010b
        /*094e*/ 	.byte	0x06
	.zero		1


	//   ....[102]....
        /*0950*/ 	.word	0x00009bd0
        /*0954*/ 	.word	0x000000ff
        /*0958*/ 	.word	0x00000000
        /*095c*/ 	.short	0x0101
        /*095e*/ 	.byte	0x22
	.zero		1


	//   ....[103]....
        /*0960*/ 	.word	0x00009c10
        /*0964*/ 	.word	0x000000ff
        /*0968*/ 	.word	0x00038570
        /*096c*/ 	.short	0x010a
        /*096e*/ 	.byte	0x06
	.zero		1


	//   ....[104]....
        /*0970*/ 	.word	0x00009cd0
        /*0974*/ 	.word	0x000000ff
        /*0978*/ 	.word	0x00038550
        /*097c*/ 	.short	0x010b
        /*097e*/ 	.byte	0x06
	.zero		1


	//   ....[105]....
        /*0980*/ 	.word	0x00009d10
        /*0984*/ 	.word	0x000000ff
        /*0988*/ 	.word	0x00000000
        /*098c*/ 	.short	0x0101
        /*098e*/ 	.byte	0x07
	.zero		1


	//   ....[106]....
        /*0990*/ 	.word	0x00009d40
        /*0994*/ 	.word	0x000000ff
        /*0998*/ 	.word	0x00038578
        /*099c*/ 	.short	0x010a
        /*099e*/ 	.byte	0x06
	.zero		1


	//   ....[107]....
        /*09a0*/ 	.word	0x00009e10
        /*09a4*/ 	.word	0x000000ff
        /*09a8*/ 	.word	0x00038558
        /*09ac*/ 	.short	0x010b
        /*09ae*/ 	.byte	0x06
	.zero		1


	//   ....[108]....
        /*09b0*/ 	.word	0x00009e50
        /*09b4*/ 	.word	0x000000ff
        /*09b8*/ 	.word	0x00000000
        /*09bc*/ 	.short	0x0101
        /*09be*/ 	.byte	0x10
	.zero		1


	//   ....[109]....
        /*09c0*/ 	.word	0x00009e90
        /*09c4*/ 	.word	0x000000ff
        /*09c8*/ 	.word	0x00038580
        /*09cc*/ 	.short	0x010a
        /*09ce*/ 	.byte	0x06
	.zero		1


	//   ....[110]....
        /*09d0*/ 	.word	0x00009f40
        /*09d4*/ 	.word	0x000000ff
        /*09d8*/ 	.word	0x00038560
        /*09dc*/ 	.short	0x010b
        /*09de*/ 	.byte	0x06
	.zero		1


	//   ....[111]....
        /*09e0*/ 	.word	0x00009f80
        /*09e4*/ 	.word	0x000000ff
        /*09e8*/ 	.word	0x00000000
        /*09ec*/ 	.short	0x0101
        /*09ee*/ 	.byte	0x21
	.zero		1


	//   ....[112]....
        /*09f0*/ 	.word	0x00009fb0
        /*09f4*/ 	.word	0x000000ff
        /*09f8*/ 	.word	0x00038588
        /*09fc*/ 	.short	0x010a
        /*09fe*/ 	.byte	0x06
	.zero		1


	//   ....[113]....
        /*0a00*/ 	.word	0x0000a080
        /*0a04*/ 	.word	0x000000ff
        /*0a08*/ 	.word	0x00038568
        /*0a0c*/ 	.short	0x010b
        /*0a0e*/ 	.byte	0x06
	.zero		1


	//   ....[114]....
        /*0a10*/ 	.word	0x0000a0d0
        /*0a14*/ 	.word	0x000000ff
        /*0a18*/ 	.word	0x00000000
        /*0a1c*/ 	.short	0x0101
        /*0a1e*/ 	.byte	0x22
	.zero		1


	//   ....[115]....
        /*0a20*/ 	.word	0x0000a620
        /*0a24*/ 	.word	0x000000ff
        /*0a28*/ 	.word	0x00038570
        /*0a2c*/ 	.short	0x010a
        /*0a2e*/ 	.byte	0x06
	.zero		1


	//   ....[116]....
        /*0a30*/ 	.word	0x0000a660
        /*0a34*/ 	.word	0x000000ff
        /*0a38*/ 	.word	0x00038578
        /*0a3c*/ 	.short	0x010a
        /*0a3e*/ 	.byte	0x06
	.zero		1


	//   ....[117]....
        /*0a40*/ 	.word	0x0000a6a0
        /*0a44*/ 	.word	0x000000ff
        /*0a48*/ 	.word	0x00038580
        /*0a4c*/ 	.short	0x010a
        /*0a4e*/ 	.byte	0x06
	.zero		1


	//   ....[118]....
        /*0a50*/ 	.word	0x0000a710
        /*0a54*/ 	.word	0x00000003
        /*0a58*/ 	.word	0x00038588
        /*0a5c*/ 	.short	0x010a
        /*0a5e*/ 	.byte	0x3f
	.zero		1


	//   ....[119]....
        /*0a60*/ 	.word	0x0000b3c0
        /*0a64*/ 	.word	0x0000000a
        /*0a68*/ 	.word	0x000384e8
        /*0a6c*/ 	.short	0x010a
        /*0a6e*/ 	.byte	0x3f
	.zero		1


	//   ....[120]....
        /*0a70*/ 	.word	0x0000b680
        /*0a74*/ 	.word	0x000000ff
        /*0a78*/ 	.word	0x00038598
        /*0a7c*/ 	.short	0x0101
        /*0a7e*/ 	.byte	0x11
	.zero		1


	//   ....[121]....
        /*0a80*/ 	.word	0x0000b740
        /*0a84*/ 	.word	0x00000008
        /*0a88*/ 	.word	0x00038400
        /*0a8c*/ 	.short	0x010a
        /*0a8e*/ 	.byte	0x3f
	.zero		1


	//   ....[122]....
        /*0a90*/ 	.word	0x0000b880
        /*0a94*/ 	.word	0x00000004
        /*0a98*/ 	.word	0x00000000
        /*0a9c*/ 	.short	0x0101
        /*0a9e*/ 	.byte	0x3f
	.zero		1


	//   ....[123]....
        /*0aa0*/ 	.word	0x0000c060
        /*0aa4*/ 	.word	0x00000007
        /*0aa8*/ 	.word	0x00000000
        /*0aac*/ 	.short	0x010a
        /*0aae*/ 	.byte	0x3f
	.zero		1


	//   ....[124]....
        /*0ab0*/ 	.word	0x0000c0e0
        /*0ab4*/ 	.word	0x00000006
        /*0ab8*/ 	.word	0x00000000
        /*0abc*/ 	.short	0x010a
        /*0abe*/ 	.byte	0x3f
	.zero		1


	//   ....[125]....
        /*0ac0*/ 	.word	0x0000c170
        /*0ac4*/ 	.word	0x00000007
        /*0ac8*/ 	.word	0x00000000
        /*0acc*/ 	.short	0x010a
        /*0ace*/ 	.byte	0x3f
	.zero		1


	//   ....[126]....
        /*0ad0*/ 	.word	0x0000c200
        /*0ad4*/ 	.word	0x00000006
        /*0ad8*/ 	.word	0x00000000
        /*0adc*/ 	.short	0x010a
        /*0ade*/ 	.byte	0x3f
	.zero		1


	//   ....[127]....
        /*0ae0*/ 	.word	0x0000c290
        /*0ae4*/ 	.word	0x00000007
        /*0ae8*/ 	.word	0x00000000
        /*0aec*/ 	.short	0x010a
        /*0aee*/ 	.byte	0x3f
	.zero		1


	//   ....[128]....
        /*0af0*/ 	.word	0x0000c320
        /*0af4*/ 	.word	0x00000006
        /*0af8*/ 	.word	0x00000000
        /*0afc*/ 	.short	0x010a
        /*0afe*/ 	.byte	0x3f
	.zero		1


	//   ....[129]....
        /*0b00*/ 	.word	0x0000c3b0
        /*0b04*/ 	.word	0x00000007
        /*0b08*/ 	.word	0x00000000
        /*0b0c*/ 	.short	0x010a
        /*0b0e*/ 	.byte	0x3f
	.zero		1


	//   ....[130]....
        /*0b10*/ 	.word	0x0000c440
        /*0b14*/ 	.word	0x00000006
        /*0b18*/ 	.word	0x00000000
        /*0b1c*/ 	.short	0x010a
        /*0b1e*/ 	.byte	0x3f
	.zero		1


	//   ....[131]....
        /*0b20*/ 	.word	0x0000c4d0
        /*0b24*/ 	.word	0x00000007
        /*0b28*/ 	.word	0x00000000
        /*0b2c*/ 	.short	0x010a
        /*0b2e*/ 	.byte	0x3f
	.zero		1


	//   ....[132]....
        /*0b30*/ 	.word	0x0000c560
        /*0b34*/ 	.word	0x00000006
        /*0b38*/ 	.word	0x00000000
        /*0b3c*/ 	.short	0x010a
        /*0b3e*/ 	.byte	0x3f
	.zero		1


	//   ....[133]....
        /*0b40*/ 	.word	0x0000c5f0
        /*0b44*/ 	.word	0x00000007
        /*0b48*/ 	.word	0x00000000
        /*0b4c*/ 	.short	0x010a
        /*0b4e*/ 	.byte	0x3f
	.zero		1


	//   ....[134]....
        /*0b50*/ 	.word	0x0000c680
        /*0b54*/ 	.word	0x00000006
        /*0b58*/ 	.word	0x00000000
        /*0b5c*/ 	.short	0x010a
        /*0b5e*/ 	.byte	0x3f
	.zero		1


	//   ....[135]....
        /*0b60*/ 	.word	0x0000c710
        /*0b64*/ 	.word	0x00000005
        /*0b68*/ 	.word	0x00000000
        /*0b6c*/ 	.short	0x010a
        /*0b6e*/ 	.byte	0x3f
	.zero		1


	//   ....[136]....
        /*0b70*/ 	.word	0x0000e390
        /*0b74*/ 	.word	0x00000011
        /*0b78*/ 	.word	0x00038440
        /*0b7c*/ 	.short	0x010a
        /*0b7e*/ 	.byte	0x3f
	.zero		1


	//   ....[137]....
        /*0b80*/ 	.word	0x0000e4b0
        /*0b84*/ 	.word	0x00000011
        /*0b88*/ 	.word	0x00038400
        /*0b8c*/ 	.short	0x0101
        /*0b8e*/ 	.byte	0x3f
	.zero		1


	//   ....[138]....
        /*0b90*/ 	.word	0x0000e580
        /*0b94*/ 	.word	0x00000005
        /*0b98*/ 	.word	0x00038440
        /*0b9c*/ 	.short	0x010a
        /*0b9e*/ 	.byte	0x3f
	.zero		1


	//   ....[139]....
        /*0ba0*/ 	.word	0x0000e630
        /*0ba4*/ 	.word	0x00000007
        /*0ba8*/ 	.word	0x00038440
        /*0bac*/ 	.short	0x010a
        /*0bae*/ 	.byte	0x3f
	.zero		1


	//   ....[140]....
        /*0bb0*/ 	.word	0x0000e6e0
        /*0bb4*/ 	.word	0x00000007
        /*0bb8*/ 	.word	0x00038440
        /*0bbc*/ 	.short	0x010a
        /*0bbe*/ 	.byte	0x3f
	.zero		1


	//   ....[141]....
        /*0bc0*/ 	.word	0x0000e790
        /*0bc4*/ 	.word	0x00000007
        /*0bc8*/ 	.word	0x00038440
        /*0bcc*/ 	.short	0x010a
        /*0bce*/ 	.byte	0x3f
	.zero		1


	//   ....[142]....
        /*0bd0*/ 	.word	0x0000e840
        /*0bd4*/ 	.word	0x00000007
        /*0bd8*/ 	.word	0x00038440
        /*0bdc*/ 	.short	0x010a
        /*0bde*/ 	.byte	0x3f
	.zero		1


	//   ....[143]....
        /*0be0*/ 	.word	0x0000e8f0
        /*0be4*/ 	.word	0x00000007
        /*0be8*/ 	.word	0x00038440
        /*0bec*/ 	.short	0x010a
        /*0bee*/ 	.byte	0x3f
	.zero		1


	//   ....[144]....
        /*0bf0*/ 	.word	0x0000e9a0
        /*0bf4*/ 	.word	0x00000007
        /*0bf8*/ 	.word	0x00038440
        /*0bfc*/ 	.short	0x010a
        /*0bfe*/ 	.byte	0x3f
	.zero		1


	//   ....[145]....
        /*0c00*/ 	.word	0x0000ea50
        /*0c04*/ 	.word	0x00000003
        /*0c08*/ 	.word	0x00038440
        /*0c0c*/ 	.short	0x010a
        /*0c0e*/ 	.byte	0x3f
	.zero		1


	//   ....[146]....
        /*0c10*/ 	.word	0x0000eab0
        /*0c14*/ 	.word	0x00000003
        /*0c18*/ 	.word	0x00038400
        /*0c1c*/ 	.short	0x010a
        /*0c1e*/ 	.byte	0x3f
	.zero		1


	//   ....[147]....
        /*0c20*/ 	.word	0x0000eb20
        /*0c24*/ 	.word	0x00000004
        /*0c28*/ 	.word	0x00000000
        /*0c2c*/ 	.short	0x010a
        /*0c2e*/ 	.byte	0x3f
	.zero		1


	//   ....[148]....
        /*0c30*/ 	.word	0x0000eb80
        /*0c34*/ 	.word	0x00000004
        /*0c38*/ 	.word	0x00038480
        /*0c3c*/ 	.short	0x010a
        /*0c3e*/ 	.byte	0x3f
	.zero		1


	//   ....[149]....
        /*0c40*/ 	.word	0x0000ebe0
        /*0c44*/ 	.word	0x0000000c
        /*0c48*/ 	.word	0x00038480
        /*0c4c*/ 	.short	0x010a
        /*0c4e*/ 	.byte	0x3f
	.zero		1


	//   ....[150]....
        /*0c50*/ 	.word	0x0000ec50
        /*0c54*/ 	.word	0x00000004
        /*0c58*/ 	.word	0x00000010
        /*0c5c*/ 	.short	0x010a
        /*0c5e*/ 	.byte	0x3f
	.zero		1


	//   ....[151]....
        /*0c60*/ 	.word	0x0000ed10
        /*0c64*/ 	.word	0x00000005
        /*0c68*/ 	.word	0x00038550
        /*0c6c*/ 	.short	0x010a
        /*0c6e*/ 	.byte	0x3f
	.zero		1


	//   ....[152]....
        /*0c70*/ 	.word	0x0000ed70
        /*0c74*/ 	.word	0x0000000d
        /*0c78*/ 	.word	0x00038558
        /*0c7c*/ 	.short	0x010a
        /*0c7e*/ 	.byte	0x3f
	.zero		1


	//   ....[153]....
        /*0c80*/ 	.word	0x0000edd0
        /*0c84*/ 	.word	0x0000000d
        /*0c88*/ 	.word	0x00038560
        /*0c8c*/ 	.short	0x010a
        /*0c8e*/ 	.byte	0x3f
	.zero		1


	//   ....[154]....
        /*0c90*/ 	.word	0x0000ee30
        /*0c94*/ 	.word	0x0000000d
        /*0c98*/ 	.word	0x00038568
        /*0c9c*/ 	.short	0x010a
        /*0c9e*/ 	.byte	0x3f
	.zero		1


	//   ....[155]....
        /*0ca0*/ 	.word	0x0000ee90
        /*0ca4*/ 	.word	0x0000000d
        /*0ca8*/ 	.word	0x00038550
        /*0cac*/ 	.short	0x010a
        /*0cae*/ 	.byte	0x3f
	.zero		1


	//   ....[156]....
        /*0cb0*/ 	.word	0x0000eef0
        /*0cb4*/ 	.word	0x0000000d
        /*0cb8*/ 	.word	0x00038558
        /*0cbc*/ 	.short	0x010a
        /*0cbe*/ 	.byte	0x3f
	.zero		1


	//   ....[157]....
        /*0cc0*/ 	.word	0x0000ef50
        /*0cc4*/ 	.word	0x0000000d
        /*0cc8*/ 	.word	0x00038560
        /*0ccc*/ 	.short	0x010a
        /*0cce*/ 	.byte	0x3f
	.zero		1


	//   ....[158]....
        /*0cd0*/ 	.word	0x0000efb0
        /*0cd4*/ 	.word	0x0000000d
        /*0cd8*/ 	.word	0x00038568
        /*0cdc*/ 	.short	0x010a
        /*0cde*/ 	.byte	0x3f
	.zero		1


	//   ....[159]....
        /*0ce0*/ 	.word	0x0000f010
        /*0ce4*/ 	.word	0x00000003
        /*0ce8*/ 	.word	0x00038400
        /*0cec*/ 	.short	0x010a
        /*0cee*/ 	.byte	0x3f
	.zero		1


	//   ....[160]....
        /*0cf0*/ 	.word	0x0000f070
        /*0cf4*/ 	.word	0x00000004
        /*0cf8*/ 	.word	0x00038400
        /*0cfc*/ 	.short	0x010a
        /*0cfe*/ 	.byte	0x3f
	.zero		1


	//   ....[161]....
        /*0d00*/ 	.word	0x0000f0d0
        /*0d04*/ 	.word	0x00000003
        /*0d08*/ 	.word	0x00038598
        /*0d0c*/ 	.short	0x010a
        /*0d0e*/ 	.byte	0x3f
	.zero		1


	//   ....[162]....
        /*0d10*/ 	.word	0x0000f130
        /*0d14*/ 	.word	0x00000006
        /*0d18*/ 	.word	0x00038400
        /*0d1c*/ 	.short	0x010a
        /*0d1e*/ 	.byte	0x3f
	.zero		1


	//   ....[163]....
        /*0d20*/ 	.word	0x0000f190
        /*0d24*/ 	.word	0x00000004
        /*0d28*/ 	.word	0x00038570
        /*0d2c*/ 	.short	0x010a
        /*0d2e*/ 	.byte	0x3f
	.zero		1


	//   ....[164]....
        /*0d30*/ 	.word	0x0000f1f0
        /*0d34*/ 	.word	0x00000004
        /*0d38*/ 	.word	0x00038578
        /*0d3c*/ 	.short	0x010a
        /*0d3e*/ 	.byte	0x3f
	.zero		1


	//   ....[165]....
        /*0d40*/ 	.word	0x0000f250
        /*0d44*/ 	.word	0x00000004
        /*0d48*/ 	.word	0x00038580
        /*0d4c*/ 	.short	0x010a
        /*0d4e*/ 	.byte	0x3f
	.zero		1


	//   ....[166]....
        /*0d50*/ 	.word	0x0000f2b0
        /*0d54*/ 	.word	0x00000004
        /*0d58*/ 	.word	0x00038588
        /*0d5c*/ 	.short	0x010a
        /*0d5e*/ 	.byte	0x3f
	.zero		1


	//   ....[167]....
        /*0d60*/ 	.word	0x0000f310
        /*0d64*/ 	.word	0x00000005
        /*0d68*/ 	.word	0x00038570
        /*0d6c*/ 	.short	0x010a
        /*0d6e*/ 	.byte	0x3f
	.zero		1


	//   ....[168]....
        /*0d70*/ 	.word	0x0000f370
        /*0d74*/ 	.word	0x00000005
        /*0d78*/ 	.word	0x00038578
        /*0d7c*/ 	.short	0x010a
        /*0d7e*/ 	.byte	0x3f
	.zero		1


	//   ....[169]....
        /*0d80*/ 	.word	0x0000f3d0
        /*0d84*/ 	.word	0x00000005
        /*0d88*/ 	.word	0x00038580
        /*0d8c*/ 	.short	0x010a
        /*0d8e*/ 	.byte	0x3f
	.zero		1


	//   ....[170]....
        /*0d90*/ 	.word	0x0000f430
        /*0d94*/ 	.word	0x00000005
        /*0d98*/ 	.word	0x00038588
        /*0d9c*/ 	.short	0x010a
        /*0d9e*/ 	.byte	0x3f
	.zero		1


	//   ....[171]....
        /*0da0*/ 	.word	0x0000f490
        /*0da4*/ 	.word	0x00000000
        /*0da8*/ 	.word	0x00038570
        /*0dac*/ 	.short	0x010a
        /*0dae*/ 	.byte	0x3f
	.zero		1


	//   ....[172]....
        /*0db0*/ 	.word	0x0000f4f0
        /*0db4*/ 	.word	0x00000000
        /*0db8*/ 	.word	0x00038578
        /*0dbc*/ 	.short	0x010a
        /*0dbe*/ 	.byte	0x3f
	.zero		1


	//   ....[173]....
        /*0dc0*/ 	.word	0x0000f550
        /*0dc4*/ 	.word	0x00000000
        /*0dc8*/ 	.word	0x00038580
        /*0dcc*/ 	.short	0x010a
        /*0dce*/ 	.byte	0x3f
	.zero		1


	//   ....[174]....
        /*0dd0*/ 	.word	0x0000f620
        /*0dd4*/ 	.word	0x0000000a
        /*0dd8*/ 	.word	0x000384e8
        /*0ddc*/ 	.short	0x010a
        /*0dde*/ 	.byte	0x3f
	.zero		1


	//   ....[175]....
        /*0de0*/ 	.word	0x0000f670
        /*0de4*/ 	.word	0x00000008
        /*0de8*/ 	.word	0x00038400
        /*0dec*/ 	.short	0x010a
        /*0dee*/ 	.byte	0x3f
	.zero		1


	//   ....[176]....
        /*0df0*/ 	.word	0x0000f880
        /*0df4*/ 	.word	0x00000007
        /*0df8*/ 	.word	0x00000000
        /*0dfc*/ 	.short	0x010a
        /*0dfe*/ 	.byte	0x3f
	.zero		1


	//   ....[177]....
        /*0e00*/ 	.word	0x0000f8d0
        /*0e04*/ 	.word	0x00000006
        /*0e08*/ 	.word	0x00000000
        /*0e0c*/ 	.short	0x010a
        /*0e0e*/ 	.byte	0x3f
	.zero		1


	//   ....[178]....
        /*0e10*/ 	.word	0x0000f920
        /*0e14*/ 	.word	0x00000007
        /*0e18*/ 	.word	0x00000000
        /*0e1c*/ 	.short	0x010a
        /*0e1e*/ 	.byte	0x3f
	.zero		1


	//   ....[179]....
        /*0e20*/ 	.word	0x0000f970
        /*0e24*/ 	.word	0x00000006
        /*0e28*/ 	.word	0x00000000
        /*0e2c*/ 	.short	0x010a
        /*0e2e*/ 	.byte	0x3f
	.zero		1


	//   ....[180]....
        /*0e30*/ 	.word	0x0000f9c0
        /*0e34*/ 	.word	0x00000007
        /*0e38*/ 	.word	0x00000000
        /*0e3c*/ 	.short	0x010a
        /*0e3e*/ 	.byte	0x3f
	.zero		1


	//   ....[181]....
        /*0e40*/ 	.word	0x0000fa10
        /*0e44*/ 	.word	0x00000006
        /*0e48*/ 	.word	0x00000000
        /*0e4c*/ 	.short	0x010a
        /*0e4e*/ 	.byte	0x3f
	.zero		1


	//   ....[182]....
        /*0e50*/ 	.word	0x0000fa60
        /*0e54*/ 	.word	0x00000007
        /*0e58*/ 	.word	0x00000000
        /*0e5c*/ 	.short	0x010a
        /*0e5e*/ 	.byte	0x3f
	.zero		1


	//   ....[183]....
        /*0e60*/ 	.word	0x0000fab0
        /*0e64*/ 	.word	0x00000006
        /*0e68*/ 	.word	0x00000000
        /*0e6c*/ 	.short	0x010a
        /*0e6e*/ 	.byte	0x3f
	.zero		1


	//   ....[184]....
        /*0e70*/ 	.word	0x0000fb00
        /*0e74*/ 	.word	0x00000007
        /*0e78*/ 	.word	0x00000000
        /*0e7c*/ 	.short	0x010a
        /*0e7e*/ 	.byte	0x3f
	.zero		1


	//   ....[185]....
        /*0e80*/ 	.word	0x0000fb50
        /*0e84*/ 	.word	0x00000006
        /*0e88*/ 	.word	0x00000000
        /*0e8c*/ 	.short	0x010a
        /*0e8e*/ 	.byte	0x3f
	.zero		1


	//   ....[186]....
        /*0e90*/ 	.word	0x0000fba0
        /*0e94*/ 	.word	0x00000007
        /*0e98*/ 	.word	0x00000000
        /*0e9c*/ 	.short	0x010a
        /*0e9e*/ 	.byte	0x3f
	.zero		1


	//   ....[187]....
        /*0ea0*/ 	.word	0x0000fbf0
        /*0ea4*/ 	.word	0x00000006
        /*0ea8*/ 	.word	0x00000000
        /*0eac*/ 	.short	0x010a
        /*0eae*/ 	.byte	0x3f
	.zero		1


	//   ....[188]....
        /*0eb0*/ 	.word	0x0000fc40
        /*0eb4*/ 	.word	0x00000011
        /*0eb8*/ 	.word	0x00038440
        /*0ebc*/ 	.short	0x010a
        /*0ebe*/ 	.byte	0x3f
	.zero		1


	//   ....[189]....
        /*0ec0*/ 	.word	0x0000fc90
        /*0ec4*/ 	.word	0x00000005
        /*0ec8*/ 	.word	0x00038440
        /*0ecc*/ 	.short	0x010a
        /*0ece*/ 	.byte	0x3f
	.zero		1


	//   ....[190]....
        /*0ed0*/ 	.word	0x0000fce0
        /*0ed4*/ 	.word	0x00000007
        /*0ed8*/ 	.word	0x00038440
        /*0edc*/ 	.short	0x010a
        /*0ede*/ 	.byte	0x3f
	.zero		1


	//   ....[191]....
        /*0ee0*/ 	.word	0x0000fd30
        /*0ee4*/ 	.word	0x00000007
        /*0ee8*/ 	.word	0x00038440
        /*0eec*/ 	.short	0x010a
        /*0eee*/ 	.byte	0x3f
	.zero		1


	//   ....[192]....
        /*0ef0*/ 	.word	0x0000fd80
        /*0ef4*/ 	.word	0x00000007
        /*0ef8*/ 	.word	0x00038440
        /*0efc*/ 	.short	0x010a
        /*0efe*/ 	.byte	0x3f
	.zero		1


	//   ....[193]....
        /*0f00*/ 	.word	0x0000fdd0
        /*0f04*/ 	.word	0x00000007
        /*0f08*/ 	.word	0x00038440
        /*0f0c*/ 	.short	0x010a
        /*0f0e*/ 	.byte	0x3f
	.zero		1


	//   ....[194]....
        /*0f10*/ 	.word	0x0000fe20
        /*0f14*/ 	.word	0x00000007
        /*0f18*/ 	.word	0x00038440
        /*0f1c*/ 	.short	0x010a
        /*0f1e*/ 	.byte	0x3f
	.zero		1


	//   ....[195]....
        /*0f20*/ 	.word	0x0000fe70
        /*0f24*/ 	.word	0x00000007
        /*0f28*/ 	.word	0x00038440
        /*0f2c*/ 	.short	0x010a
        /*0f2e*/ 	.byte	0x3f
	.zero		1


	//----- nvinfo : EIATTR_NUM_MBARRIERS
	.align		4
.L_37:
        /*0f30*/ 	.byte	0x03, 0x38
        /*0f32*/ 	.short	0x0038


	//----- nvinfo : EIATTR_EXIT_INSTR_OFFSETS
	.align		4
        /*0f34*/ 	.byte	0x04, 0x1c
        /*0f36*/ 	.short	(.L_39 - .L_38)


	//   ....[0]....
.L_38:
        /*0f38*/ 	.word	0x00003130


	//   ....[1]....
        /*0f3c*/ 	.word	0x000033f0


	//   ....[2]....
        /*0f40*/ 	.word	0x00003550


	//   ....[3]....
        /*0f44*/ 	.word	0x00008ad0


	//   ....[4]....
        /*0f48*/ 	.word	0x00008b70


	//   ....[5]....
        /*0f4c*/ 	.word	0x0000a760


	//   ....[6]....
        /*0f50*/ 	.word	0x0000c760


	//   ....[7]....
        /*0f54*/ 	.word	0x0000ea80


	//----- nvinfo : EIATTR_MAX_THREADS
	.align		4
.L_39:
        /*0f58*/ 	.byte	0x04, 0x05
        /*0f5a*/ 	.short	(.L_41 - .L_40)
.L_40:
        /*0f5c*/ 	.word	0x00000180
        /*0f60*/ 	.word	0x00000001
        /*0f64*/ 	.word	0x00000001


	//----- nvinfo : EIATTR_CRS_STACK_SIZE
	.align		4
.L_41:
        /*0f68*/ 	.byte	0x04, 0x1e
        /*0f6a*/ 	.short	(.L_43 - .L_42)
.L_42:
        /*0f6c*/ 	.word	0x00000000


	//----- nvinfo : EIATTR_CBANK_PARAM_SIZE
	.align		4
.L_43:
        /*0f70*/ 	.byte	0x03, 0x19
        /*0f72*/ 	.short	0x0770


	//----- nvinfo : EIATTR_PARAM_CBANK
	.align		4
        /*0f74*/ 	.byte	0x04, 0x0a
        /*0f76*/ 	.short	(.L_45 - .L_44)
	.align		4
.L_44:
        /*0f78*/ 	.word	index@(.nv.constant0._ZN7cutlass13device_kernelINS_4gemm6kernel13GemmUniversalINS1_17GroupProblemShapeIN4cute5tupleIJiiiEEEEENS1_10collective13CollectiveMmaINS1_39MainloopSm90ArrayTmaGmmaWarpSpecializedILi13ENS6_IJNS5_1CILi2EEENSC_ILi1EEESE_EEENS1_52KernelPtrArrayTmaWarpSpecializedPingpongFP8FastAccumEEENS6_IJNSC_ILi128EEESI_NSC_ILi64EEEEEENS_12float_e4m3_tEPNS6_IJlSE_NSC_ILi0EEEEEESL_SO_NS5_8TiledMMAINS5_8MMA_AtomIJNS5_4SM904GMMA31MMA_64x128x32_F32E4M3E4M3_SS_TNILNSS_7ScaleInE1ELSU_1EEEEEENS5_6LayoutINS6_IJSE_SE_SE_EEENS6_IJSM_SM_SM_EEEEENS6_IJNS5_10UnderscoreES11_S11_EEEEENS5_13SM90_TMA_LOADENS5_14ComposedLayoutINS5_7SwizzleILi2ELi4ELi3EEENS5_18smem_ptr_flag_bitsILi8EEENSX_INS6_IJNSC_ILi8EEESJ_EEENS6_IJSJ_SE_EEEEEEEvNS5_8identityENS5_23SM90_TMA_LOAD_MULTICASTES1E_vS1F_EENS_8epilogue10collective18CollectiveEpilogueINS1I_30Sm90PtrArrayTmaWarpSpecializedILi4ELi2ELi16ELb1ELb0ELi2EEEJSK_NS6_IJSJ_NSC_ILi32EEEEEENS_6half_tEPNS6_IJSE_lSM_EEES1P_S1R_NS1I_6fusion15FusionCallbacksIS1M_NS1S_17LinearCombinationIS1P_fS1P_fLNS_15FloatRoundStyleE2EEESK_S1O_JEEES14_NS15_INS16_ILi3ELi4ELi3EEENS18_ILi16EEENSX_INS6_IJSJ_S1A_EEENS6_IJSE_SJ_EEEEEEENS5_17SM75_U16x8_LDSM_TENS5_14SM90_TMA_STOREES23_NS5_17SM90_U16x8_STSM_TENS5_9Copy_AtomIJNS5_17SM90_U32x4_STSM_NES1P_EEEvEEEvvEEEEvNT_6ParamsE)
        /*0f7c*/ 	.short	0x0210
        /*0f7e*/ 	.short	0x0770


	//----- nvinfo : EIATTR_SW_WAR
	.align		4
.L_45:
        /*0f80*/ 	.byte	0x04, 0x36
        /*0f82*/ 	.short	(.L_47 - .L_46)
.L_46:
        /*0f84*/ 	.word	0x00000008
.L_47:


//--------------------- .nv.callgraph             --------------------------
	.section	.nv.callgraph,"",@"SHT_CUDA_CALLGRAPH"
	.align	4
	.sectionentsize	8
	.align		4
        /*0000*/ 	.word	0x00000000
	.align		4
        /*0004*/ 	.word	0xffffffff
	.align		4
        /*0008*/ 	.word	index@(_ZN7cutlass13device_kernelINS_4gemm6kernel13GemmUniversalINS1_17GroupProblemShapeIN4cute5tupleIJiiiEEEEENS1_10collective13CollectiveMmaINS1_39MainloopSm90ArrayTmaGmmaWarpSpecializedILi13ENS6_IJNS5_1CILi2EEENSC_ILi1EEESE_EEENS1_52KernelPtrArrayTmaWarpSpecializedPingpongFP8FastAccumEEENS6_IJNSC_ILi128EEESI_NSC_ILi64EEEEEENS_12float_e4m3_tEPNS6_IJlSE_NSC_ILi0EEEEEESL_SO_NS5_8TiledMMAINS5_8MMA_AtomIJNS5_4SM904GMMA31MMA_64x128x32_F32E4M3E4M3_SS_TNILNSS_7ScaleInE1ELSU_1EEEEEENS5_6LayoutINS6_IJSE_SE_SE_EEENS6_IJSM_SM_SM_EEEEENS6_IJNS5_10UnderscoreES11_S11_EEEEENS5_13SM90_TMA_LOADENS5_14ComposedLayoutINS5_7SwizzleILi2ELi4ELi3EEENS5_18smem_ptr_flag_bitsILi8EEENSX_INS6_IJNSC_ILi8EEESJ_EEENS6_IJSJ_SE_EEEEEEEvNS5_8identityENS5_23SM90_TMA_LOAD_MULTICASTES1E_vS1F_EENS_8epilogue10collective18CollectiveEpilogueINS1I_30Sm90PtrArrayTmaWarpSpecializedILi4ELi2ELi16ELb1ELb0ELi2EEEJSK_NS6_IJSJ_NSC_ILi32EEEEEENS_6half_tEPNS6_IJSE_lSM_EEES1P_S1R_NS1I_6fusion15FusionCallbacksIS1M_NS1S_17LinearCombinationIS1P_fS1P_fLNS_15FloatRoundStyleE2EEESK_S1O_JEEES14_NS15_INS16_ILi3ELi4ELi3EEENS18_ILi16EEENSX_INS6_IJSJ_S1A_EEENS6_IJSE_SJ_EEEEEEENS5_17SM75_U16x8_LDSM_TENS5_14SM90_TMA_STOREES23_NS5_17SM90_U16x8_STSM_TENS5_9Copy_AtomIJNS5_17SM90_U32x4_STSM_NES1P_EEEvEEEvvEEEEvNT_6ParamsE)
	.align		4
        /*000c*/ 	.word	index@(__assertfail)
	.align		4
        /*0010*/ 	.word	0x00000000
	.align		4
        /*0014*/ 	.word	0xfffffffe
	.align		4
        /*0018*/ 	.word	0x00000000
	.align		4
        /*001c*/ 	.word	0xfffffffd
	.align		4
        /*0020*/ 	.word	0x00000000
	.align		4
        /*0024*/ 	.word	0xfffffffc


//--------------------- .nv.constant4             --------------------------
	.section	.nv.constant4,"a",@progbits
	.align	8
	.align		8
.nv.constant4:
        /*0000*/ 	.dword	__assertfail
	.align		8
        /*0008*/ 	.dword	__unnamed_1
	.align		8
        /*0010*/ 	.dword	_ZN39_INTERNAL_2ad44e9d_4_k_cu_10592fd1_27874cuda3std3__45__cpo5beginE
	.align		8
        /*0018*/ 	.dword	_ZN39_INTERNAL_2ad44e9d_4_k_cu_10592fd1_27874cuda3std3__45__cpo3endE
	.align		8
        /*0020*/ 	.dword	_ZN39_INTERNAL_2ad44e9d_4_k_cu_10592fd1_27874cuda3std3__45__cpo6cbeginE
	.align		8
        /*0028*/ 	.dword	_ZN39_INTERNAL_2ad44e9d_4_k_cu_10592fd1_27874cuda3std3__45__cpo4cendE
	.align		8
        /*0030*/ 	.dword	_ZN39_INTERNAL_2ad44e9d_4_k_cu_10592fd1_27874cuda3std3__441_GLOBAL__N__2ad44e9d_4_k_cu_10592fd1_27876ignoreE
	.align		8
        /*0038*/ 	.dword	_ZN39_INTERNAL_2ad44e9d_4_k_cu_10592fd1_27874cuda3std3__419piecewise_constructE
	.align		8
        /*0040*/ 	.dword	_ZN39_INTERNAL_2ad44e9d_4_k_cu_10592fd1_27874cuda3std3__48in_placeE
	.align		8
        /*0048*/ 	.dword	_ZN39_INTERNAL_2ad44e9d_4_k_cu_10592fd1_27874cuda3std6ranges3__45__cpo4swapE
	.align		8
        /*0050*/ 	.dword	_ZN39_INTERNAL_2ad44e9d_4_k_cu_10592fd1_27874cuda3std6ranges3__45__cpo9iter_moveE
	.align		8
        /*0058*/ 	.dword	_ZN39_INTERNAL_2ad44e9d_4_k_cu_10592fd1_27874cute7productE
	.align		8
        /*0060*/ 	.dword	_ZN39_INTERNAL_2ad44e9d_4_k_cu_10592fd1_27874cute1_E
	.align		8
        /*0068*/ 	.dword	$str$24
	.align		8
        /*0070*/ 	.dword	$str$25


//--------------------- .text._ZN7cutlass13device_kernelINS_4gemm6kernel13GemmUniversalINS1_17GroupProblemShapeIN4cute5tupleIJiiiEEEEENS1_10collective13CollectiveMmaINS1_39MainloopSm90ArrayTmaGmmaWarpSpecializedILi13ENS6_IJNS5_1CILi2EEENSC_ILi1EEESE_EEENS1_52KernelPtrArrayTmaWarpSpecializedPingpongFP8FastAccumEEENS6_IJNSC_ILi128EEESI_NSC_ILi64EEEEEENS_12float_e4m3_tEPNS6_IJlSE_NSC_ILi0EEEEEESL_SO_NS5_8TiledMMAINS5_8MMA_AtomIJNS5_4SM904GMMA31MMA_64x128x32_F32E4M3E4M3_SS_TNILNSS_7ScaleInE1ELSU_1EEEEEENS5_6LayoutINS6_IJSE_SE_SE_EEENS6_IJSM_SM_SM_EEEEENS6_IJNS5_10UnderscoreES11_S11_EEEEENS5_13SM90_TMA_LOADENS5_14ComposedLayoutINS5_7SwizzleILi2ELi4ELi3EEENS5_18smem_ptr_flag_bitsILi8EEENSX_INS6_IJNSC_ILi8EEESJ_EEENS6_IJSJ_SE_EEEEEEEvNS5_8identityENS5_23SM90_TMA_LOAD_MULTICASTES1E_vS1F_EENS_8epilogue10collective18CollectiveEpilogueINS1I_30Sm90PtrArrayTmaWarpSpecializedILi4ELi2ELi16ELb1ELb0ELi2EEEJSK_NS6_IJSJ_NSC_ILi32EEEEEENS_6half_tEPNS6_IJSE_lSM_EEES1P_S1R_NS1I_6fusion15FusionCallbacksIS1M_NS1S_17LinearCombinationIS1P_fS1P_fLNS_15FloatRoundStyleE2EEESK_S1O_JEEES14_NS15_INS16_ILi3ELi4ELi3EEENS18_ILi16EEENSX_INS6_IJSJ_S1A_EEENS6_IJSE_SJ_EEEEEEENS5_17SM75_U16x8_LDSM_TENS5_14SM90_TMA_STOREES23_NS5_17SM90_U16x8_STSM_TENS5_9Copy_AtomIJNS5_17SM90_U32x4_STSM_NES1P_EEEvEEEvvEEEEvNT_6ParamsE --------------------------
	.section	.text._ZN7cutlass13device_kernelINS_4gemm6kernel13GemmUniversalINS1_17GroupProblemShapeIN4cute5tupleIJiiiEEEEENS1_10collective13CollectiveMmaINS1_39MainloopSm90ArrayTmaGmmaWarpSpecializedILi13ENS6_IJNS5_1CILi2EEENSC_ILi1EEESE_EEENS1_52KernelPtrArrayTmaWarpSpecializedPingpongFP8FastAccumEEENS6_IJNSC_ILi128EEESI_NSC_ILi64EEEEEENS_12float_e4m3_tEPNS6_IJlSE_NSC_ILi0EEEEEESL_SO_NS5_8TiledMMAINS5_8MMA_AtomIJNS5_4SM904GMMA31MMA_64x128x32_F32E4M3E4M3_SS_TNILNSS_7ScaleInE1ELSU_1EEEEEENS5_6LayoutINS6_IJSE_SE_SE_EEENS6_IJSM_SM_SM_EEEEENS6_IJNS5_10UnderscoreES11_S11_EEEEENS5_13SM90_TMA_LOADENS5_14ComposedLayoutINS5_7SwizzleILi2ELi4ELi3EEENS5_18smem_ptr_flag_bitsILi8EEENSX_INS6_IJNSC_ILi8EEESJ_EEENS6_IJSJ_SE_EEEEEEEvNS5_8identityENS5_23SM90_TMA_LOAD_MULTICASTES1E_vS1F_EENS_8epilogue10collective18CollectiveEpilogueINS1I_30Sm90PtrArrayTmaWarpSpecializedILi4ELi2ELi16ELb1ELb0ELi2EEEJSK_NS6_IJSJ_NSC_ILi32EEEEEENS_6half_tEPNS6_IJSE_lSM_EEES1P_S1R_NS1I_6fusion15FusionCallbacksIS1M_NS1S_17LinearCombinationIS1P_fS1P_fLNS_15FloatRoundStyleE2EEESK_S1O_JEEES14_NS15_INS16_ILi3ELi4ELi3EEENS18_ILi16EEENSX_INS6_IJSJ_S1A_EEENS6_IJSE_SJ_EEEEEEENS5_17SM75_U16x8_LDSM_TENS5_14SM90_TMA_STOREES23_NS5_17SM90_U16x8_STSM_TENS5_9Copy_AtomIJNS5_17SM90_U32x4_STSM_NES1P_EEEvEEEvvEEEEvNT_6ParamsE,"ax",@progbits
	.align	128
.text._ZN7cutlass13device_kernelINS_4gemm6kernel13GemmUniversalINS1_17GroupProblemShapeIN4cute5tupleIJiiiEEEEENS1_10collective13CollectiveMmaINS1_39MainloopSm90ArrayTmaGmmaWarpSpecializedILi13ENS6_IJNS5_1CILi2EEENSC_ILi1EEESE_EEENS1_52KernelPtrArrayTmaWarpSpecializedPingpongFP8FastAccumEEENS6_IJNSC_ILi128EEESI_NSC_ILi64EEEEEENS_12float_e4m3_tEPNS6_IJlSE_NSC_ILi0EEEEEESL_SO_NS5_8TiledMMAINS5_8MMA_AtomIJNS5_4SM904GMMA31MMA_64x128x32_F32E4M3E4M3_SS_TNILNSS_7ScaleInE1ELSU_1EEEEEENS5_6LayoutINS6_IJSE_SE_SE_EEENS6_IJSM_SM_SM_EEEEENS6_IJNS5_10UnderscoreES11_S11_EEEEENS5_13SM90_TMA_LOADENS5_14ComposedLayoutINS5_7SwizzleILi2ELi4ELi3EEENS5_18smem_ptr_flag_bitsILi8EEENSX_INS6_IJNSC_ILi8EEESJ_EEENS6_IJSJ_SE_EEEEEEEvNS5_8identityENS5_23SM90_TMA_LOAD_MULTICASTES1E_vS1F_EENS_8epilogue10collective18CollectiveEpilogueINS1I_30Sm90PtrArrayTmaWarpSpecializedILi4ELi2ELi16ELb1ELb0ELi2EEEJSK_NS6_IJSJ_NSC_ILi32EEEEEENS_6half_tEPNS6_IJSE_lSM_EEES1P_S1R_NS1I_6fusion15FusionCallbacksIS1M_NS1S_17LinearCombinationIS1P_fS1P_fLNS_15FloatRoundStyleE2EEESK_S1O_JEEES14_NS15_INS16_ILi3ELi4ELi3EEENS18_ILi16EEENSX_INS6_IJSJ_S1A_EEENS6_IJSE_SJ_EEEEEEENS5_17SM75_U16x8_LDSM_TENS5_14SM90_TMA_STOREES23_NS5_17SM90_U16x8_STSM_TENS5_9Copy_AtomIJNS5_17SM90_U32x4_STSM_NES1P_EEEvEEEvvEEEEvNT_6ParamsE:
        .type           _ZN7cutlass13device_kernelINS_4gemm6kernel13GemmUniversalINS1_17GroupProblemShapeIN4cute5tupleIJiiiEEEEENS1_10collective13CollectiveMmaINS1_39MainloopSm90ArrayTmaGmmaWarpSpecializedILi13ENS6_IJNS5_1CILi2EEENSC_ILi1EEESE_EEENS1_52KernelPtrArrayTmaWarpSpecializedPingpongFP8FastAccumEEENS6_IJNSC_ILi128EEESI_NSC_ILi64EEEEEENS_12float_e4m3_tEPNS6_IJlSE_NSC_ILi0EEEEEESL_SO_NS5_8TiledMMAINS5_8MMA_AtomIJNS5_4SM904GMMA31MMA_64x128x32_F32E4M3E4M3_SS_TNILNSS_7ScaleInE1ELSU_1EEEEEENS5_6LayoutINS6_IJSE_SE_SE_EEENS6_IJSM_SM_SM_EEEEENS6_IJNS5_10UnderscoreES11_S11_EEEEENS5_13SM90_TMA_LOADENS5_14ComposedLayoutINS5_7SwizzleILi2ELi4ELi3EEENS5_18smem_ptr_flag_bitsILi8EEENSX_INS6_IJNSC_ILi8EEESJ_EEENS6_IJSJ_SE_EEEEEEEvNS5_8identityENS5_23SM90_TMA_LOAD_MULTICASTES1E_vS1F_EENS_8epilogue10collective18CollectiveEpilogueINS1I_30Sm90PtrArrayTmaWarpSpecializedILi4ELi2ELi16ELb1ELb0ELi2EEEJSK_NS6_IJSJ_NSC_ILi32EEEEEENS_6half_tEPNS6_IJSE_lSM_EEES1P_S1R_NS1I_6fusion15FusionCallbacksIS1M_NS1S_17LinearCombinationIS1P_fS1P_fLNS_15FloatRoundStyleE2EEESK_S1O_JEEES14_NS15_INS16_ILi3ELi4ELi3EEENS18_ILi16EEENSX_INS6_IJSJ_S1A_EEENS6_IJSE_SJ_EEEEEEENS5_17SM75_U16x8_LDSM_TENS5_14SM90_TMA_STOREES23_NS5_17SM90_U16x8_STSM_TENS5_9Copy_AtomIJNS5_17SM90_U32x4_STSM_NES1P_EEEvEEEvvEEEEvNT_6ParamsE,@function
        .size           _ZN7cutlass13device_kernelINS_4gemm6kernel13GemmUniversalINS1_17GroupProblemShapeIN4cute5tupleIJiiiEEEEENS1_10collective13CollectiveMmaINS1_39MainloopSm90ArrayTmaGmmaWarpSpecializedILi13ENS6_IJNS5_1CILi2EEENSC_ILi1EEESE_EEENS1_52KernelPtrArrayTmaWarpSpecializedPingpongFP8FastAccumEEENS6_IJNSC_ILi128EEESI_NSC_ILi64EEEEEENS_12float_e4m3_tEPNS6_IJlSE_NSC_ILi0EEEEEESL_SO_NS5_8TiledMMAINS5_8MMA_AtomIJNS5_4SM904GMMA31MMA_64x128x32_F32E4M3E4M3_SS_TNILNSS_7ScaleInE1ELSU_1EEEEEENS5_6LayoutINS6_IJSE_SE_SE_EEENS6_IJSM_SM_SM_EEEEENS6_IJNS5_10UnderscoreES11_S11_EEEEENS5_13SM90_TMA_LOADENS5_14ComposedLayoutINS5_7SwizzleILi2ELi4ELi3EEENS5_18smem_ptr_flag_bitsILi8EEENSX_INS6_IJNSC_ILi8EEESJ_EEENS6_IJSJ_SE_EEEEEEEvNS5_8identityENS5_23SM90_TMA_LOAD_MULTICASTES1E_vS1F_EENS_8epilogue10collective18CollectiveEpilogueINS1I_30Sm90PtrArrayTmaWarpSpecializedILi4ELi2ELi16ELb1ELb0ELi2EEEJSK_NS6_IJSJ_NSC_ILi32EEEEEENS_6half_tEPNS6_IJSE_lSM_EEES1P_S1R_NS1I_6fusion15FusionCallbacksIS1M_NS1S_17LinearCombinationIS1P_fS1P_fLNS_15FloatRoundStyleE2EEESK_S1O_JEEES14_NS15_INS16_ILi3ELi4ELi3EEENS18_ILi16EEENSX_INS6_IJSJ_S1A_EEENS6_IJSE_SJ_EEEEEEENS5_17SM75_U16x8_LDSM_TENS5_14SM90_TMA_STOREES23_NS5_17SM90_U16x8_STSM_TENS5_9Copy_AtomIJNS5_17SM90_U32x4_STSM_NES1P_EEEvEEEvvEEEEvNT_6ParamsE,(.L_x_347 - _ZN7cutlass13device_kernelINS_4gemm6kernel13GemmUniversalINS1_17GroupProblemShapeIN4cute5tupleIJiiiEEEEENS1_10collective13CollectiveMmaINS1_39MainloopSm90ArrayTmaGmmaWarpSpecializedILi13ENS6_IJNS5_1CILi2EEENSC_ILi1EEESE_EEENS1_52KernelPtrArrayTmaWarpSpecializedPingpongFP8FastAccumEEENS6_IJNSC_ILi128EEESI_NSC_ILi64EEEEEENS_12float_e4m3_tEPNS6_IJlSE_NSC_ILi0EEEEEESL_SO_NS5_8TiledMMAINS5_8MMA_AtomIJNS5_4SM904GMMA31MMA_64x128x32_F32E4M3E4M3_SS_TNILNSS_7ScaleInE1ELSU_1EEEEEENS5_6LayoutINS6_IJSE_SE_SE_EEENS6_IJSM_SM_SM_EEEEENS6_IJNS5_10UnderscoreES11_S11_EEEEENS5_13SM90_TMA_LOADENS5_14ComposedLayoutINS5_7SwizzleILi2ELi4ELi3EEENS5_18smem_ptr_flag_bitsILi8EEENSX_INS6_IJNSC_ILi8EEESJ_EEENS6_IJSJ_SE_EEEEEEEvNS5_8identityENS5_23SM90_TMA_LOAD_MULTICASTES1E_vS1F_EENS_8epilogue10collective18CollectiveEpilogueINS1I_30Sm90PtrArrayTmaWarpSpecializedILi4ELi2ELi16ELb1ELb0ELi2EEEJSK_NS6_IJSJ_NSC_ILi32EEEEEENS_6half_tEPNS6_IJSE_lSM_EEES1P_S1R_NS1I_6fusion15FusionCallbacksIS1M_NS1S_17LinearCombinationIS1P_fS1P_fLNS_15FloatRoundStyleE2EEESK_S1O_JEEES14_NS15_INS16_ILi3ELi4ELi3EEENS18_ILi16EEENSX_INS6_IJSJ_S1A_EEENS6_IJSE_SJ_EEEEEEENS5_17SM75_U16x8_LDSM_TENS5_14SM90_TMA_STOREES23_NS5_17SM90_U16x8_STSM_TENS5_9Copy_AtomIJNS5_17SM90_U32x4_STSM_NES1P_EEEvEEEvvEEEEvNT_6ParamsE)
        .other          _ZN7cutlass13device_kernelINS_4gemm6kernel13GemmUniversalINS1_17GroupProblemShapeIN4cute5tupleIJiiiEEEEENS1_10collective13CollectiveMmaINS1_39MainloopSm90ArrayTmaGmmaWarpSpecializedILi13ENS6_IJNS5_1CILi2EEENSC_ILi1EEESE_EEENS1_52KernelPtrArrayTmaWarpSpecializedPingpongFP8FastAccumEEENS6_IJNSC_ILi128EEESI_NSC_ILi64EEEEEENS_12float_e4m3_tEPNS6_IJlSE_NSC_ILi0EEEEEESL_SO_NS5_8TiledMMAINS5_8MMA_AtomIJNS5_4SM904GMMA31MMA_64x128x32_F32E4M3E4M3_SS_TNILNSS_7ScaleInE1ELSU_1EEEEEENS5_6LayoutINS6_IJSE_SE_SE_EEENS6_IJSM_SM_SM_EEEEENS6_IJNS5_10UnderscoreES11_S11_EEEEENS5_13SM90_TMA_LOADENS5_14ComposedLayoutINS5_7SwizzleILi2ELi4ELi3EEENS5_18smem_ptr_flag_bitsILi8EEENSX_INS6_IJNSC_ILi8EEESJ_EEENS6_IJSJ_SE_EEEEEEEvNS5_8identityENS5_23SM90_TMA_LOAD_MULTICASTES1E_vS1F_EENS_8epilogue10collective18CollectiveEpilogueINS1I_30Sm90PtrArrayTmaWarpSpecializedILi4ELi2ELi16ELb1ELb0ELi2EEEJSK_NS6_IJSJ_NSC_ILi32EEEEEENS_6half_tEPNS6_IJSE_lSM_EEES1P_S1R_NS1I_6fusion15FusionCallbacksIS1M_NS1S_17LinearCombinationIS1P_fS1P_fLNS_15FloatRoundStyleE2EEESK_S1O_JEEES14_NS15_INS16_ILi3ELi4ELi3EEENS18_ILi16EEENSX_INS6_IJSJ_S1A_EEENS6_IJSE_SJ_EEEEEEENS5_17SM75_U16x8_LDSM_TENS5_14SM90_TMA_STOREES23_NS5_17SM90_U16x8_STSM_TENS5_9Copy_AtomIJNS5_17SM90_U32x4_STSM_NES1P_EEEvEEEvvEEEEvNT_6ParamsE,@"STO_CUDA_ENTRY STV_DEFAULT"
_ZN7cutlass13device_kernelINS_4gemm6kernel13GemmUniversalINS1_17GroupProblemShapeIN4cute5tupleIJiiiEEEEENS1_10collective13CollectiveMmaINS1_39MainloopSm90ArrayTmaGmmaWarpSpecializedILi13ENS6_IJNS5_1CILi2EEENSC_ILi1EEESE_EEENS1_52KernelPtrArrayTmaWarpSpecializedPingpongFP8FastAccumEEENS6_IJNSC_ILi128EEESI_NSC_ILi64EEEEEENS_12float_e4m3_tEPNS6_IJlSE_NSC_ILi0EEEEEESL_SO_NS5_8TiledMMAINS5_8MMA_AtomIJNS5_4SM904GMMA31MMA_64x128x32_F32E4M3E4M3_SS_TNILNSS_7ScaleInE1ELSU_1EEEEEENS5_6LayoutINS6_IJSE_SE_SE_EEENS6_IJSM_SM_SM_EEEEENS6_IJNS5_10UnderscoreES11_S11_EEEEENS5_13SM90_TMA_LOADENS5_14ComposedLayoutINS5_7SwizzleILi2ELi4ELi3EEENS5_18smem_ptr_flag_bitsILi8EEENSX_INS6_IJNSC_ILi8EEESJ_EEENS6_IJSJ_SE_EEEEEEEvNS5_8identityENS5_23SM90_TMA_LOAD_MULTICASTES1E_vS1F_EENS_8epilogue10collective18CollectiveEpilogueINS1I_30Sm90PtrArrayTmaWarpSpecializedILi4ELi2ELi16ELb1ELb0ELi2EEEJSK_NS6_IJSJ_NSC_ILi32EEEEEENS_6half_tEPNS6_IJSE_lSM_EEES1P_S1R_NS1I_6fusion15FusionCallbacksIS1M_NS1S_17LinearCombinationIS1P_fS1P_fLNS_15FloatRoundStyleE2EEESK_S1O_JEEES14_NS15_INS16_ILi3ELi4ELi3EEENS18_ILi16EEENSX_INS6_IJSJ_S1A_EEENS6_IJSE_SJ_EEEEEEENS5_17SM75_U16x8_LDSM_TENS5_14SM90_TMA_STOREES23_NS5_17SM90_U16x8_STSM_TENS5_9Copy_AtomIJNS5_17SM90_U32x4_STSM_NES1P_EEEvEEEvvEEEEvNT_6ParamsE:
[----:B------:R-:W1:Y:S08]  /*0000*/  LDC R1, c[0x0][0x28] ;  /* 0x00000a00ff017b82 */ /* 0x000e700000000800 */
[----:B------:R-:W2:Y:S01]  /*0010*/  LDC.64 R4, c[0x0][0x918] ;  /* 0x00024600ff047b82 */ /* 0x000ea20000000a00 */
[----:B------:R-:W-:Y:S01]  /*0020*/  ULDC.64 UR38, c[0x0][0x208] ;  /* 0x0000820000267ab9 */ /* 0x000fe20000000a00 */
[----:B------:R-:W3:Y:S01]  /*0030*/  S2R R19, SR_TID.X ;  /* 0x0000000000137919 */ /* 0x000ee20000002100 */
[----:B------:R-:W-:Y:S01]  /*0040*/  ULDC UR4, c[0x0][0x910] ;  /* 0x0002440000047ab9 */ /* 0x000fe20000000800 */
[----:B------:R-:W-:Y:S01]  /*0050*/  ULDC.64 UR20, c[0x0][0x8d0] ;  /* 0x0002340000147ab9 */ /* 0x000fe20000000a00 */
[----:B------:R-:W-:Y:S01]  /*0060*/  ULDC.64 UR14, c[0x0][0x8c8] ;  /* 0x00023200000e7ab9 */ /* 0x000fe20000000a00 */
[----:B------:R-:W-:Y:S01]  /*0070*/  IMAD.MOV.U32 R8, RZ, RZ, RZ ;  /* 0x000000ffff087224 */ /* 0x000fe200078e00ff */
[----:B------:R-:W-:Y:S01]  /*0080*/  ULDC.64 UR16, c[0x0][0x8e0] ;  /* 0x0002380000107ab9 */ /* 0x000fe20000000a00 */
[----:B------:R-:W4:Y:S01]  /*0090*/  S2UR UR24, SR_CTAID.Y ;  /* 0x00000000001879c3 */ /* 0x000f220000002600 */
[----:B------:R-:W-:Y:S01]  /*00a0*/  IMAD.MOV.U32 R10, RZ, RZ, RZ ;  /* 0x000000ffff0a7224 */ /* 0x000fe200078e00ff */
[----:B------:R-:W-:Y:S01]  /*00b0*/  ULDC.64 UR22, c[0x0][0x8e8] ;  /* 0x00023a0000167ab9 */ /* 0x000fe20000000a00 */
[----:B--2---:R-:W2:Y:S01]  /*00c0*/  LDG.E R7, desc[UR38][R4.64] ;  /* 0x0000002604077981 */ /* 0x004ea2000c1e1900 */
[----:B------:R-:W-:-:S03]  /*00d0*/  IMAD.U32 R0, RZ, RZ, UR4 ;  /* 0x00000004ff007e24 */ /* 0x000fc6000f8e00ff */
[----:B------:R-:W2:Y:S01]  /*00e0*/  LDG.E R6, desc[UR38][R4.64+0x4] ;  /* 0x0000042604067981 */ /* 0x000ea2000c1e1900 */
[----:B---3--:R-:W-:Y:S01]  /*00f0*/  LOP3.LUT R9, R19, 0x1f, RZ, 0xc0, !PT ;  /* 0x0000001f13097812 */ /* 0x008fe200078ec0ff */
[----:B------:R-:W-:Y:S01]  /*0100*/  UISETP.NE.U32.AND UP0, UPT, UR20, URZ, UPT ;  /* 0x0000003f1400728c */ /* 0x000fe2000bf05070 */
[----:B------:R-:W3:Y:S01]  /*0110*/  S2UR UR53, SR_CTAID.X ;  /* 0x00000000003579c3 */ /* 0x000ee20000002500 */
[----:B------:R-:W-:Y:S01]  /*0120*/  ULDC UR4, c[0x0][0x908] ;  /* 0x0002420000047ab9 */ /* 0x000fe20000000800 */
[----:B------:R-:W-:Y:S01]  /*0130*/  ISETP.GE.AND P0, PT, R9, R0, PT ;  /* 0x000000000900720c */ /* 0x000fe20003f06270 */
[----:B------:R-:W-:Y:S02]  /*0140*/  UISETP.NE.AND.EX UP0, UPT, UR21, URZ, UPT, UP0 ;  /* 0x0000003f1500728c */ /* 0x000fe4000bf05300 */
[----:B------:R-:W-:-:S09]  /*0150*/  UISETP.NE.AND UP3, UPT, UR4, 0x1, UPT ;  /* 0x000000010400788c */ /* 0x000fd2000bf65270 */
[----:B------:R-:W-:Y:S01]  /*0160*/  @UP0 ULDC UR26, c[0x0][0x8dc] ;  /* 0x00023700001a0ab9 */ /* 0x000fe20000000800 */
[----:B------:R-:W1:Y:S01]  /*0170*/  @!P0 LDC.64 R2, c[0x0][0x918] ;  /* 0x00024600ff028b82 */ /* 0x000e620000000a00 */
[----:B----4-:R-:W-:Y:S02]  /*0180*/  @UP3 UMOV UR6, UR24 ;  /* 0x0000001800063c82 */ /* 0x010fe40008000000 */
[----:B------:R-:W-:Y:S01]  /*0190*/  @UP3 UMOV UR4, UR6 ;  /* 0x0000000600043c82 */ /* 0x000fe20008000000 */
[----:B------:R-:W-:Y:S01]  /*01a0*/  @!UP3 UMOV UR6, UR24 ;  /* 0x000000180006bc82 */ /* 0x000fe20008000000 */
[----:B------:R-:W-:Y:S01]  /*01b0*/  @UP3 ULDC UR8, c[0x0][0x10] ;  /* 0x0000040000083ab9 */ /* 0x000fe20000000800 */
[----:B------:R-:W-:Y:S01]  /*01c0*/  @UP3 UMOV UR5, URZ ;  /* 0x0000003f00053c82 */ /* 0x000fe20008000000 */
[----:B------:R-:W-:Y:S01]  /*01d0*/  @UP3 UMOV UR7, URZ ;  /* 0x0000003f00073c82 */ /* 0x000fe20008000000 */
[----:B---3--:R-:W-:Y:S01]  /*01e0*/  @UP3 UIMAD.WIDE.U32 UR8, UR53, UR8, UR4 ;  /* 0x00000008350832a5 */ /* 0x008fe2000f8e0004 */
[----:B------:R-:W-:Y:S01]  /*01f0*/  @!UP3 ULDC UR10, c[0x0][0xc] ;  /* 0x00000300000abab9 */ /* 0x000fe20000000800 */
[----:B-1----:R-:W-:-:S05]  /*0200*/  @!P0 IMAD.WIDE.U32 R2, R9, 0xc, R2 ;  /* 0x0000000c09028825 */ /* 0x002fca00078e0002 */
[----:B------:R1:W5:Y:S04]  /*0210*/  @!P0 LDG.E R8, desc[UR38][R2.64] ;  /* 0x0000002602088981 */ /* 0x000368000c1e1900 */
[----:B------:R1:W5:Y:S01]  /*0220*/  @!P0 LDG.E R10, desc[UR38][R2.64+0x4] ;  /* 0x00000426020a8981 */ /* 0x000362000c1e1900 */
[----:B------:R-:W-:Y:S01]  /*0230*/  ISETP.NE.U32.AND P0, PT, RZ, UR22, PT ;  /* 0x00000016ff007c0c */ /* 0x000fe2000bf05070 */
[----:B------:R-:W-:-:S03]  /*0240*/  UMOV UR4, UR53 ;  /* 0x0000003500047c82 */ /* 0x000fc60008000000 */
[----:B------:R-:W-:Y:S01]  /*0250*/  ISETP.NE.AND.EX P0, PT, RZ, UR23, PT, P0 ;  /* 0x00000017ff007c0c */ /* 0x000fe2000bf05300 */
[----:B------:R-:W-:Y:S01]  /*0260*/  UMOV UR5, URZ ;  /* 0x0000003f00057c82 */ /* 0x000fe20008000000 */
[----:B------:R-:W-:Y:S02]  /*0270*/  @UP3 UIADD3 UR7, UR9, UR7, URZ ;  /* 0x0000000709073290 */ /* 0x000fe4000fffe03f */
[----:B------:R-:W-:-:S07]  /*0280*/  @!UP3 UIMAD.WIDE.U32 UR4, UR10, UR6, UR4 ;  /* 0x000000060a04b2a5 */ /* 0x000fce000f8e0004 */
[----:B------:R-:W-:Y:S01]  /*0290*/  @!UP3 UMOV UR8, UR4 ;  /* 0x000000040008bc82 */ /* 0x000fe20008000000 */
[----:B------:R-:W-:Y:S01]  /*02a0*/  @!UP3 UMOV UR7, UR5 ;  /* 0x000000050007bc82 */ /* 0x000fe20008000000 */
[----:B--2---:R-:W-:Y:S02]  /*02b0*/  R2UR UR12, R7 ;  /* 0x00000000070c72ca */ /* 0x004fe400000e0000 */
[----:B------:R-:W-:-:S11]  /*02c0*/  R2UR UR28, R6 ;  /* 0x00000000061c72ca */ /* 0x000fd600000e0000 */
[----:B------:R-:W-:-:S04]  /*02d0*/  UIADD3 UR11, UP1, UR12, UR14, URZ ;  /* 0x0000000e0c0b7290 */ /* 0x000fc8000ff3e03f */
[----:B------:R-:W-:Y:S02]  /*02e0*/  ULEA.HI.X.SX32 UR12, UR12, UR15, 0x1, UP1 ;  /* 0x0000000f0c0c7291 */ /* 0x000fe400088f0e3f */
[----:B------:R-:W-:-:S04]  /*02f0*/  UIADD3 UR11, UP1, UR11, -0x1, URZ ;  /* 0xffffffff0b0b7890 */ /* 0x000fc8000ff3e03f */
[----:B------:R-:W-:Y:S02]  /*0300*/  UIADD3.X UR12, UR12, -0x1, URZ, UP1, !UPT ;  /* 0xffffffff0c0c7890 */ /* 0x000fe40008ffe43f */
[----:B------:R-:W-:-:S04]  /*0310*/  @UP0 UIADD3 UR26, UP1, UR11, UR26, URZ ;  /* 0x0000001a0b1a0290 */ /* 0x000fc8000ff3e03f */
[----:B------:R-:W-:Y:S02]  /*0320*/  @UP0 UIADD3.X UR29, URZ, UR12, URZ, UP1, !UPT ;  /* 0x0000000c3f1d0290 */ /* 0x000fe40008ffe43f */
[----:B------:R-:W-:Y:S02]  /*0330*/  UIADD3 UR13, UP1, UR28, UR16, URZ ;  /* 0x000000101c0d7290 */ /* 0x000fe4000ff3e03f */
[----:B------:R-:W-:Y:S02]  /*0340*/  @UP0 UIMAD.WIDE.U32 UR18, UR29, UR20, URZ ;  /* 0x000000141d1202a5 */ /* 0x000fe4000f8e003f */
[----:B------:R-:W-:Y:S02]  /*0350*/  ULEA.HI.X.SX32 UR28, UR28, UR17, 0x1, UP1 ;  /* 0x000000111c1c7291 */ /* 0x000fe400088f0e3f */
[----:B------:R-:W-:Y:S02]  /*0360*/  @UP0 UIMAD.WIDE.U32 UR24, UP1, UR26, UR21, UR18 ;  /* 0x000000151a1802a5 */ /* 0x000fe4000f820012 */
[----:B------:R-:W-:-:S02]  /*0370*/  @UP0 UIMAD.WIDE.U32 UR18, UR26, UR20, URZ ;  /* 0x000000141a1202a5 */ /* 0x000fc4000f8e003f */
[----:B------:R-:W-:Y:S02]  /*0380*/  @UP0 UIADD3.X UR27, URZ, URZ, URZ, UP1, !UPT ;  /* 0x0000003f3f1b0290 */ /* 0x000fe40008ffe43f */
[----:B------:R-:W-:Y:S01]  /*0390*/  @UP0 UIADD3 URZ, UP1, UR19, UR24, URZ ;  /* 0x00000018133f0290 */ /* 0x000fe2000ff3e03f */
[----:B------:R-:W-:-:S03]  /*03a0*/  @UP0 UMOV UR26, UR25 ;  /* 0x00000019001a0c82 */ /* 0x000fc60008000000 */
[----:B------:R-:W-:Y:S02]  /*03b0*/  @UP0 UIMAD.WIDE.U32.X UR18, UR29, UR21, UR26, UP1 ;  /* 0x000000151d1202a5 */ /* 0x000fe400088e041a */
[----:B------:R-:W-:-:S04]  /*03c0*/  UIADD3 UR13, UP2, UR13, -0x1, URZ ;  /* 0xffffffff0d0d7890 */ /* 0x000fc8000ff5e03f */
[----:B------:R-:W-:Y:S01]  /*03d0*/  UIADD3.X UR24, UR28, -0x1, URZ, UP2, !UPT ;  /* 0xffffffff1c187890 */ /* 0x000fe200097fe43f */
[----:B------:R-:W-:Y:S01]  /*03e0*/  @UP0 UMOV UR11, UR18 ;  /* 0x00000012000b0c82 */ /* 0x000fe20008000000 */
[----:B------:R-:W-:Y:S01]  /*03f0*/  @UP0 UMOV UR12, UR19 ;  /* 0x00000013000c0c82 */ /* 0x000fe20008000000 */
[----:B-1----:R-:W-:Y:S09]  /*0400*/  @!P0 BRA `(.L_x_0) ;  /* 0x0000000000308947 */ /* 0x002ff20003800000 */
[----:B------:R-:W-:Y:S02]  /*0410*/  ULDC UR9, c[0x0][0x8f4] ;  /* 0x00023d0000097ab9 */ /* 0x000fe40000000800 */
[----:B------:R-:W-:-:S04]  /*0420*/  UIADD3 UR9, UP1, UR13, UR9, URZ ;  /* 0x000000090d097290 */ /* 0x000fc8000ff3e03f */
[----:B------:R-:W-:-:S04]  /*0430*/  UIADD3.X UR10, URZ, UR24, URZ, UP1, !UPT ;  /* 0x000000183f0a7290 */ /* 0x000fc80008ffe43f */
[----:B------:R-:W-:-:S04]  /*0440*/  UIMAD.WIDE.U32 UR4, UR10, UR22, URZ ;  /* 0x000000160a0472a5 */ /* 0x000fc8000f8e003f */
[----:B------:R-:W-:Y:S02]  /*0450*/  UIMAD.WIDE.U32 UR18, UP1, UR9, UR23, UR4 ;  /* 0x00000017091272a5 */ /* 0x000fe4000f820004 */
[----:B------:R-:W-:Y:S02]  /*0460*/  UIMAD.WIDE.U32 UR4, UR9, UR22, URZ ;  /* 0x00000016090472a5 */ /* 0x000fe4000f8e003f */
[----:B------:R-:W-:Y:S02]  /*0470*/  UIADD3.X UR25, URZ, URZ, URZ, UP1, !UPT ;  /* 0x0000003f3f197290 */ /* 0x000fe40008ffe43f */
[----:B------:R-:W-:Y:S01]  /*0480*/  UIADD3 URZ, UP1, UR5, UR18, URZ ;  /* 0x00000012053f7290 */ /* 0x000fe2000ff3e03f */
[----:B------:R-:W-:-:S03]  /*0490*/  UMOV UR24, UR19 ;  /* 0x0000001300187c82 */ /* 0x000fc60008000000 */
[----:B------:R-:W-:-:S07]  /*04a0*/  UIMAD.WIDE.U32.X UR4, UR10, UR23, UR24, UP1 ;  /* 0x000000170a0472a5 */ /* 0x000fce00088e0418 */
[----:B------:R-:W-:Y:S01]  /*04b0*/  UMOV UR13, UR4 ;  /* 0x00000004000d7c82 */ /* 0x000fe20008000000 */
[----:B------:R-:W-:-:S05]  /*04c0*/  UMOV UR24, UR5 ;  /* 0x0000000500187c82 */ /* 0x000fca0008000000 */
.L_x_0:
[----:B------:R-:W-:Y:S01]  /*04d0*/  ULDC UR9, c[0x0][0x934] ;  /* 0x00024d0000097ab9 */ /* 0x000fe20000000800 */
[----:B------:R-:W-:Y:S01]  /*04e0*/  ULDC UR10, c[0x0][0x904] ;  /* 0x00024100000a7ab9 */ /* 0x000fe20000000800 */
[----:B------:R-:W-:Y:S01]  /*04f0*/  ULDC UR4, c[0x0][0x938] ;  /* 0x00024e0000047ab9 */ /* 0x000fe20000000800 */
[----:B------:R-:W-:Y:S01]  /*0500*/  USHF.L.U32 UR9, UR9, UR10, URZ ;  /* 0x0000000a09097299 */ /* 0x000fe2000800063f */
[----:B------:R-:W-:Y:S01]  /*0510*/  SHF.R.U32.HI R24, RZ, 0x5, R19 ;  /* 0x00000005ff187819 */ /* 0x000fe20000011613 */
[----:B------:R-:W-:Y:S01]  /*0520*/  USHF.L.U32 UR10, UR4, UR10, URZ ;  /* 0x0000000a040a7299 */ /* 0x000fe2000800063f */
[----:B------:R-:W-:Y:S01]  /*0530*/  ULDC UR27, c[0x0][0x8d8] ;  /* 0x00023600001b7ab9 */ /* 0x000fe20000000800 */
[----:B------:R-:W-:Y:S02]  /*0540*/  ULDC UR31, c[0x0][0x8f0] ;  /* 0x00023c00001f7ab9 */ /* 0x000fe40000000800 */
[----:B------:R-:W-:Y:S01]  /*0550*/  IMAD.U32 R11, RZ, RZ, UR9 ;  /* 0x00000009ff0b7e24 */ /* 0x000fe2000f8e00ff */
[----:B------:R-:W-:Y:S01]  /*0560*/  USHF.R.U64 UR18, UR11, UR27, UR12 ;  /* 0x0000001b0b127299 */ /* 0x000fe2000800120c */
[----:B------:R-:W-:Y:S01]  /*0570*/  IMAD.U32 R20, RZ, RZ, UR10 ;  /* 0x0000000aff147e24 */ /* 0x000fe2000f8e00ff */
[----:B------:R-:W-:-:S02]  /*0580*/  USHF.R.U64 UR11, UR13, UR31, UR24 ;  /* 0x0000001f0d0b7299 */ /* 0x000fc40008001218 */
[----:B------:R-:W-:Y:S01]  /*0590*/  IABS R2, R11 ;  /* 0x0000000b00027213 */ /* 0x000fe20000000000 */
[----:B------:R-:W-:Y:S01]  /*05a0*/  UIADD3 UR18, UR18, -0x1, UR9 ;  /* 0xffffffff12127890 */ /* 0x000fe2000fffe009 */
[----:B------:R-:W-:Y:S01]  /*05b0*/  IABS R3, R20 ;  /* 0x0000001400037213 */ /* 0x000fe20000000000 */
[----:B------:R-:W-:Y:S01]  /*05c0*/  UIADD3 UR11, UR11, -0x1, UR10 ;  /* 0xffffffff0b0b7890 */ /* 0x000fe2000fffe00a */
[----:B------:R-:W-:Y:S01]  /*05d0*/  R2UR UR29, R2 ;  /* 0x00000000021d72ca */ /* 0x000fe200000e0000 */
[----:B------:R-:W-:Y:S01]  /*05e0*/  UMOV UR12, URZ ;  /* 0x0000003f000c7c82 */ /* 0x000fe20008000000 */
[----:B------:R-:W-:Y:S01]  /*05f0*/  UMOV UR4, URZ ;  /* 0x0000003f00047c82 */ /* 0x000fe20008000000 */
[----:B------:R-:W-:Y:S01]  /*0600*/  IMAD.MOV.U32 R2, RZ, RZ, R3 ;  /* 0x000000ffff027224 */ /* 0x000fe200078e0003 */
[----:B------:R-:W-:Y:S02]  /*0610*/  UISETP.GE.AND UP5, UPT, UR18, URZ, UPT ;  /* 0x0000003f1200728c */ /* 0x000fe4000bfa6270 */
[----:B------:R-:W-:-:S02]  /*0620*/  UISETP.NE.AND UP4, UPT, UR9, URZ, UPT ;  /* 0x0000003f0900728c */ /* 0x000fc4000bf85270 */
[----:B------:R-:W-:Y:S01]  /*0630*/  R2UR UR28, R2 ;  /* 0x00000000021c72ca */ /* 0x000fe200000e0000 */
[----:B------:R-:W-:-:S04]  /*0640*/  UMOV UR59, 0x1 ;  /* 0x00000001003b7882 */ /* 0x000fc80000000000 */
[----:B------:R-:W1:Y:S08]  /*0650*/  I2F.RP R2, UR29 ;  /* 0x0000001d00027d06 */ /* 0x000e700008209400 */
[----:B------:R-:W2:Y:S08]  /*0660*/  I2F.RP R4, UR28 ;  /* 0x0000001c00047d06 */ /* 0x000eb00008209400 */
[----:B-1----:R-:W1:Y:S08]  /*0670*/  MUFU.RCP R2, R2 ;  /* 0x0000000200027308 */ /* 0x002e700000001000 */
[----:B--2---:R-:W2:Y:S01]  /*0680*/  MUFU.RCP R4, R4 ;  /* 0x0000000400047308 */ /* 0x004ea20000001000 */
[----:B-1----:R-:W-:-:S02]  /*0690*/  VIADD R3, R2, 0xffffffe ;  /* 0x0ffffffe02037836 */ /* 0x002fc40000000000 */
[----:B------:R-:W-:-:S05]  /*06a0*/  IMAD.U32 R2, RZ, RZ, UR18 ;  /* 0x00000012ff027e24 */ /* 0x000fca000f8e00ff */
[----:B------:R-:W1:Y:S01]  /*06b0*/  F2I.FTZ.U32.TRUNC.NTZ R3, R3 ;  /* 0x0000000300037305 */ /* 0x000e62000021f000 */
[----:B------:R-:W-:Y:S01]  /*06c0*/  IABS R2, R2 ;  /* 0x0000000200027213 */ /* 0x000fe20000000000 */
[----:B--2---:R-:W-:Y:S01]  /*06d0*/  VIADD R5, R4, 0xffffffe ;  /* 0x0ffffffe04057836 */ /* 0x004fe20000000000 */
[----:B------:R-:W-:Y:S02]  /*06e0*/  IABS R4, R11 ;  /* 0x0000000b00047213 */ /* 0x000fe40000000000 */
[----:B------:R-:W-:-:S03]  /*06f0*/  R2UR UR26, R2 ;  /* 0x00000000021a72ca */ /* 0x000fc600000e0000 */
[----:B------:R-:W2:Y:S01]  /*0700*/  F2I.FTZ.U32.TRUNC.NTZ R5, R5 ;  /* 0x0000000500057305 */ /* 0x000ea2000021f000 */
[----:B------:R-:W-:Y:S01]  /*0710*/  IMAD.MOV R4, RZ, RZ, -R4 ;  /* 0x000000ffff047224 */ /* 0x000fe200078e0a04 */
[----:B-1----:R-:W-:Y:S01]  /*0720*/  R2UR UR13, R3 ;  /* 0x00000000030d72ca */ /* 0x002fe200000e0000 */
[----:B------:R-:W-:Y:S01]  /*0730*/  IMAD.U32 R3, RZ, RZ, UR11 ;  /* 0x0000000bff037e24 */ /* 0x000fe2000f8e00ff */
[----:B--2---:R-:W-:-:S04]  /*0740*/  R2UR UR5, R5 ;  /* 0x00000000050572ca */ /* 0x004fc800000e0000 */
[----:B------:R-:W-:Y:S01]  /*0750*/  IABS R5, R3 ;  /* 0x0000000300057213 */ /* 0x000fe20000000000 */
[----:B------:R-:W-:Y:S01]  /*0760*/  IMAD.MOV.U32 R3, RZ, RZ, R4 ;  /* 0x000000ffff037224 */ /* 0x000fe200078e0004 */
[----:B------:R-:W-:-:S05]  /*0770*/  IABS R4, R20 ;  /* 0x0000001400047213 */ /* 0x000fca0000000000 */
[----:B------:R-:W-:Y:S01]  /*0780*/  UIADD3 UR24, URZ, -UR13, URZ ;  /* 0x8000000d3f187290 */ /* 0x000fe2000fffe03f */
[----:B------:R-:W-:Y:S02]  /*0790*/  MOV R2, R5 ;  /* 0x0000000500027202 */ /* 0x000fe40000000f00 */
[----:B------:R-:W-:Y:S01]  /*07a0*/  R2UR UR30, R3 ;  /* 0x00000000031e72ca */ /* 0x000fe200000e0000 */
[----:B------:R-:W-:Y:S01]  /*07b0*/  UIMAD UR24, UR24, UR29, URZ ;  /* 0x0000001d181872a4 */ /* 0x000fe2000f8e023f */
[----:B------:R-:W-:Y:S01]  /*07c0*/  IMAD.MOV R4, RZ, RZ, -R4 ;  /* 0x000000ffff047224 */ /* 0x000fe200078e0a04 */
[----:B------:R-:W-:Y:S01]  /*07d0*/  R2UR UR34, R2 ;  /* 0x00000000022272ca */ /* 0x000fe200000e0000 */
[----:B------:R-:W1:Y:S01]  /*07e0*/  SHFL.IDX PT, R3, R24, RZ, 0x1f ;  /* 0x00001fff18037589 */ /* 0x000e6200000e0000 */
[----:B------:R-:W-:Y:S01]  /*07f0*/  UIADD3 UR32, URZ, -UR5, URZ ;  /* 0x800000053f207290 */ /* 0x000fe2000fffe03f */
[----:B------:R-:W-:Y:S01]  /*0800*/  IMAD.MOV.U32 R2, RZ, RZ, R4 ;  /* 0x000000ffff027224 */ /* 0x000fe200078e0004 */
[----:B------:R-:W-:-:S02]  /*0810*/  UIMAD.WIDE.U32 UR24, UR13, UR24, UR12 ;  /* 0x000000180d1872a5 */ /* 0x000fc4000f8e000c */
[----:B------:R-:W-:Y:S02]  /*0820*/  UIMAD UR32, UR32, UR28, URZ ;  /* 0x0000001c202072a4 */ /* 0x000fe4000f8e023f */
[----:B------:R-:W-:Y:S02]  /*0830*/  R2UR UR12, R2 ;  /* 0x00000000020c72ca */ /* 0x000fe400000e0000 */
[----:B------:R-:W-:Y:S01]  /*0840*/  UIMAD.WIDE.U32 UR32, UR5, UR32, UR4 ;  /* 0x00000020052072a5 */ /* 0x000fe2000f8e0004 */
[----:B------:R-:W-:Y:S01]  /*0850*/  SHF.R.U32.HI R2, RZ, 0x7, R19 ;  /* 0x00000007ff027819 */ /* 0x000fe20000011613 */
[----:B------:R-:W-:Y:S01]  /*0860*/  UMOV UR13, UR25 ;  /* 0x00000019000d7c82 */ /* 0x000fe20008000000 */
[----:B------:R-:W-:Y:S02]  /*0870*/  ULOP3.LUT UR32, URZ, UR9, URZ, 0x33, !UPT ;  /* 0x000000093f207292 */ /* 0x000fe4000f8e333f */
[----:B------:R-:W-:Y:S02]  /*0880*/  UIMAD.WIDE.U32 UR4, UR13, UR26, URZ ;  /* 0x0000001a0d0472a5 */ /* 0x000fe4000f8e003f */
[----:B------:R-:W-:Y:S01]  /*0890*/  UMOV UR19, UR33 ;  /* 0x0000002100137c82 */ /* 0x000fe20008000000 */
[----:B------:R-:W2:Y:S01]  /*08a0*/  SHFL.IDX PT, R2, R2, RZ, 0x1f ;  /* 0x00001fff02027589 */ /* 0x000ea200000e0000 */
[----:B------:R-:W-:-:S02]  /*08b0*/  UIMAD UR5, UR5, UR30, UR26 ;  /* 0x0000001e050572a4 */ /* 0x000fc4000f8e021a */
[----:B------:R-:W-:Y:S02]  /*08c0*/  UIMAD.WIDE.U32 UR24, UR19, UR34, URZ ;  /* 0x00000022131872a5 */ /* 0x000fe4000f8e003f */
[----:B------:R-:W-:Y:S02]  /*08d0*/  UISETP.GT.U32.AND UP1, UPT, UR29, UR5, UPT ;  /* 0x000000051d00728c */ /* 0x000fe4000bf24070 */
[----:B------:R-:W-:Y:S01]  /*08e0*/  UIMAD UR25, UR25, UR12, UR34 ;  /* 0x0000000c191972a4 */ /* 0x000fe2000f8e0222 */
[----:B-1----:R-:W-:Y:S01]  /*08f0*/  R2UR UR34, R3 ;  /* 0x00000000032272ca */ /* 0x002fe200000e0000 */
[----:B------:R-:W-:Y:S02]  /*0900*/  ULOP3.LUT UR33, URZ, UR10, URZ, 0x33, !UPT ;  /* 0x0000000a3f217292 */ /* 0x000fe4000f8e333f */
[----:B------:R-:W-:-:S05]  /*0910*/  UISETP.GT.U32.AND UP2, UPT, UR28, UR25, UPT ;  /* 0x000000191c00728c */ /* 0x000fca000bf44070 */
[----:B------:R-:W-:-:S04]  /*0920*/  @!UP1 UIADD3 UR5, UR5, -UR29, URZ ;  /* 0x8000001d05059290 */ /* 0x000fc8000fffe03f */
[----:B------:R-:W-:Y:S01]  /*0930*/  UISETP.GT.U32.AND UP6, UPT, UR29, UR5, UPT ;  /* 0x000000051d00728c */ /* 0x000fe2000bfc4070 */
[----:B------:R-:W-:Y:S01]  /*0940*/  ISETP.NE.AND P1, PT, RZ, UR34, PT ;  /* 0x00000022ff007c0c */ /* 0x000fe2000bf25270 */
[----:B------:R-:W-:Y:S02]  /*0950*/  @!UP2 UIADD3 UR25, UR25, -UR28, URZ ;  /* 0x8000001c1919a290 */ /* 0x000fe4000fffe03f */
[----:B------:R-:W-:Y:S01]  /*0960*/  USHF.R.S32.HI UR4, URZ, 0x1f, UR34 ;  /* 0x0000001f3f047899 */ /* 0x000fe20008011422 */
[----:B--2---:R-:W-:Y:S01]  /*0970*/  R2UR UR26, R2 ;  /* 0x00000000021a72ca */ /* 0x004fe200000e0000 */
[----:B------:R-:W-:Y:S02]  /*0980*/  UISETP.GT.U32.AND UP1, UPT, UR28, UR25, UPT ;  /* 0x000000191c00728c */ /* 0x000fe4000bf24070 */
[----:B------:R-:W-:Y:S02]  /*0990*/  UISETP.NE.AND UP2, UPT, UR10, URZ, UPT ;  /* 0x0000003f0a00728c */ /* 0x000fe4000bf45270 */
[----:B------:R-:W-:-:S02]  /*09a0*/  ULEA.HI UR4, UR4, UR34, URZ, 0x2 ;  /* 0x0000002204047291 */ /* 0x000fc4000f8f103f */
[----:B------:R-:W-:Y:S02]  /*09b0*/  @!UP6 UIADD3 UR5, UR5, -UR29, URZ ;  /* 0x8000001d0505e290 */ /* 0x000fe4000fffe03f */
[----:B------:R-:W-:Y:S02]  /*09c0*/  UISETP.GE.AND UP6, UPT, UR11, URZ, UPT ;  /* 0x0000003f0b00728c */ /* 0x000fe4000bfc6270 */
[----:B------:R-:W-:Y:S02]  /*09d0*/  @!UP5 UIADD3 UR5, -UR5, URZ, URZ ;  /* 0x0000003f0505d290 */ /* 0x000fe4000fffe13f */
[----:B------:R-:W-:Y:S02]  /*09e0*/  @!UP1 UIADD3 UR25, UR25, -UR28, URZ ;  /* 0x8000001c19199290 */ /* 0x000fe4000fffe03f */
[----:B------:R-:W-:Y:S02]  /*09f0*/  USEL UR5, UR32, UR5, !UP4 ;  /* 0x0000000520057287 */ /* 0x000fe4000e000000 */
[----:B------:R-:W-:-:S02]  /*0a00*/  ULOP3.LUT UR4, UR4, 0xfffffffc, URZ, 0xc0, !UPT ;  /* 0xfffffffc04047892 */ /* 0x000fc4000f8ec03f */
[----:B------:R-:W-:Y:S02]  /*0a10*/  UIADD3 UR5, UR18, -UR5, URZ ;  /* 0x8000000512057290 */ /* 0x000fe4000fffe03f */
[----:B------:R-:W-:Y:S02]  /*0a20*/  @!UP6 UIADD3 UR25, -UR25, URZ, URZ ;  /* 0x0000003f1919e290 */ /* 0x000fe4000fffe13f */
[----:B------:R-:W-:Y:S02]  /*0a30*/  UIADD3 UR47, UR34, -UR4, URZ ;  /* 0x80000004222f7290 */ /* 0x000fe4000fffe03f */
[----:B------:R-:W-:Y:S02]  /*0a40*/  USEL UR25, UR33, UR25, !UP2 ;  /* 0x0000001921197287 */ /* 0x000fe4000d000000 */
[----:B------:R-:W-:Y:S02]  /*0a50*/  UISETP.NE.AND UP1, UPT, UR26, URZ, UPT ;  /* 0x0000003f1a00728c */ /* 0x000fe4000bf25270 */
[----:B------:R-:W-:-:S02]  /*0a60*/  UIADD3 UR25, UR11, -UR25, URZ ;  /* 0x800000190b197290 */ /* 0x000fc4000fffe03f */
[----:B------:R-:W-:Y:S02]  /*0a70*/  UISETP.EQ.AND UP5, UPT, UR47, 0x3, !UP1 ;  /* 0x000000032f00788c */ /* 0x000fe4000cfa2270 */
[----:B------:R-:W-:Y:S02]  /*0a80*/  UIMAD UR24, UR5, UR25, URZ ;  /* 0x00000019051872a4 */ /* 0x000fe4000f8e023f */
[----:B------:R-:W-:Y:S02]  /*0a90*/  USEL UR4, UR25, UR5, !UP3 ;  /* 0x0000000519047287 */ /* 0x000fe4000d800000 */
[----:B------:R-:W-:Y:S02]  /*0aa0*/  USHF.R.S32.HI UR25, URZ, 0x1f, UR24 ;  /* 0x0000001f3f197899 */ /* 0x000fe40008011418 */
[----:B------:R-:W-:Y:S01]  /*0ab0*/  USHF.R.S32.HI UR5, URZ, 0x1f, UR4 ;  /* 0x0000001f3f057899 */ /* 0x000fe20008011404 */
[----:B------:R-:W-:Y:S01]  /*0ac0*/  IMAD.U32 R6, RZ, RZ, UR24 ;  /* 0x00000018ff067e24 */ /* 0x000fe2000f8e00ff */
[----:B------:R-:W-:Y:S01]  /*0ad0*/  USEL UR59, UR59, 0x2, UP5 ;  /* 0x000000023b3b7887 */ /* 0x000fe2000a800000 */
[----:B------:R-:W-:-:S02]  /*0ae0*/  IMAD.U32 R4, RZ, RZ, UR4 ;  /* 0x00000004ff047e24 */ /* 0x000fc4000f8e00ff */
[----:B------:R-:W-:Y:S02]  /*0af0*/  IMAD.U32 R7, RZ, RZ, UR25 ;  /* 0x00000019ff077e24 */ /* 0x000fe4000f8e00ff */
[----:B------:R-:W-:Y:S01]  /*0b00*/  IMAD.U32 R5, RZ, RZ, UR5 ;  /* 0x00000005ff057e24 */ /* 0x000fe2000f8e00ff */
[----:B------:R-:W-:Y:S06]  /*0b10*/  @P1 BRA `(.L_x_1) ;  /* 0x0000000000841947 */ /* 0x000fec0003800000 */
[----:B------:R-:W-:Y:S01]  /*0b20*/  ELECT P1, URZ, PT ;  /* 0x00000000003f782f */ /* 0x000fe20003820000 */
[----:B------:R-:W-:-:S12]  /*0b30*/  BSSY B0, `(.L_x_1) ;  /* 0x000001f000007945 */ /* 0x000fd80003800000 */
[----:B------:R-:W-:Y:S05]  /*0b40*/  @!P1 BRA `(.L_x_2) ;  /* 0x0000000000749947 */ /* 0x000fea0003800000 */
[----:B------:R-:W1:Y:S01]  /*0b50*/  S2UR UR11, SR_CgaCtaId ;  /* 0x00000000000b79c3 */ /* 0x000e620000008800 */
[----:B------:R-:W-:Y:S01]  /*0b60*/  UMOV UR4, 0x400 ;  /* 0x0000040000047882 */ /* 0x000fe20000000000 */
[----:B------:R-:W-:Y:S01]  /*0b70*/  UMOV UR5, 0x1 ;  /* 0x0000000100057882 */ /* 0x000fe20000000000 */
[----:B------:R-:W-:Y:S02]  /*0b80*/  UMOV UR24, 0x140 ;  /* 0x0000014000187882 */ /* 0x000fe40000000000 */
[----:B------:R-:W-:-:S04]  /*0b90*/  UIADD3 UR24, -UR24, 0x100000, URZ ;  /* 0x0010000018187890 */ /* 0x000fc8000fffe13f */
[----:B------:R-:W-:Y:S02]  /*0ba0*/  USHF.L.U32 UR25, UR24, 0xb, URZ ;  /* 0x0000000b18197899 */ /* 0x000fe4000800063f */
[----:B------:R-:W-:Y:S02]  /*0bb0*/  USHF.L.U32 UR24, UR24, 0x1, URZ ;  /* 0x0000000118187899 */ /* 0x000fe4000800063f */
[----:B-1----:R-:W-:Y:S02]  /*0bc0*/  ULEA UR11, UR11, UR4, 0x18 ;  /* 0x000000040b0b7291 */ /* 0x002fe4000f8ec03f */
[----:B------:R-:W-:-:S04]  /*0bd0*/  UIADD3 UR4, -UR5, 0x100000, URZ ;  /* 0x0010000005047890 */ /* 0x000fc8000fffe13f */
[----:B------:R-:W-:Y:S02]  /*0be0*/  USHF.L.U32 UR5, UR4, 0xb, URZ ;  /* 0x0000000b04057899 */ /* 0x000fe4000800063f */
[----:B------:R-:W-:Y:S01]  /*0bf0*/  USHF.L.U32 UR4, UR4, 0x1, URZ ;  /* 0x0000000104047899 */ /* 0x000fe2000800063f */
[----:B------:R-:W1:Y:S11]  /*0c00*/  FENCE.VIEW.ASYNC.S ;  /* 0x00000000000073c6 */ /* 0x000e760000000000 */
[----:B-1----:R1:W2:Y:S01]  /*0c10*/  SYNCS.EXCH.64 URZ, [UR11+0x38400], UR4 ;  /* 0x038400040b3f75b2 */ /* 0x0022a20008000100 */
[----:B------:R1:W3:Y:S01]  /*0c20*/  SYNCS.EXCH.64 URZ, [UR11+0x38440], UR24 ;  /* 0x038440180b3f75b2 */ /* 0x0002e20008000100 */
[----:B------:R1:W4:Y:S01]  /*0c30*/  SYNCS.EXCH.64 URZ, [UR11+0x38408], UR4 ;  /* 0x038408040b3f75b2 */ /* 0x0003220008000100 */
[----:B------:R1:W1:Y:S01]  /*0c40*/  SYNCS.EXCH.64 URZ, [UR11+0x38448], UR24 ;  /* 0x038448180b3f75b2 */ /* 0x0002620008000100 */
        /* <DEDUP_REMOVED lines=12> */
[----:B------:R-:W-:Y:S01]  /*0d10*/  NOP ;  /* 0x0000000000007918 */ /* 0x000fe20000000000 */
.L_x_2:
[----:B-1----:R-:W-:Y:S05]  /*0d20*/  BSYNC B0 ;  /* 0x0000000000007941 */ /* 0x002fea0003800000 */
.L_x_1:
[----:B------:R-:W1:Y:S01]  /*0d30*/  SHFL.IDX PT, R3, R24, RZ, 0x1f ;  /* 0x00001fff18037589 */ /* 0x000e6200000e0000 */
[----:B------:R-:W-:Y:S01]  /*0d40*/  UIADD3 UR18, UR26, -0x1, URZ ;  /* 0xffffffff1a127890 */ /* 0x000fe2000fffe03f */
[----:B------:R-:W-:Y:S01]  /*0d50*/  I2FP.F32.U32 R2, UR6 ;  /* 0x0000000600027c45 */ /* 0x000fe20008201000 */
[----:B------:R-:W-:Y:S01]  /*0d60*/  UISETP.LT.U32.AND UP6, UPT, UR47, 0x2, !UP1 ;  /* 0x000000022f00788c */ /* 0x000fe2000cfc1070 */
[----:B------:R-:W-:Y:S01]  /*0d70*/  NOP ;  /* 0x0000000000007918 */ /* 0x000fe20000000000 */
[----:B------:R-:W-:Y:S02]  /*0d80*/  UISETP.GE.U32.AND UP5, UPT, UR18, 0x2, UPT ;  /* 0x000000021200788c */ /* 0x000fe4000bfa6070 */
[----:B------:R-:W-:-:S04]  /*0d90*/  USEL UR43, URZ, 0x1, !UP6 ;  /* 0x000000013f2b7887 */ /* 0x000fc8000f000000 */
[----:B------:R-:W-:Y:S01]  /*0da0*/  USEL UR43, UR43, 0x2, UP5 ;  /* 0x000000022b2b7887 */ /* 0x000fe2000a800000 */
[----:B-1----:R-:W-:-:S13]  /*0db0*/  ISETP.NE.AND P1, PT, R3, RZ, PT ;  /* 0x000000ff0300720c */ /* 0x002fda0003f25270 */
[----:B------:R-:W-:Y:S05]  /*0dc0*/  @P1 BRA `(.L_x_3) ;  /* 0x0000000000ac1947 */ /* 0x000fea0003800000 */
[----:B------:R-:W-:Y:S01]  /*0dd0*/  ELECT P1, URZ, PT ;  /* 0x00000000003f782f */ /* 0x000fe20003820000 */
[----:B------:R-:W-:-:S12]  /*0de0*/  BSSY B0, `(.L_x_3) ;  /* 0x0000029000007945 */ /* 0x000fd80003800000 */
[----:B------:R-:W-:Y:S05]  /*0df0*/  @!P1 BRA `(.L_x_4) ;  /* 0x00000000009c9947 */ /* 0x000fea0003800000 */
[----:B------:R-:W1:Y:S01]  /*0e00*/  S2UR UR5, SR_CgaCtaId ;  /* 0x00000000000579c3 */ /* 0x000e620000008800 */
[----:B------:R-:W-:Y:S01]  /*0e10*/  UMOV UR4, 0x400 ;  /* 0x0000040000047882 */ /* 0x000fe20000000000 */
[----:B------:R-:W-:Y:S01]  /*0e20*/  UMOV UR24, 0x1 ;  /* 0x0000000100187882 */ /* 0x000fe20000000000 */
[----:B------:R-:W-:Y:S01]  /*0e30*/  UMOV UR25, 0x2 ;  /* 0x0000000200197882 */ /* 0x000fe20000000000 */
[----:B-1----:R-:W-:Y:S02]  /*0e40*/  ULEA UR11, UR5, UR4, 0x18 ;  /* 0x00000004050b7291 */ /* 0x002fe4000f8ec03f */
[----:B------:R-:W-:-:S04]  /*0e50*/  UIADD3 UR4, -UR24, 0x100000, URZ ;  /* 0x0010000018047890 */ /* 0x000fc8000fffe13f */
[----:B------:R-:W-:Y:S02]  /*0e60*/  USHF.L.U32 UR5, UR4, 0xb, URZ ;  /* 0x0000000b04057899 */ /* 0x000fe4000800063f */
[----:B------:R-:W-:Y:S02]  /*0e70*/  USHF.L.U32 UR4, UR4, 0x1, URZ ;  /* 0x0000000104047899 */ /* 0x000fe4000800063f */
[----:B------:R-:W-:-:S04]  /*0e80*/  UIADD3 UR24, -UR25, 0x100000, URZ ;  /* 0x0010000019187890 */ /* 0x000fc8000fffe13f */
[----:B------:R-:W-:Y:S02]  /*0e90*/  USHF.L.U32 UR25, UR24, 0xb, URZ ;  /* 0x0000000b18197899 */ /* 0x000fe4000800063f */
[----:B------:R-:W-:Y:S01]  /*0ea0*/  USHF.L.U32 UR24, UR24, 0x1, URZ ;  /* 0x0000000118187899 */ /* 0x000fe2000800063f */
[----:B------:R-:W1:Y:S03]  /*0eb0*/  FENCE.VIEW.ASYNC.S ;  /* 0x00000000000073c6 */ /* 0x000e660000000000 */
[----:B-1----:R1:W1:Y:S08]  /*0ec0*/  SYNCS.EXCH.64 URZ, [UR11+0x38480], UR4 ;  /* 0x038480040b3f75b2 */ /* 0x0022700008000100 */
        /* <DEDUP_REMOVED lines=26> */
.L_x_4:
[----:B-1----:R-:W-:Y:S05]  /*1070*/  BSYNC B0 ;  /* 0x0000000000007941 */ /* 0x002fea0003800000 */
.L_x_3:
[----:B------:R-:W1:Y:S01]  /*1080*/  SHFL.IDX PT, R15, R24, RZ, 0x1f ;  /* 0x00001fff180f7589 */ /* 0x000e6200000e0000 */
[----:B------:R-:W-:Y:S01]  /*1090*/  ULDC UR4, c[0x0][0x154] ;  /* 0x0000550000047ab9 */ /* 0x000fe20000000800 */
[----:B------:R-:W2:Y:S01]  /*10a0*/  LDC R13, c[0x0][0x148] ;  /* 0x00005200ff0d7b82 */ /* 0x000ea20000000800 */
[----:B------:R-:W-:Y:S01]  /*10b0*/  FMUL R12, R2, UR4 ;  /* 0x00000004020c7c20 */ /* 0x000fe20008400000 */
[----:B------:R-:W-:Y:S01]  /*10c0*/  UISETP.EQ.AND UP6, UPT, UR47, 0x2, !UP1 ;  /* 0x000000022f00788c */ /* 0x000fe2000cfc2270 */
[----:B------:R-:W-:Y:S01]  /*10d0*/  I2FP.F32.U32 R2, UR53 ;  /* 0x0000003500027c45 */ /* 0x000fe20008201000 */
[----:B------:R-:W-:Y:S01]  /*10e0*/  ULDC UR4, c[0x0][0x150] ;  /* 0x0000540000047ab9 */ /* 0x000fe20000000800 */
[----:B------:R-:W-:Y:S01]  /*10f0*/  NOP ;  /* 0x0000000000007918 */ /* 0x000fe20000000000 */
[----:B------:R-:W-:Y:S01]  /*1100*/  USEL UR61, URZ, 0x1, !UP6 ;  /* 0x000000013f3d7887 */ /* 0x000fe2000f000000 */
[----:B------:R-:W3:Y:S01]  /*1110*/  F2I.U32.TRUNC.NTZ R12, R12 ;  /* 0x0000000c000c7305 */ /* 0x000ee2000020f000 */
[----:B------:R-:W-:-:S02]  /*1120*/  FMUL R16, R2, UR4 ;  /* 0x0000000402107c20 */ /* 0x000fc40008400000 */
[----:B------:R-:W-:Y:S01]  /*1130*/  USEL UR61, UR61, 0x2, UP5 ;  /* 0x000000023d3d7887 */ /* 0x000fe2000a800000 */
[----:B-1----:R-:W-:Y:S01]  /*1140*/  ISETP.NE.AND P1, PT, R15, RZ, PT ;  /* 0x000000ff0f00720c */ /* 0x002fe20003f25270 */
[----:B---3--:R-:W-:-:S04]  /*1150*/  IMAD.MOV R14, RZ, RZ, -R12 ;  /* 0x000000ffff0e7224 */ /* 0x008fc800078e0a0c */
[----:B--2---:R-:W-:-:S08]  /*1160*/  IMAD R21, R13, R14, UR6 ;  /* 0x000000060d157e24 */ /* 0x004fd0000f8e020e */
[----:B------:R-:W-:Y:S05]  /*1170*/  @P1 BRA `(.L_x_5) ;  /* 0x0000000000581947 */ /* 0x000fea0003800000 */
[----:B------:R-:W1:Y:S01]  /*1180*/  S2UR UR5, SR_CgaCtaId ;  /* 0x00000000000579c3 */ /* 0x000e620000008800 */
[----:B------:R-:W-:Y:S01]  /*1190*/  UMOV UR4, 0x400 ;  /* 0x0000040000047882 */ /* 0x000fe20000000000 */
[----:B------:R-:W-:Y:S01]  /*11a0*/  UMOV UR11, 0x20 ;  /* 0x00000020000b7882 */ /* 0x000fe20000000000 */
[----:B------:R-:W-:Y:S01]  /*11b0*/  UMOV UR24, 0x80 ;  /* 0x0000008000187882 */ /* 0x000fe20000000000 */
[----:B------:R-:W-:Y:S01]  /*11c0*/  ELECT P1, URZ, PT ;  /* 0x00000000003f782f */ /* 0x000fe20003820000 */
        /* <DEDUP_REMOVED lines=10> */
[----:B------:R1:W1:Y:S01]  /*1270*/  SYNCS.EXCH.64 URZ, [UR6+0x38558], UR4 ;  /* 0x03855804063f75b2 */ /* 0x0002620008000100 */
[----:B------:R1:W1:Y:S01]  /*1280*/  SYNCS.EXCH.64 URZ, [UR6+0x38578], UR24 ;  /* 0x03857818063f75b2 */ /* 0x0002620008000100 */
[----:B------:R1:W1:Y:S01]  /*1290*/  SYNCS.EXCH.64 URZ, [UR6+0x38560], UR4 ;  /* 0x03856004063f75b2 */ /* 0x0002620008000100 */
[----:B------:R1:W1:Y:S01]  /*12a0*/  SYNCS.EXCH.64 URZ, [UR6+0x38580], UR24 ;  /* 0x03858018063f75b2 */ /* 0x0002620008000100 */
[----:B------:R1:W1:Y:S01]  /*12b0*/  SYNCS.EXCH.64 URZ, [UR6+0x38568], UR4 ;  /* 0x03856804063f75b2 */ /* 0x0002620008000100 */
[----:B------:R1:W1:Y:S01]  /*12c0*/  SYNCS.EXCH.64 URZ, [UR6+0x38588], UR24 ;  /* 0x03858818063f75b2 */ /* 0x0002620008000100 */
[----:B------:R-:W-:Y:S01]  /*12d0*/  NOP ;  /* 0x0000000000007918 */ /* 0x000fe20000000000 */
.L_x_5:
[----:B------:R-:W4:Y:S01]  /*12e0*/  SHFL.IDX PT, R14, R24, RZ, 0x1f ;  /* 0x00001fff180e7589 */ /* 0x000f2200000e0000 */
[----:B------:R-:W-:Y:S02]  /*12f0*/  SHF.R.S32.HI R2, RZ, 0x1f, R19 ;  /* 0x0000001fff027819 */ /* 0x000fe40000011413 */
[----:B------:R-:W-:Y:S01]  /*1300*/  ELECT P1, URZ, PT ;  /* 0x00000000003f782f */ /* 0x000fe20003820000 */
[----:B------:R-:W2:Y:S01]  /*1310*/  LDC R17, c[0x0][0x144] ;  /* 0x00005100ff117b82 */ /* 0x000ea20000000800 */
[----:B------:R-:W3:Y:S01]  /*1320*/  SHFL.IDX PT, R12, R24, RZ, 0x1f ;  /* 0x00001fff180c7589 */ /* 0x000ee200000e0000 */
[----:B------:R-:W-:Y:S02]  /*1330*/  LEA.HI R2, R2, R19, RZ, 0x7 ;  /* 0x0000001302027211 */ /* 0x000fe400078f38ff */
[----:B------:R-:W-:Y:S01]  /*1340*/  ELECT P2, URZ, PT ;  /* 0x00000000003f782f */ /* 0x000fe20003840000 */
[----:B------:R-:W3:Y:S01]  /*1350*/  F2I.U32.TRUNC.NTZ R16, R16 ;  /* 0x0000001000107305 */ /* 0x000ee2000020f000 */
[----:B------:R-:W-:Y:S01]  /*1360*/  UMOV UR11, 0x20 ;  /* 0x00000020000b7882 */ /* 0x000fe20000000000 */
[----:B------:R-:W-:Y:S01]  /*1370*/  LOP3.LUT R2, R2, 0xffffff80, RZ, 0xc0, !PT ;  /* 0xffffff8002027812 */ /* 0x000fe200078ec0ff */
[----:B-1----:R-:W-:Y:S01]  /*1380*/  UMOV UR25, 0x80 ;  /* 0x0000008000197882 */ /* 0x002fe20000000000 */
[----:B------:R-:W-:Y:S01]  /*1390*/  NOP ;  /* 0x0000000000007918 */ /* 0x000fe20000000000 */
[----:B------:R-:W-:Y:S01]  /*13a0*/  IMAD.MOV.U32 R23, RZ, RZ, 0x1 ;  /* 0x00000001ff177424 */ /* 0x000fe200078e00ff */
[----:B------:R-:W-:Y:S01]  /*13b0*/  ULDC UR60, c[0x0][0xc] ;  /* 0x00000300003c7ab9 */ /* 0x000fe20000000800 */
[----:B------:R-:W-:Y:S01]  /*13c0*/  IMAD.IADD R13, R19, 0x1, -R2 ;  /* 0x00000001130d7824 */ /* 0x000fe200078e0a02 */
[----:B----4-:R-:W-:-:S04]  /*13d0*/  ISETP.NE.OR P1, PT, R14, RZ, !P1 ;  /* 0x000000ff0e00720c */ /* 0x010fc80004f25670 */
[----:B------:R-:W-:Y:S02]  /*13e0*/  SHF.R.S32.HI R14, RZ, 0x1f, R13 ;  /* 0x0000001fff0e7819 */ /* 0x000fe4000001140d */
[----:B---3--:R-:W-:Y:S02]  /*13f0*/  ISETP.NE.OR P2, PT, R12, RZ, !P2 ;  /* 0x000000ff0c00720c */ /* 0x008fe40005745670 */
[----:B------:R-:W-:Y:S02]  /*1400*/  LEA.HI R2, R14, R13, RZ, 0x3 ;  /* 0x0000000d0e027211 */ /* 0x000fe400078f18ff */
[----:B------:R-:W-:Y:S02]  /*1410*/  SHF.R.S32.HI R12, RZ, 0x1f, R3 ;  /* 0x0000001fff0c7819 */ /* 0x000fe40000011403 */
[--C-:B------:R-:W-:Y:S02]  /*1420*/  SHF.R.S32.HI R15, RZ, 0x3, R2.reuse ;  /* 0x00000003ff0f7819 */ /* 0x100fe40000011402 */
[----:B------:R-:W-:Y:S01]  /*1430*/  SHF.R.S32.HI R2, RZ, 0x1f, R2 ;  /* 0x0000001fff027819 */ /* 0x000fe20000011402 */
[----:B------:R-:W-:Y:S01]  /*1440*/  VOTEU.ALL UP6, P1 ;  /* 0x00000000003f7886 */ /* 0x000fe200008c0000 */
[----:B------:R-:W-:-:S02]  /*1450*/  LEA.HI R12, R12, R3, RZ, 0x2 ;  /* 0x000000030c0c7211 */ /* 0x000fc400078f10ff */
[----:B------:R-:W-:Y:S01]  /*1460*/  LEA.HI R2, R2, R15, RZ, 0x2 ;  /* 0x0000000f02027211 */ /* 0x000fe200078f10ff */
[----:B------:R-:W-:Y:S01]  /*1470*/  VOTEU.ALL UP5, P2 ;  /* 0x00000000003f7886 */ /* 0x000fe200010a0000 */
[----:B------:R-:W-:Y:S01]  /*1480*/  LOP3.LUT R12, R12, 0x3ffffffc, RZ, 0xc0, !PT ;  /* 0x3ffffffc0c0c7812 */ /* 0x000fe200078ec0ff */
[----:B------:R-:W1:Y:S01]  /*1490*/  @!UP6 S2UR UR5, SR_CgaCtaId ;  /* 0x000000000005e9c3 */ /* 0x000e620000008800 */
[----:B------:R-:W-:Y:S01]  /*14a0*/  LOP3.LUT R2, R2, 0xfffffffc, RZ, 0xc0, !PT ;  /* 0xfffffffc02027812 */ /* 0x000fe200078ec0ff */
[----:B------:R-:W-:Y:S02]  /*14b0*/  @!UP6 UMOV UR4, 0x400 ;  /* 0x000004000004e882 */ /* 0x000fe40000000000 */
[----:B------:R-:W-:Y:S02]  /*14c0*/  IMAD.IADD R3, R3, 0x1, -R12 ;  /* 0x0000000103037824 */ /* 0x000fe400078e0a0c */
[----:B------:R-:W-:Y:S02]  /*14d0*/  IMAD.IADD R2, R15, 0x1, -R2 ;  /* 0x000000010f027824 */ /* 0x000fe400078e0a02 */
[----:B------:R-:W3:Y:S01]  /*14e0*/  @!UP5 S2UR UR24, SR_CgaCtaId ;  /* 0x000000000018d9c3 */ /* 0x000ee20000008800 */
[----:B------:R-:W-:-:S02]  /*14f0*/  IMAD.MOV R12, RZ, RZ, -R16 ;  /* 0x000000ffff0c7224 */ /* 0x000fc400078e0a10 */
[----:B------:R-:W-:Y:S02]  /*1500*/  IMAD R2, R3, 0x4, R2 ;  /* 0x0000000403027824 */ /* 0x000fe400078e0202 */
[----:B--2---:R-:W-:Y:S02]  /*1510*/  IMAD R12, R17, R12, UR53 ;  /* 0x00000035110c7e24 */ /* 0x004fe4000f8e020c */
[----:B------:R-:W-:Y:S01]  /*1520*/  IMAD.MOV.U32 R16, RZ, RZ, -0x1 ;  /* 0xffffffffff107424 */ /* 0x000fe200078e00ff */
[----:B------:R-:W-:-:S04]  /*1530*/  LEA.HI R3, R2, R2, RZ, 0x1 ;  /* 0x0000000202037211 */ /* 0x000fc800078f08ff */
[----:B------:R-:W-:-:S04]  /*1540*/  LOP3.LUT R3, R3, 0xfffffffe, RZ, 0xc0, !PT ;  /* 0xfffffffe03037812 */ /* 0x000fc800078ec0ff */
[----:B------:R-:W-:Y:S01]  /*1550*/  IADD3 R3, R2, -R3, RZ ;  /* 0x8000000302037210 */ /* 0x000fe20007ffe0ff */
[----:B-1----:R-:W-:Y:S02]  /*1560*/  @!UP6 ULEA UR6, UR5, UR4, 0x18 ;  /* 0x000000040506e291 */ /* 0x002fe4000f8ec03f */
[----:B------:R-:W-:-:S04]  /*1570*/  @!UP6 UIADD3 UR4, -UR11, 0x100000, URZ ;  /* 0x001000000b04e890 */ /* 0x000fc8000fffe13f */
[----:B------:R-:W-:Y:S02]  /*1580*/  @!UP6 USHF.L.U32 UR5, UR4, 0xb, URZ ;  /* 0x0000000b0405e899 */ /* 0x000fe4000800063f */
[----:B------:R-:W-:Y:S01]  /*1590*/  @!UP6 USHF.L.U32 UR4, UR4, 0x1, URZ ;  /* 0x000000010404e899 */ /* 0x000fe2000800063f */
[----:B------:R-:W-:Y:S01]  /*15a0*/  ISETP.NE.AND P3, PT, R3, R12, PT ;  /* 0x0000000c0300720c */ /* 0x000fe20003f65270 */
[C---:B------:R-:W-:Y:S01]  /*15b0*/  IMAD.SHL.U32 R3, R2.reuse, 0x4, RZ ;  /* 0x0000000402037824 */ /* 0x040fe200078e00ff */
[----:B------:R-:W-:Y:S01]  /*15c0*/  @!UP5 UMOV UR11, 0x400 ;  /* 0x00000400000bd882 */ /* 0x000fe20000000000 */
[----:B------:R-:W-:Y:S01]  /*15d0*/  VOTEU.ALL UP6, P1 ;  /* 0x00000000003f7886 */ /* 0x000fe200008c0000 */
[----:B---3--:R-:W-:Y:S02]  /*15e0*/  @!UP5 ULEA UR11, UR24, UR11, 0x18 ;  /* 0x0000000b180bd291 */ /* 0x008fe4000f8ec03f */
[----:B------:R-:W-:Y:S01]  /*15f0*/  LOP3.LUT R22, R2, 0xc, R3, 0x78, !PT ;  /* 0x0000000c02167812 */ /* 0x000fe200078e7803 */
[----:B------:R-:W-:-:S04]  /*1600*/  @!UP5 UIADD3 UR24, -UR25, 0x100000, URZ ;  /* 0x001000001918d890 */ /* 0x000fc8000fffe13f */
[----:B------:R-:W-:Y:S02]  /*1610*/  @!UP5 USHF.L.U32 UR25, UR24, 0xb, URZ ;  /* 0x0000000b1819d899 */ /* 0x000fe4000800063f */
[----:B------:R-:W-:Y:S01]  /*1620*/  @!UP5 USHF.L.U32 UR24, UR24, 0x1, URZ ;  /* 0x000000011818d899 */ /* 0x000fe2000800063f */
[----:B------:R-:W1:Y:S01]  /*1630*/  LDC R3, c[0x0][0x140] ;  /* 0x00005000ff037b82 */ /* 0x000e620000000800 */
[----:B------:R-:W-:Y:S01]  /*1640*/  VOTEU.ALL UP5, P1 ;  /* 0x00000000003f7886 */ /* 0x000fe200008a0000 */
[----:B------:R-:W-:Y:S02]  /*1650*/  LOP3.LUT P1, RZ, R13, 0x7, RZ, 0xc0, !PT ;  /* 0x000000070dff7812 */ /* 0x000fe4000782c0ff */
[C---:B------:R-:W-:Y:S02]  /*1660*/  @P3 LEA.HI R2, R22.reuse, R22, RZ, 0x1 ;  /* 0x0000001616023211 */ /* 0x040fe400078f08ff */
[----:B------:R-:W-:Y:S01]  /*1670*/  ISETP.LT.U32.AND P1, PT, R22, 0x2, !P1 ;  /* 0x000000021600780c */ /* 0x000fe20004f21070 */
[----:B------:R-:W2:Y:S02]  /*1680*/  FENCE.VIEW.ASYNC.S ;  /* 0x00000000000073c6 */ /* 0x000ea40000000000 */
[----:B--2---:R-:W2:Y:S01]  /*1690*/  @!UP6 SYNCS.EXCH.64 URZ, [UR6+0x38590], UR4 ;  /* 0x03859004063fe5b2 */ /* 0x004ea20008000100 */
[----:B------:R-:W-:Y:S01]  /*16a0*/  VOTEU.ALL UP6, P2 ;  /* 0x00000000003f7886 */ /* 0x000fe200010c0000 */
[----:B------:R-:W-:Y:S01]  /*16b0*/  @P3 SHF.R.S32.HI R2, RZ, 0x1, R2 ;  /* 0x00000001ff023819 */ /* 0x000fe20000011402 */
[----:B------:R3:W4:Y:S01]  /*16c0*/  @!UP5 SYNCS.EXCH.64 URZ, [UR6+0x38598], UR4 ;  /* 0x03859804063fd5b2 */ /* 0x0007220008000100 */
[----:B------:R-:W-:Y:S01]  /*16d0*/  VOTEU.ALL UP5, P2 ;  /* 0x00000000003f7886 */ /* 0x000fe200010a0000 */
[----:B------:R-:W-:Y:S01]  /*16e0*/  NOP ;  /* 0x0000000000007918 */ /* 0x000fe20000000000 */
[----:B---3--:R-:W-:Y:S01]  /*16f0*/  UMOV UR4, URZ ;  /* 0x0000003f00047c82 */ /* 0x008fe20008000000 */
[----:B------:R-:W-:Y:S01]  /*1700*/  ULDC.U8 UR5, c[0x0][0x900] ;  /* 0x0002400000057ab9 */ /* 0x000fe20000000000 */
[----:B------:R3:W1:Y:S01]  /*1710*/  @!UP6 SYNCS.EXCH.64 URZ, [UR11+0x385a0], UR24 ;  /* 0x0385a0180b3fe5b2 */ /* 0x0006620008000100 */
[----:B------:R-:W-:Y:S01]  /*1720*/  VOTEU.ALL UP6, P2 ;  /* 0x00000000003f7886 */ /* 0x000fe200010c0000 */
[----:B------:R3:W1:Y:S01]  /*1730*/  @!UP5 SYNCS.EXCH.64 URZ, [UR11+0x385a8], UR24 ;  /* 0x0385a8180b3fd5b2 */ /* 0x0006620008000100 */
[----:B------:R-:W-:Y:S01]  /*1740*/  VOTEU.ALL UP5, P2 ;  /* 0x00000000003f7886 */ /* 0x000fe200010a0000 */
[----:B------:R-:W-:-:S02]  /*1750*/  @P3 ISETP.NE.AND P2, PT, R2, R21, PT ;  /* 0x000000150200320c */ /* 0x000fc40003f45270 */
[----:B------:R-:W-:Y:S02]  /*1760*/  SEL R2, RZ, 0x1, !P1 ;  /* 0x00000001ff027807 */ /* 0x000fe40004800000 */
[----:B-1----:R-:W-:Y:S02]  /*1770*/  ISETP.EQ.U32.AND P1, PT, R3, 0x1, PT ;  /* 0x000000010300780c */ /* 0x002fe40003f22070 */
[----:B------:R-:W-:-:S04]  /*1780*/  @P3 SEL R23, RZ, 0x1, P2 ;  /* 0x00000001ff173807 */ /* 0x000fc80001000000 */
[----:B------:R-:W-:Y:S01]  /*1790*/  LOP3.LUT R23, R23, R2, RZ, 0xc0, !PT ;  /* 0x0000000217177212 */ /* 0x000fe200078ec0ff */
[----:B------:R3:W1:Y:S01]  /*17a0*/  @!UP6 SYNCS.EXCH.64 URZ, [UR11+0x385b0], UR24 ;  /* 0x0385b0180b3fe5b2 */ /* 0x0006620008000100 */
[----:B------:R3:W1:Y:S01]  /*17b0*/  @!UP5 SYNCS.EXCH.64 URZ, [UR11+0x385b8], UR24 ;  /* 0x0385b8180b3fd5b2 */ /* 0x0006620008000100 */
[----:B------:R-:W-:-:S04]  /*17c0*/  NOP ;  /* 0x0000000000007918 */ /* 0x000fc80000000000 */
[----:B--234-:R-:W-:Y:S05]  /*17d0*/  @!P1 BRA `(.L_x_6) ;  /* 0x0000000000089947 */ /* 0x01cfea0003800000 */
[----:B-1----:R-:W-:Y:S01]  /*17e0*/  UCGABAR_ARV ;  /* 0x00000000000079c7 */ /* 0x002fe20008000000 */
[----:B------:R-:W-:Y:S05]  /*17f0*/  BRA `(.L_x_7) ;  /* 0x0000000000047947 */ /* 0x000fea0003800000 */
.L_x_6:
[----:B-1----:R-:W-:Y:S01]  /*1800*/  NOP ;  /* 0x0000000000007918 */ /* 0x002fe20000000000 */
.L_x_7:
[----:B------:R-:W-:Y:S05]  /*1810*/  @!P1 BRA `(.L_x_8) ;  /* 0x00000000000c9947 */ /* 0x000fea0003800000 */
[----:B------:R-:W-:Y:S01]  /*1820*/  UCGABAR_WAIT ;  /* 0x0000000000007dc7 */ /* 0x000fe20008000000 */
[----:B------:R-:W-:Y:S01]  /*1830*/  CCTL.IVALL ;  /* 0x00000000ff00798f */ /* 0x000fe20002000000 */
[----:B------:R-:W-:Y:S05]  /*1840*/  BRA `(.L_x_9) ;  /* 0x0000000000047947 */ /* 0x000fea0003800000 */
.L_x_8:
[----:B------:R-:W-:Y:S06]  /*1850*/  BAR.SYNC.DEFER_BLOCKING 0x0 ;  /* 0x0000000000007b1d */ /* 0x000fec0000010000 */
.L_x_9:
[----:B------:R-:W1:Y:S01]  /*1860*/  LDC.64 R26, c[0x0][0x8f8] ;  /* 0x00023e00ff1a7b82 */ /* 0x000e620000000a00 */
[----:B------:R-:W-:Y:S01]  /*1870*/  IMAD.U32 R2, RZ, RZ, UR7 ;  /* 0x00000007ff027e24 */ /* 0x000fe2000f8e00ff */
[----:B------:R-:W-:Y:S01]  /*1880*/  ISETP.NE.AND P2, PT, RZ, UR5, PT ;  /* 0x00000005ff007c0c */ /* 0x000fe2000bf45270 */
[----:B------:R-:W-:Y:S01]  /*1890*/  UMOV UR5, URZ ;  /* 0x0000003f00057c82 */ /* 0x000fe20008000000 */
[----:B------:R-:W-:Y:S01]  /*18a0*/  UMOV UR6, URZ ;  /* 0x0000003f00067c82 */ /* 0x000fe20008000000 */
[----:B------:R-:W-:Y:S01]  /*18b0*/  UMOV UR11, URZ ;  /* 0x0000003f000b7c82 */ /* 0x000fe20008000000 */
[----:B------:R-:W-:Y:S01]  /*18c0*/  IMAD.MOV.U32 R17, RZ, RZ, -0x1 ;  /* 0xffffffffff117424 */ /* 0x000fe200078e00ff */
[----:B------:R-:W-:Y:S01]  /*18d0*/  P2R R21, PR, RZ, 0x4 ;  /* 0x00000004ff157803 */ /* 0x000fe20000000000 */
[----:B------:R-:W-:Y:S01]  /*18e0*/  IMAD.MOV.U32 R18, RZ, RZ, -0x1 ;  /* 0xffffffffff127424 */ /* 0x000fe200078e00ff */
[----:B-1----:R-:W-:-:S04]  /*18f0*/  ISETP.LE.U32.AND P1, PT, R26, UR8, PT ;  /* 0x000000081a007c0c */ /* 0x002fc8000bf23070 */
[----:B------:R-:W-:-:S13]  /*1900*/  ISETP.GE.U32.AND.EX P1, PT, R2, R27, PT, P1 ;  /* 0x0000001b0200720c */ /* 0x000fda0003f26110 */
[----:B------:R-:W-:Y:S05]  /*1910*/  @P2 BRA P1, `(.L_x_10) ;  /* 0x0000001800002947 */ /* 0x000fea0000800000 */
[----:B------:R-:W-:Y:S01]  /*1920*/  IMAD.U32 R3, RZ, RZ, UR7 ;  /* 0x00000007ff037e24 */ /* 0x000fe2000f8e00ff */
[----:B------:R-:W-:Y:S01]  /*1930*/  ISETP.LE.U32.AND P1, PT, R6, UR8, PT ;  /* 0x0000000806007c0c */ /* 0x000fe2000bf23070 */
[----:B------:R-:W-:Y:S01]  /*1940*/  UMOV UR5, URZ ;  /* 0x0000003f00057c82 */ /* 0x000fe20008000000 */
[----:B------:R-:W-:Y:S01]  /*1950*/  UMOV UR6, URZ ;  /* 0x0000003f00067c82 */ /* 0x000fe20008000000 */
[----:B------:R-:W-:Y:S01]  /*1960*/  UMOV UR11, URZ ;  /* 0x0000003f000b7c82 */ /* 0x000fe20008000000 */
[----:B------:R-:W-:Y:S01]  /*1970*/  ISETP.GE.U32.AND.EX P1, PT, R3, R7, PT, P1 ;  /* 0x000000070300720c */ /* 0x000fe20003f26110 */
[----:B------:R-:W-:-:S12]  /*1980*/  UMOV UR4, URZ ;  /* 0x0000003f00047c82 */ /* 0x000fd80008000000 */
[----:B------:R-:W-:Y:S05]  /*1990*/  @!P1 BRA `(.L_x_11) ;  /* 0x0000001000cc9947 */ /* 0x000fea0003800000 */
[----:B------:R-:W-:Y:S02]  /*19a0*/  VIADD R7, R9, 0x20 ;  /* 0x0000002009077836 */ /* 0x000fe40000000000 */
[----:B------:R-:W-:Y:S02]  /*19b0*/  IMAD.MOV.U32 R3, RZ, RZ, R9 ;  /* 0x000000ffff037224 */ /* 0x000fe400078e0009 */
[----:B-----5:R-:W-:Y:S01]  /*19c0*/  IMAD.MOV.U32 R12, RZ, RZ, R8 ;  /* 0x000000ffff0c7224 */ /* 0x020fe200078e0008 */
[----:B------:R-:W-:-:S13]  /*19d0*/  ISETP.GE.AND P1, PT, R7, R0, PT ;  /* 0x000000000700720c */ /* 0x000fda0003f26270 */
[----:B------:R-:W1:Y:S01]  /*19e0*/  @!P1 LDC.64 R26, c[0x0][0x918] ;  /* 0x00024600ff1a9b82 */ /* 0x000e620000000a00 */
[----:B------:R-:W-:Y:S01]  /*19f0*/  @!P1 VIADD R17, R3, 0x20 ;  /* 0x0000002003119836 */ /* 0x000fe20000000000 */
[----:B------:R-:W-:Y:S02]  /*1a00*/  UIADD3 UR16, UP5, UR16, -0x1, URZ ;  /* 0xffffffff10107890 */ /* 0x000fe4000ffbe03f */
[----:B------:R-:W-:Y:S01]  /*1a10*/  UIADD3 UR14, UP6, UR14, -0x1, URZ ;  /* 0xffffffff0e0e7890 */ /* 0x000fe2000ffde03f */
[----:B------:R-:W-:Y:S01]  /*1a20*/  BSSY B0, `(.L_x_12) ;  /* 0x0000051000007945 */ /* 0x000fe20003800000 */
[----:B------:R-:W-:Y:S01]  /*1a30*/  UIADD3.X UR17, UR17, -0x1, URZ, UP5, !UPT ;  /* 0xffffffff11117890 */ /* 0x000fe2000affe43f */
[----:B-1----:R-:W-:-:S04]  /*1a40*/  @!P1 IMAD.WIDE R26, R17, 0xc, R26 ;  /* 0x0000000c111a9825 */ /* 0x002fc800078e021a */
[----:B------:R-:W-:Y:S01]  /*1a50*/  IMAD.MOV.U32 R17, RZ, RZ, R10 ;  /* 0x000000ffff117224 */ /* 0x000fe200078e000a */
[----:B------:R1:W5:Y:S04]  /*1a60*/  @!P1 LDG.E R8, desc[UR38][R26.64] ;  /* 0x000000261a089981 */ /* 0x000368000c1e1900 */
[----:B------:R1:W5:Y:S01]  /*1a70*/  @!P1 LDG.E R10, desc[UR38][R26.64+0x4] ;  /* 0x000004261a0a9981 */ /* 0x000362000c1e1900 */
[----:B------:R-:W-:Y:S01]  /*1a80*/  ISETP.GE.AND P1, PT, R3, R0, PT ;  /* 0x000000000300720c */ /* 0x000fe20003f26270 */
[----:B------:R-:W-:Y:S01]  /*1a90*/  UIADD3.X UR15, UR15, -0x1, URZ, UP6, !UPT ;  /* 0xffffffff0f0f7890 */ /* 0x000fe2000b7fe43f */
[----:B------:R-:W-:Y:S01]  /*1aa0*/  MOV R6, RZ ;  /* 0x000000ff00067202 */ /* 0x000fe20000000f00 */
[----:B------:R-:W-:Y:S01]  /*1ab0*/  UIADD3 UR4, UR9, -0x1, URZ ;  /* 0xffffffff09047890 */ /* 0x000fe2000fffe03f */
[----:B------:R-:W-:Y:S01]  /*1ac0*/  IMAD.MOV.U32 R2, RZ, RZ, RZ ;  /* 0x000000ffff027224 */ /* 0x000fe200078e00ff */
[----:B------:R-:W-:Y:S01]  /*1ad0*/  UIADD3 UR5, UR10, -0x1, URZ ;  /* 0xffffffff0a057890 */ /* 0x000fe2000fffe03f */
[----:B------:R-:W-:-:S02]  /*1ae0*/  IMAD.MOV.U32 R30, RZ, RZ, 0x7fffffff ;  /* 0x7fffffffff1e7424 */ /* 0x000fc400078e00ff */
[----:B------:R-:W-:-:S05]  /*1af0*/  IMAD.MOV.U32 R31, RZ, RZ, RZ ;  /* 0x000000ffff1f7224 */ /* 0x000fca00078e00ff */
[----:B-1----:R-:W-:Y:S05]  /*1b00*/  @P1 BRA `(.L_x_13) ;  /* 0x0000000400081947 */ /* 0x002fea0003800000 */
[----:B------:R-:W-:Y:S02]  /*1b10*/  PLOP3.LUT P3, PT, PT, PT, UP0, 0x80, 0x0 ;  /* 0x000000000000781c */ /* 0x000fe40003f6f008 */
[C---:B------:R-:W-:Y:S02]  /*1b20*/  IADD3 R18, P2, R17.reuse, UR16, RZ ;  /* 0x0000001011127c10 */ /* 0x040fe4000ff5e0ff */
[C---:B------:R-:W-:Y:S02]  /*1b30*/  IADD3 R30, P1, R12.reuse, UR14, RZ ;  /* 0x0000000e0c1e7c10 */ /* 0x040fe4000ff3e0ff */
[----:B------:R-:W-:Y:S02]  /*1b40*/  LEA.HI.X.SX32 R25, R17, UR17, 0x1, P2 ;  /* 0x0000001111197c11 */ /* 0x000fe400090f0eff */
[----:B------:R-:W-:-:S05]  /*1b50*/  LEA.HI.X.SX32 R31, R12, UR15, 0x1, P1 ;  /* 0x0000000f0c1f7c11 */ /* 0x000fca00088f0eff */
[----:B------:R-:W-:Y:S05]  /*1b60*/  @!P3 BRA `(.L_x_14) ;  /* 0x000000000030b947 */ /* 0x000fea0003800000 */
[----:B------:R-:W-:Y:S02]  /*1b70*/  ULDC UR6, c[0x0][0x8dc] ;  /* 0x0002370000067ab9 */ /* 0x000fe40000000800 */
[----:B------:R-:W-:-:S05]  /*1b80*/  IADD3 R17, P1, R30, UR6, RZ ;  /* 0x000000061e117c10 */ /* 0x000fca000ff3e0ff */
[----:B------:R-:W-:-:S04]  /*1b90*/  IMAD.X R31, RZ, RZ, R31, P1 ;  /* 0x000000ffff1f7224 */ /* 0x000fc800008e061f */
[----:B------:R-:W-:-:S04]  /*1ba0*/  IMAD.WIDE.U32 R4, R31, UR20, RZ ;  /* 0x000000141f047c25 */ /* 0x000fc8000f8e00ff */
[----:B------:R-:W-:-:S04]  /*1bb0*/  IMAD.WIDE.U32 R26, P1, R17, UR21, R4 ;  /* 0x00000015111a7c25 */ /* 0x000fc8000f820004 */
[----:B------:R-:W-:-:S04]  /*1bc0*/  IMAD.WIDE.U32 R4, R17, UR20, RZ ;  /* 0x0000001411047c25 */ /* 0x000fc8000f8e00ff */
[----:B------:R-:W-:Y:S01]  /*1bd0*/  IMAD.X R29, RZ, RZ, RZ, P1 ;  /* 0x000000ffff1d7224 */ /* 0x000fe200008e06ff */
[----:B------:R-:W-:Y:S01]  /*1be0*/  IADD3 RZ, P1, R5, R26, RZ ;  /* 0x0000001a05ff7210 */ /* 0x000fe20007f3e0ff */
[----:B------:R-:W-:-:S04]  /*1bf0*/  IMAD.MOV.U32 R28, RZ, RZ, R27 ;  /* 0x000000ffff1c7224 */ /* 0x000fc800078e001b */
[----:B------:R-:W-:-:S04]  /*1c00*/  IMAD.WIDE.U32.X R4, R31, UR21, R28, P1 ;  /* 0x000000151f047c25 */ /* 0x000fc800088e041c */
[----:B------:R-:W-:Y:S02]  /*1c10*/  IMAD.MOV.U32 R30, RZ, RZ, R4 ;  /* 0x000000ffff1e7224 */ /* 0x000fe400078e0004 */
[----:B------:R-:W-:-:S07]  /*1c20*/  IMAD.MOV.U32 R31, RZ, RZ, R5 ;  /* 0x000000ffff1f7224 */ /* 0x000fce00078e0005 */
.L_x_14:
        /* <DEDUP_REMOVED lines=11> */
[----:B------:R-:W-:Y:S01]  /*1ce0*/  IMAD.MOV.U32 R18, RZ, RZ, R4 ;  /* 0x000000ffff127224 */ /* 0x000fe200078e0004 */
[----:B------:R-:W-:-:S07]  /*1cf0*/  MOV R25, R5 ;  /* 0x0000000500197202 */ /* 0x000fce0000000f00 */
.L_x_15:
[----:B------:R-:W-:Y:S02]  /*1d00*/  SHF.R.U64 R5, R30, UR27, R31 ;  /* 0x0000001b1e057c19 */ /* 0x000fe4000800121f */
[----:B------:R-:W-:-:S03]  /*1d10*/  SHF.R.U64 R4, R18, UR31, R25 ;  /* 0x0000001f12047c19 */ /* 0x000fc60008001219 */
[----:B------:R-:W-:Y:S02]  /*1d20*/  VIADD R25, R5, UR4 ;  /* 0x0000000405197c36 */ /* 0x000fe40008000000 */
[----:B------:R-:W-:-:S03]  /*1d30*/  VIADD R18, R4, UR5 ;  /* 0x0000000504127c36 */ /* 0x000fc60008000000 */
[----:B------:R-:W-:Y:S02]  /*1d40*/  IABS R17, R25 ;  /* 0x0000001900117213 */ /* 0x000fe40000000000 */
[----:B------:R-:W-:-:S03]  /*1d50*/  IABS R12, R18 ;  /* 0x00000012000c7213 */ /* 0x000fc60000000000 */
[----:B------:R-:W-:-:S04]  /*1d60*/  IMAD.HI.U32 R4, R17, UR13, RZ ;  /* 0x0000000d11047c27 */ /* 0x000fc8000f8e00ff */
[----:B------:R-:W-:-:S04]  /*1d70*/  IMAD.HI.U32 R5, R12, UR19, RZ ;  /* 0x000000130c057c27 */ /* 0x000fc8000f8e00ff */
[----:B------:R-:W-:Y:S02]  /*1d80*/  IMAD R4, R4, UR30, R17 ;  /* 0x0000001e04047c24 */ /* 0x000fe4000f8e0211 */
[----:B------:R-:W-:Y:S02]  /*1d90*/  IMAD R5, R5, UR12, R12 ;  /* 0x0000000c05057c24 */ /* 0x000fe4000f8e020c */
[----:B------:R-:W-:Y:S01]  /*1da0*/  IMAD.U32 R17, RZ, RZ, UR32 ;  /* 0x00000020ff117e24 */ /* 0x000fe2000f8e00ff */
[----:B------:R-:W-:Y:S01]  /*1db0*/  ISETP.LT.U32.AND P1, PT, R4, UR29, PT ;  /* 0x0000001d04007c0c */ /* 0x000fe2000bf21070 */
[----:B------:R-:W-:Y:S01]  /*1dc0*/  IMAD.U32 R12, RZ, RZ, UR33 ;  /* 0x00000021ff0c7e24 */ /* 0x000fe2000f8e00ff */
[----:B------:R-:W-:-:S11]  /*1dd0*/  ISETP.LT.U32.AND P2, PT, R5, UR28, PT ;  /* 0x0000001c05007c0c */ /* 0x000fd6000bf41070 */
[----:B------:R-:W-:Y:S01]  /*1de0*/  @!P1 VIADD R4, R4, -UR29 ;  /* 0x8000001d04049c36 */ /* 0x000fe20008000000 */
[----:B------:R-:W-:Y:S01]  /*1df0*/  ISETP.GE.AND P1, PT, R18, RZ, PT ;  /* 0x000000ff1200720c */ /* 0x000fe20003f26270 */
[----:B------:R-:W-:Y:S01]  /*1e00*/  @!P2 VIADD R5, R5, -UR28 ;  /* 0x8000001c0505ac36 */ /* 0x000fe20008000000 */
[----:B------:R-:W-:Y:S02]  /*1e10*/  ISETP.GE.AND P2, PT, R25, RZ, PT ;  /* 0x000000ff1900720c */ /* 0x000fe40003f46270 */
[----:B------:R-:W-:Y:S02]  /*1e20*/  ISETP.LT.U32.AND P3, PT, R4, UR29, PT ;  /* 0x0000001d04007c0c */ /* 0x000fe4000bf61070 */
[----:B------:R-:W-:-:S11]  /*1e30*/  ISETP.LT.U32.AND P4, PT, R5, UR28, PT ;  /* 0x0000001c05007c0c */ /* 0x000fd6000bf81070 */
[----:B------:R-:W-:Y:S01]  /*1e40*/  @!P3 VIADD R4, R4, -UR29 ;  /* 0x8000001d0404bc36 */ /* 0x000fe20008000000 */
[----:B------:R-:W-:Y:S01]  /*1e50*/  PLOP3.LUT P3, PT, PT, PT, UP4, 0x80, 0x0 ;  /* 0x000000000000781c */ /* 0x000fe20003f6f048 */
[----:B------:R-:W-:Y:S01]  /*1e60*/  @!P4 VIADD R5, R5, -UR28 ;  /* 0x8000001c0505cc36 */ /* 0x000fe20008000000 */
[----:B------:R-:W-:Y:S01]  /*1e70*/  PLOP3.LUT P4, PT, PT, PT, UP2, 0x80, 0x0 ;  /* 0x000000000000781c */ /* 0x000fe20003f8f028 */
[----:B------:R-:W-:Y:S02]  /*1e80*/  @!P2 IMAD.MOV R4, RZ, RZ, -R4 ;  /* 0x000000ffff04a224 */ /* 0x000fe400078e0a04 */
[----:B------:R-:W-:Y:S01]  /*1e90*/  @!P1 IMAD.MOV R5, RZ, RZ, -R5 ;  /* 0x000000ffff059224 */ /* 0x000fe200078e0a05 */
[----:B------:R-:W-:Y:S02]  /*1ea0*/  PLOP3.LUT P1, PT, PT, PT, UP3, 0x80, 0x0 ;  /* 0x000000000000781c */ /* 0x000fe40003f2f038 */
[----:B------:R-:W-:Y:S02]  /*1eb0*/  SEL R4, R17, R4, !P3 ;  /* 0x0000000411047207 */ /* 0x000fe40005800000 */
[----:B------:R-:W-:-:S03]  /*1ec0*/  SEL R5, R12, R5, !P4 ;  /* 0x000000050c057207 */ /* 0x000fc60006000000 */
[----:B------:R-:W-:Y:S02]  /*1ed0*/  IMAD.IADD R30, R25, 0x1, -R4 ;  /* 0x00000001191e7824 */ /* 0x000fe400078e0a04 */
[----:B------:R-:W-:-:S05]  /*1ee0*/  IMAD.IADD R5, R18, 0x1, -R5 ;  /* 0x0000000112057824 */ /* 0x000fca00078e0a05 */
[----:B------:R-:W-:Y:S01]  /*1ef0*/  SEL R4, R5, R30, !P1 ;  /* 0x0000001e05047207 */ /* 0x000fe20004800000 */
[----:B------:R-:W-:-:S03]  /*1f00*/  IMAD R30, R30, R5, RZ ;  /* 0x000000051e1e7224 */ /* 0x000fc600078e02ff */
[----:B------:R-:W-:Y:S02]  /*1f10*/  SHF.R.S32.HI R5, RZ, 0x1f, R4 ;  /* 0x0000001fff057819 */ /* 0x000fe40000011404 */
[----:B------:R-:W-:-:S07]  /*1f20*/  SHF.R.S32.HI R31, RZ, 0x1f, R30 ;  /* 0x0000001fff1f7819 */ /* 0x000fce000001141e */
.L_x_13:
[----:B------:R-:W-:Y:S05]  /*1f30*/  BSYNC B0 ;  /* 0x0000000000007941 */ /* 0x000fea0003800000 */
.L_x_12:
[----:B------:R-:W1:Y:S01]  /*1f40*/  SHFL.UP PT, R17, R30, 0x1, RZ ;  /* 0x042000001e117989 */ /* 0x000e6200000e00ff */
[C---:B------:R-:W-:Y:S02]  /*1f50*/  ISETP.NE.AND P2, PT, R9.reuse, RZ, PT ;  /* 0x000000ff0900720c */ /* 0x040fe40003f45270 */
[C---:B------:R-:W-:Y:S01]  /*1f60*/  ISETP.GE.U32.AND P3, PT, R9.reuse, 0x2, PT ;  /* 0x000000020900780c */ /* 0x040fe20003f66070 */
[----:B------:R-:W2:Y:S01]  /*1f70*/  SHFL.UP PT, R12, R31, 0x1, RZ ;  /* 0x042000001f0c7989 */ /* 0x000ea200000e00ff */
[C---:B------:R-:W-:Y:S02]  /*1f80*/  ISETP.GE.U32.AND P4, PT, R9.reuse, 0x4, PT ;  /* 0x000000040900780c */ /* 0x040fe40003f86070 */
[C---:B------:R-:W-:Y:S02]  /*1f90*/  ISETP.GE.U32.AND P5, PT, R9.reuse, 0x8, PT ;  /* 0x000000080900780c */ /* 0x040fe40003fa6070 */
[----:B------:R-:W-:Y:S02]  /*1fa0*/  ISETP.GE.U32.AND P6, PT, R9, 0x10, PT ;  /* 0x000000100900780c */ /* 0x000fe40003fc6070 */
[----:B-1----:R-:W-:-:S02]  /*1fb0*/  SEL R17, R17, RZ, P2 ;  /* 0x000000ff11117207 */ /* 0x002fc40001000000 */
[----:B--2---:R-:W-:Y:S02]  /*1fc0*/  SEL R12, R12, RZ, P2 ;  /* 0x000000ff0c0c7207 */ /* 0x004fe40001000000 */
[----:B------:R-:W-:-:S04]  /*1fd0*/  IADD3 R26, P1, R17, R30, RZ ;  /* 0x0000001e111a7210 */ /* 0x000fc80007f3e0ff */
[----:B------:R-:W-:Y:S01]  /*1fe0*/  IADD3.X R25, R12, R31, RZ, P1, !PT ;  /* 0x0000001f0c197210 */ /* 0x000fe20000ffe4ff */
[----:B------:R-:W1:Y:S04]  /*1ff0*/  SHFL.UP PT, R17, R26, 0x2, RZ ;  /* 0x044000001a117989 */ /* 0x000e6800000e00ff */
[----:B------:R-:W2:Y:S01]  /*2000*/  SHFL.UP PT, R12, R25, 0x2, RZ ;  /* 0x04400000190c7989 */ /* 0x000ea200000e00ff */
[----:B-1----:R-:W-:-:S04]  /*2010*/  SEL R17, R17, RZ, P3 ;  /* 0x000000ff11117207 */ /* 0x002fc80001800000 */
[----:B------:R-:W-:Y:S02]  /*2020*/  IADD3 R18, P1, R17, R26, RZ ;  /* 0x0000001a11127210 */ /* 0x000fe40007f3e0ff */
[----:B--2---:R-:W-:-:S03]  /*2030*/  SEL R12, R12, RZ, P3 ;  /* 0x000000ff0c0c7207 */ /* 0x004fc60001800000 */
[----:B------:R-:W1:Y:S02]  /*2040*/  SHFL.UP PT, R17, R18, 0x4, RZ ;  /* 0x0480000012117989 */ /* 0x000e6400000e00ff */
[----:B------:R-:W-:-:S05]  /*2050*/  IMAD.X R27, R12, 0x1, R25, P1 ;  /* 0x000000010c1b7824 */ /* 0x000fca00008e0619 */
        /* <DEDUP_REMOVED lines=15> */
[----:B--2---:R-:W-:-:S05]  /*2150*/  SEL R12, R12, RZ, P6 ;  /* 0x000000ff0c0c7207 */ /* 0x004fca0003000000 */
[----:B------:R-:W-:Y:S01]  /*2160*/  IMAD.X R25, R12, 0x1, R27, P1 ;  /* 0x000000010c197824 */ /* 0x000fe200008e061b */
[----:B------:R-:W-:-:S04]  /*2170*/  ISETP.GT.U32.AND P1, PT, R17, UR8, PT ;  /* 0x0000000811007c0c */ /* 0x000fc8000bf24070 */
[----:B------:R-:W-:-:S13]  /*2180*/  ISETP.GT.U32.AND.EX P1, PT, R25, UR7, PT, P1 ;  /* 0x0000000719007c0c */ /* 0x000fda000bf24110 */
[----:B------:R-:W-:-:S04]  /*2190*/  VOTE.ANY R12, PT, P1 ;  /* 0x00000000000c7806 */ /* 0x000fc800008e0100 */
[----:B------:R-:W-:-:S13]  /*21a0*/  ISETP.NE.AND P1, PT, R12, RZ, PT ;  /* 0x000000ff0c00720c */ /* 0x000fda0003f25270 */
[----:B------:R-:W-:Y:S05]  /*21b0*/  @P1 BRA `(.L_x_16) ;  /* 0x0000000800701947 */ /* 0x000fea0003800000 */
[----:B------:R-:W1:Y:S01]  /*21c0*/  LDC R0, c[0x0][0x910] ;  /* 0x00024400ff007b82 */ /* 0x000e620000000800 */
[----:B------:R-:W-:Y:S01]  /*21d0*/  IMAD.MOV.U32 R28, RZ, RZ, R17 ;  /* 0x000000ffff1c7224 */ /* 0x000fe200078e0011 */
[----:B------:R-:W-:Y:S01]  /*21e0*/  ULDC UR19, c[0x0][0x8f4] ;  /* 0x00023d0000137ab9 */ /* 0x000fe20000000800 */
[----:B------:R-:W-:Y:S01]  /*21f0*/  IMAD.MOV.U32 R29, RZ, RZ, R25 ;  /* 0x000000ffff1d7224 */ /* 0x000fe200078e0019 */
[----:B------:R-:W-:Y:S01]  /*2200*/  ULDC UR6, c[0x0][0x8dc] ;  /* 0x0002370000067ab9 */ /* 0x000fe20000000800 */
[----:B------:R-:W-:Y:S01]  /*2210*/  ULDC UR22, c[0x0][0x8d8] ;  /* 0x0002360000167ab9 */ /* 0x000fe20000000800 */
[----:B------:R-:W-:Y:S01]  /*2220*/  ULDC UR23, c[0x0][0x8f0] ;  /* 0x00023c0000177ab9 */ /* 0x000fe20000000800 */
[----:B------:R-:W-:Y:S01]  /*2230*/  ULDC.64 UR12, c[0x0][0x8d0] ;  /* 0x00023400000c7ab9 */ /* 0x000fe20000000a00 */
[----:B------:R-:W-:-:S05]  /*2240*/  ULDC.64 UR20, c[0x0][0x8e8] ;  /* 0x00023a0000147ab9 */ /* 0x000fca0000000a00 */
.L_x_21:
[----:B------:R-:W-:Y:S02]  /*2250*/  IMAD.MOV.U32 R3, RZ, RZ, R7 ;  /* 0x000000ffff037224 */ /* 0x000fe400078e0007 */
[----:B------:R-:W-:Y:S02]  /*2260*/  VIADD R7, R7, 0x20 ;  /* 0x0000002007077836 */ /* 0x000fe40000000000 */
[----:B-----5:R-:W-:-:S03]  /*2270*/  IMAD.MOV.U32 R12, RZ, RZ, R8 ;  /* 0x000000ffff0c7224 */ /* 0x020fc600078e0008 */
[----:B-1----:R-:W-:-:S13]  /*2280*/  ISETP.GE.AND P1, PT, R7, R0, PT ;  /* 0x000000000700720c */ /* 0x002fda0003f26270 */
[----:B------:R-:W1:Y:S01]  /*2290*/  @!P1 LDC.64 R26, c[0x0][0x918] ;  /* 0x00024600ff1a9b82 */ /* 0x000e620000000a00 */
[----:B------:R-:W-:Y:S01]  /*22a0*/  @!P1 VIADD R17, R3, 0x20 ;  /* 0x0000002003119836 */ /* 0x000fe20000000000 */
[----:B------:R2:W3:Y:S01]  /*22b0*/  SHFL.IDX PT, R2, R29, 0x1f, 0x1f ;  /* 0x03e01f001d027f89 */ /* 0x0004e200000e0000 */
[----:B------:R-:W-:Y:S03]  /*22c0*/  BSSY B0, `(.L_x_17) ;  /* 0x0000066000007945 */ /* 0x000fe60003800000 */
[----:B------:R2:W4:Y:S01]  /*22d0*/  SHFL.IDX PT, R6, R28, 0x1f, 0x1f ;  /* 0x03e01f001c067f89 */ /* 0x00052200000e0000 */
[----:B-1----:R-:W-:-:S04]  /*22e0*/  @!P1 IMAD.WIDE R26, R17, 0xc, R26 ;  /* 0x0000000c111a9825 */ /* 0x002fc800078e021a */
[----:B------:R-:W-:Y:S01]  /*22f0*/  IMAD.MOV.U32 R17, RZ, RZ, R10 ;  /* 0x000000ffff117224 */ /* 0x000fe200078e000a */
[----:B------:R2:W5:Y:S04]  /*2300*/  @!P1 LDG.E R8, desc[UR38][R26.64] ;  /* 0x000000261a089981 */ /* 0x000568000c1e1900 */
[----:B------:R2:W5:Y:S01]  /*2310*/  @!P1 LDG.E R10, desc[UR38][R26.64+0x4] ;  /* 0x000004261a0a9981 */ /* 0x000562000c1e1900 */
[----:B------:R-:W-:Y:S01]  /*2320*/  ISETP.GE.AND P1, PT, R3, R0, PT ;  /* 0x000000000300720c */ /* 0x000fe20003f26270 */
[----:B------:R-:W-:Y:S01]  /*2330*/  IMAD.MOV.U32 R30, RZ, RZ, 0x7fffffff ;  /* 0x7fffffffff1e7424 */ /* 0x000fe200078e00ff */
[----:B------:R-:W-:-:S11]  /*2340*/  MOV R31, RZ ;  /* 0x000000ff001f7202 */ /* 0x000fd60000000f00 */
[----:B--234-:R-:W-:Y:S05]  /*2350*/  @P1 BRA `(.L_x_18) ;  /* 0x0000000400701947 */ /* 0x01cfea0003800000 */
[----:B------:R-:W-:Y:S02]  /*2360*/  IABS R33, R20 ;  /* 0x0000001400217213 */ /* 0x000fe40000000000 */
[C---:B------:R-:W-:Y:S02]  /*2370*/  IADD3 R18, P1, R12.reuse, UR14, RZ ;  /* 0x0000000e0c127c10 */ /* 0x040fe4000ff3e0ff */
[----:B------:R-:W1:Y:S02]  /*2380*/  I2F.RP R4, R33 ;  /* 0x0000002100047306 */ /* 0x000e640000209400 */
[----:B------:R-:W-:Y:S02]  /*2390*/  LEA.HI.X.SX32 R25, R12, UR15, 0x1, P1 ;  /* 0x0000000f0c197c11 */ /* 0x000fe400088f0eff */
[----:B------:R-:W-:-:S04]  /*23a0*/  IADD3 R12, P1, R17, UR16, RZ ;  /* 0x00000010110c7c10 */ /* 0x000fc8000ff3e0ff */
[----:B------:R-:W-:Y:S02]  /*23b0*/  LEA.HI.X.SX32 R17, R17, UR17, 0x1, P1 ;  /* 0x0000001111117c11 */ /* 0x000fe400088f0eff */
[----:B------:R-:W-:Y:S01]  /*23c0*/  PLOP3.LUT P1, PT, PT, PT, UP0, 0x80, 0x0 ;  /* 0x000000000000781c */ /* 0x000fe20003f2f008 */
[----:B-1----:R-:W1:Y:S02]  /*23d0*/  MUFU.RCP R4, R4 ;  /* 0x0000000400047308 */ /* 0x002e640000001000 */
[----:B-1----:R-:W-:-:S06]  /*23e0*/  VIADD R5, R4, 0xffffffe ;  /* 0x0ffffffe04057836 */ /* 0x002fcc0000000000 */
[----:B------:R-:W1:Y:S02]  /*23f0*/  F2I.FTZ.U32.TRUNC.NTZ R35, R5 ;  /* 0x0000000500237305 */ /* 0x000e64000021f000 */
[----:B-1----:R-:W-:Y:S02]  /*2400*/  IMAD.MOV R30, RZ, RZ, -R35 ;  /* 0x000000ffff1e7224 */ /* 0x002fe400078e0a23 */
[----:B------:R-:W-:Y:S05]  /*2410*/  @!P1 BRA `(.L_x_19) ;  /* 0x00000000002c9947 */ /* 0x000fea0003800000 */
        /* <DEDUP_REMOVED lines=11> */
.L_x_19:
        /* <DEDUP_REMOVED lines=12> */
.L_x_20:
[----:B------:R-:W-:Y:S02]  /*2590*/  SHF.R.U64 R12, R12, UR23, R17 ;  /* 0x000000170c0c7c19 */ /* 0x000fe40008001211 */
[----:B------:R-:W-:Y:S02]  /*25a0*/  MOV R4, R30 ;  /* 0x0000001e00047202 */ /* 0x000fe40000000f00 */
[----:B------:R-:W-:Y:S01]  /*25b0*/  IABS R5, R20 ;  /* 0x0000001400057213 */ /* 0x000fe20000000000 */
[----:B------:R-:W-:Y:S01]  /*25c0*/  VIADD R17, R12, UR5 ;  /* 0x000000050c117c36 */ /* 0x000fe20008000000 */
[----:B------:R-:W-:Y:S01]  /*25d0*/  SHF.R.U64 R18, R18, UR22, R25 ;  /* 0x0000001612127c19 */ /* 0x000fe20008001219 */
[----:B------:R-:W-:Y:S01]  /*25e0*/  IMAD R12, R4, R33, RZ ;  /* 0x00000021040c7224 */ /* 0x000fe200078e02ff */
[----:B------:R-:W-:Y:S01]  /*25f0*/  IABS R30, R11 ;  /* 0x0000000b001e7213 */ /* 0x000fe20000000000 */
[----:B------:R-:W-:Y:S01]  /*2600*/  IMAD.MOV R27, RZ, RZ, -R5 ;  /* 0x000000ffff1b7224 */ /* 0x000fe200078e0a05 */
[----:B------:R-:W-:Y:S01]  /*2610*/  IABS R26, R17 ;  /* 0x00000011001a7213 */ /* 0x000fe20000000000 */
[----:B------:R-:W-:-:S02]  /*2620*/  IMAD.MOV.U32 R4, RZ, RZ, RZ ;  /* 0x000000ffff047224 */ /* 0x000fc400078e00ff */
[----:B------:R-:W-:Y:S02]  /*2630*/  IMAD.MOV.U32 R5, RZ, RZ, R35 ;  /* 0x000000ffff057224 */ /* 0x000fe400078e0023 */
[----:B------:R-:W-:Y:S02]  /*2640*/  VIADD R18, R18, UR4 ;  /* 0x0000000412127c36 */ /* 0x000fe40008000000 */
[----:B------:R-:W-:-:S03]  /*2650*/  IMAD.HI.U32 R4, R35, R12, R4 ;  /* 0x0000000c23047227 */ /* 0x000fc600078e0004 */
[----:B------:R-:W-:Y:S01]  /*2660*/  IABS R29, R18 ;  /* 0x00000012001d7213 */ /* 0x000fe20000000000 */
[----:B------:R-:W-:Y:S01]  /*2670*/  IMAD.MOV.U32 R5, RZ, RZ, R26 ;  /* 0x000000ffff057224 */ /* 0x000fe200078e001a */
[----:B------:R-:W-:Y:S01]  /*2680*/  IABS R26, R11 ;  /* 0x0000000b001a7213 */ /* 0x000fe20000000000 */
[----:B------:R-:W-:Y:S02]  /*2690*/  IMAD.MOV.U32 R12, RZ, RZ, R27 ;  /* 0x000000ffff0c7224 */ /* 0x000fe400078e001b */
[----:B------:R-:W-:Y:S01]  /*26a0*/  IMAD.HI.U32 R4, R4, R5, RZ ;  /* 0x0000000504047227 */ /* 0x000fe200078e00ff */
[----:B------:R-:W1:Y:S03]  /*26b0*/  I2F.RP R27, R26 ;  /* 0x0000001a001b7306 */ /* 0x000e660000209400 */
[----:B------:R-:W-:-:S05]  /*26c0*/  IMAD R12, R4, R12, R5 ;  /* 0x0000000c040c7224 */ /* 0x000fca00078e0205 */
[----:B------:R-:W-:Y:S01]  /*26d0*/  ISETP.GT.U32.AND P1, PT, R33, R12, PT ;  /* 0x0000000c2100720c */ /* 0x000fe20003f24070 */
[----:B-1----:R-:W1:-:S12]  /*26e0*/  MUFU.RCP R27, R27 ;  /* 0x0000001b001b7308 */ /* 0x002e580000001000 */
[----:B------:R-:W-:Y:S02]  /*26f0*/  @!P1 IMAD.IADD R12, R12, 0x1, -R33 ;  /* 0x000000010c0c9824 */ /* 0x000fe400078e0a21 */
[----:B-1----:R-:W-:-:S04]  /*2700*/  VIADD R4, R27, 0xffffffe ;  /* 0x0ffffffe1b047836 */ /* 0x002fc80000000000 */
[----:B------:R1:W2:Y:S02]  /*2710*/  F2I.FTZ.U32.TRUNC.NTZ R5, R4 ;  /* 0x0000000400057305 */ /* 0x0002a4000021f000 */
[----:B-1----:R-:W-:Y:S02]  /*2720*/  IMAD.MOV.U32 R4, RZ, RZ, RZ ;  /* 0x000000ffff047224 */ /* 0x002fe400078e00ff */
[----:B--2---:R-:W-:-:S04]  /*2730*/  IMAD.MOV R28, RZ, RZ, -R5 ;  /* 0x000000ffff1c7224 */ /* 0x004fc800078e0a05 */
[----:B------:R-:W-:-:S04]  /*2740*/  IMAD.MOV.U32 R25, RZ, RZ, R28 ;  /* 0x000000ffff197224 */ /* 0x000fc800078e001c */
[----:B------:R-:W-:-:S04]  /*2750*/  IMAD R25, R25, R26, RZ ;  /* 0x0000001a19197224 */ /* 0x000fc800078e02ff */
[----:B------:R-:W-:Y:S01]  /*2760*/  IMAD.HI.U32 R28, R5, R25, R4 ;  /* 0x00000019051c7227 */ /* 0x000fe200078e0004 */
[----:B------:R-:W-:-:S03]  /*2770*/  IADD3 R25, RZ, -R30, RZ ;  /* 0x8000001eff197210 */ /* 0x000fc60007ffe0ff */
[----:B------:R-:W-:-:S04]  /*2780*/  IMAD.MOV.U32 R5, RZ, RZ, R29 ;  /* 0x000000ffff057224 */ /* 0x000fc800078e001d */
[----:B------:R-:W-:-:S04]  /*2790*/  IMAD.HI.U32 R4, R28, R5, RZ ;  /* 0x000000051c047227 */ /* 0x000fc800078e00ff */
[----:B------:R-:W-:-:S05]  /*27a0*/  IMAD R5, R4, R25, R5 ;  /* 0x0000001904057224 */ /* 0x000fca00078e0205 */
[----:B------:R-:W-:-:S13]  /*27b0*/  ISETP.GT.U32.AND P1, PT, R26, R5, PT ;  /* 0x000000051a00720c */ /* 0x000fda0003f24070 */
[----:B------:R-:W-:Y:S01]  /*27c0*/  @!P1 IMAD.IADD R5, R5, 0x1, -R26 ;  /* 0x0000000105059824 */ /* 0x000fe200078e0a1a */
[----:B------:R-:W-:-:S13]  /*27d0*/  ISETP.GT.U32.AND P1, PT, R33, R12, PT ;  /* 0x0000000c2100720c */ /* 0x000fda0003f24070 */
[----:B------:R-:W-:Y:S01]  /*27e0*/  @!P1 IMAD.IADD R12, R12, 0x1, -R33 ;  /* 0x000000010c0c9824 */ /* 0x000fe200078e0a21 */
[----:B------:R-:W-:-:S03]  /*27f0*/  ISETP.GT.U32.AND P1, PT, R26, R5, PT ;  /* 0x000000051a00720c */ /* 0x000fc60003f24070 */
[----:B------:R-:W-:-:S10]  /*2800*/  IMAD.MOV.U32 R4, RZ, RZ, R12 ;  /* 0x000000ffff047224 */ /* 0x000fd400078e000c */
[----:B------:R-:W-:Y:S01]  /*2810*/  @!P1 IMAD.IADD R5, R5, 0x1, -R26 ;  /* 0x0000000105059824 */ /* 0x000fe200078e0a1a */
[----:B------:R-:W-:-:S13]  /*2820*/  ISETP.GE.AND P1, PT, R17, RZ, PT ;  /* 0x000000ff1100720c */ /* 0x000fda0003f26270 */
[----:B------:R-:W-:Y:S01]  /*2830*/  @!P1 IMAD.MOV R4, RZ, RZ, -R4 ;  /* 0x000000ffff049224 */ /* 0x000fe200078e0a04 */
[----:B------:R-:W-:-:S13]  /*2840*/  ISETP.GE.AND P1, PT, R18, RZ, PT ;  /* 0x000000ff1200720c */ /* 0x000fda0003f26270 */
[----:B------:R-:W-:Y:S01]  /*2850*/  @!P1 IMAD.MOV R5, RZ, RZ, -R5 ;  /* 0x000000ffff059224 */ /* 0x000fe200078e0a05 */
[----:B------:R-:W-:-:S13]  /*2860*/  ISETP.NE.AND P1, PT, RZ, UR10, PT ;  /* 0x0000000aff007c0c */ /* 0x000fda000bf25270 */
[----:B------:R-:W-:Y:S02]  /*2870*/  @!P1 LOP3.LUT R4, RZ, UR10, RZ, 0x33, !PT ;  /* 0x0000000aff049c12 */ /* 0x000fe4000f8e33ff */
[----:B------:R-:W-:-:S03]  /*2880*/  ISETP.NE.AND P1, PT, RZ, UR9, PT ;  /* 0x00000009ff007c0c */ /* 0x000fc6000bf25270 */
[----:B------:R-:W-:-:S10]  /*2890*/  IMAD.IADD R4, R17, 0x1, -R4 ;  /* 0x0000000111047824 */ /* 0x000fd400078e0a04 */
[----:B------:R-:W-:Y:S02]  /*28a0*/  @!P1 LOP3.LUT R5, RZ, UR9, RZ, 0x33, !PT ;  /* 0x00000009ff059c12 */ /* 0x000fe4000f8e33ff */
[----:B------:R-:W-:-:S03]  /*28b0*/  PLOP3.LUT P1, PT, PT, PT, UP3, 0x80, 0x0 ;  /* 0x000000000000781c */ /* 0x000fc60003f2f038 */
[----:B------:R-:W-:-:S04]  /*28c0*/  IMAD.IADD R5, R18, 0x1, -R5 ;  /* 0x0000000112057824 */ /* 0x000fc800078e0a05 */
[CC--:B------:R-:W-:Y:S01]  /*28d0*/  IMAD R30, R4.reuse, R5.reuse, RZ ;  /* 0x00000005041e7224 */ /* 0x0c0fe200078e02ff */
[----:B------:R-:W-:-:S04]  /*28e0*/  SEL R17, R4, R5, !P1 ;  /* 0x0000000504117207 */ /* 0x000fc80004800000 */
[--C-:B------:R-:W-:Y:S01]  /*28f0*/  SHF.R.S32.HI R5, RZ, 0x1f, R17.reuse ;  /* 0x0000001fff057819 */ /* 0x100fe20000011411 */
[----:B------:R-:W-:Y:S01]  /*2900*/  IMAD.MOV.U32 R4, RZ, RZ, R17 ;  /* 0x000000ffff047224 */ /* 0x000fe200078e0011 */
[----:B------:R-:W-:-:S07]  /*2910*/  SHF.R.S32.HI R31, RZ, 0x1f, R30 ;  /* 0x0000001fff1f7819 */ /* 0x000fce000001141e */
.L_x_18:
[----:B------:R-:W-:Y:S05]  /*2920*/  BSYNC B0 ;  /* 0x0000000000007941 */ /* 0x000fea0003800000 */
.L_x_17:
[----:B------:R-:W1:Y:S04]  /*2930*/  SHFL.UP PT, R17, R30, 0x1, RZ ;  /* 0x042000001e117989 */ /* 0x000e6800000e00ff */
[----:B------:R-:W2:Y:S01]  /*2940*/  SHFL.UP PT, R12, R31, 0x1, RZ ;  /* 0x042000001f0c7989 */ /* 0x000ea200000e00ff */
[----:B-1----:R-:W-:Y:S02]  /*2950*/  SEL R17, R17, RZ, P2 ;  /* 0x000000ff11117207 */ /* 0x002fe40001000000 */
[----:B--2---:R-:W-:Y:S02]  /*2960*/  SEL R12, R12, RZ, P2 ;  /* 0x000000ff0c0c7207 */ /* 0x004fe40001000000 */
[----:B------:R-:W-:-:S05]  /*2970*/  IADD3 R18, P1, R17, R30, RZ ;  /* 0x0000001e11127210 */ /* 0x000fca0007f3e0ff */
[----:B------:R-:W-:Y:S01]  /*2980*/  IMAD.X R27, R12, 0x1, R31, P1 ;  /* 0x000000010c1b7824 */ /* 0x000fe200008e061f */
        /* <DEDUP_REMOVED lines=10> */
[----:B------:R-:W-:-:S04]  /*2a30*/  IADD3 R26, P1, R17, R28, RZ ;  /* 0x0000001c111a7210 */ /* 0x000fc80007f3e0ff */
[----:B------:R-:W-:Y:S01]  /*2a40*/  IADD3.X R29, R12, R25, RZ, P1, !PT ;  /* 0x000000190c1d7210 */ /* 0x000fe20000ffe4ff */
        /* <DEDUP_REMOVED lines=12> */
[----:B------:R-:W-:-:S05]  /*2b10*/  IADD3 R28, P1, R17, R6, RZ ;  /* 0x00000006111c7210 */ /* 0x000fca0007f3e0ff */
[----:B------:R-:W-:Y:S01]  /*2b20*/  IMAD.X R29, R25, 0x1, R2, P1 ;  /* 0x00000001191d7824 */ /* 0x000fe200008e0602 */
[----:B------:R-:W-:-:S04]  /*2b30*/  ISETP.GT.U32.AND P1, PT, R28, UR8, PT ;  /* 0x000000081c007c0c */ /* 0x000fc8000bf24070 */
[----:B------:R-:W-:-:S13]  /*2b40*/  ISETP.GT.U32.AND.EX P1, PT, R29, UR7, PT, P1 ;  /* 0x000000071d007c0c */ /* 0x000fda000bf24110 */
[----:B------:R-:W-:-:S04]  /*2b50*/  VOTE.ANY R12, PT, P1 ;  /* 0x00000000000c7806 */ /* 0x000fc800008e0100 */
[----:B------:R-:W-:-:S13]  /*2b60*/  ISETP.NE.AND P1, PT, R12, RZ, PT ;  /* 0x000000ff0c00720c */ /* 0x000fda0003f25270 */
[----:B------:R-:W-:Y:S05]  /*2b70*/  @!P1 BRA `(.L_x_21) ;  /* 0xfffffff400b49947 */ /* 0x000fea000383ffff */
.L_x_16:
[----:B------:R-:W1:Y:S08]  /*2b80*/  BREV R12, R12 ;  /* 0x0000000c000c7301 */ /* 0x000e700000000000 */
[----:B-1----:R-:W1:Y:S02]  /*2b90*/  FLO.U32.SH R7, R12 ;  /* 0x0000000c00077300 */ /* 0x002e6400000e0400 */
[----:B-1----:R-:W1:Y:S02]  /*2ba0*/  SHFL.IDX PT, R3, R3, R7, 0x1f ;  /* 0x00001f0703037589 */ /* 0x002e6400000e0000 */
[----:B-1----:R-:W-:-:S13]  /*2bb0*/  R2UR UR4, R3 ;  /* 0x00000000030472ca */ /* 0x002fda00000e0000 */
[----:B------:R-:W-:-:S05]  /*2bc0*/  VIADD R29, R9, UR4 ;  /* 0x00000004091d7c36 */ /* 0x000fca0008000000 */
[----:B------:R-:W-:-:S13]  /*2bd0*/  ISETP.GE.AND P1, PT, R29, R0, PT ;  /* 0x000000001d00720c */ /* 0x000fda0003f26270 */
[----:B------:R-:W1:Y:S02]  /*2be0*/  @!P1 LDC.64 R26, c[0x0][0x918] ;  /* 0x00024600ff1a9b82 */ /* 0x000e640000000a00 */
[----:B-1----:R-:W-:-:S05]  /*2bf0*/  @!P1 IMAD.WIDE R26, R29, 0xc, R26 ;  /* 0x0000000c1d1a9825 */ /* 0x002fca00078e021a */
[----:B-----5:R1:W5:Y:S04]  /*2c00*/  @!P1 LDG.E R8, desc[UR38][R26.64] ;  /* 0x000000261a089981 */ /* 0x020368000c1e1900 */
[----:B------:R1:W5:Y:S01]  /*2c10*/  @!P1 LDG.E R10, desc[UR38][R26.64+0x4] ;  /* 0x000004261a0a9981 */ /* 0x000362000c1e1900 */
[----:B------:R-:W-:-:S03]  /*2c20*/  IADD3 R18, P1, P2, R17, R6, -R30 ;  /* 0x0000000611127210 */ /* 0x000fc60007a3e81e */
[----:B------:R-:W-:Y:S01]  /*2c30*/  SHFL.IDX PT, R6, R30, R7, 0x1f ;  /* 0x00001f071e067589 */ /* 0x000fe200000e0000 */
[----:B------:R-:W-:-:S03]  /*2c40*/  IADD3.X R28, R25, R2, ~R31, P1, P2 ;  /* 0x00000002191c7210 */ /* 0x000fc60000fe4c1f */
[----:B------:R-:W2:Y:S04]  /*2c50*/  SHFL.IDX PT, R18, R18, R7, 0x1f ;  /* 0x00001f0712127589 */ /* 0x000ea800000e0000 */
[----:B------:R-:W3:Y:S04]  /*2c60*/  SHFL.IDX PT, R28, R28, R7, 0x1f ;  /* 0x00001f071c1c7589 */ /* 0x000ee800000e0000 */
[----:B------:R-:W4:Y:S04]  /*2c70*/  SHFL.IDX PT, R2, R31, R7, 0x1f ;  /* 0x00001f071f027589 */ /* 0x000f2800000e0000 */
[----:B------:R-:W1:Y:S04]  /*2c80*/  SHFL.IDX PT, R5, R5, R7, 0x1f ;  /* 0x00001f0705057589 */ /* 0x000e6800000e0000 */
[----:B------:R4:W1:Y:S01]  /*2c90*/  SHFL.IDX PT, R4, R4, R7, 0x1f ;  /* 0x00001f0704047589 */ /* 0x00086200000e0000 */
[----:B--2---:R-:W-:-:S02]  /*2ca0*/  R2UR UR5, R18 ;  /* 0x00000000120572ca */ /* 0x004fc400000e0000 */
[----:B---3--:R-:W-:Y:S01]  /*2cb0*/  R2UR UR6, R28 ;  /* 0x000000001c0672ca */ /* 0x008fe200000e0000 */
[----:B----4-:R-:W-:-:S14]  /*2cc0*/  IMAD.MOV.U32 R7, RZ, RZ, R2 ;  /* 0x000000ffff077224 */ /* 0x010fdc00078e0002 */
.L_x_11:
[----:B------:R-:W-:Y:S01]  /*2cd0*/  ISETP.LE.AND P1, PT, R0, UR4, PT ;  /* 0x0000000400007c0c */ /* 0x000fe2000bf23270 */
[----:B------:R-:W-:Y:S02]  /*2ce0*/  IMAD.MOV.U32 R17, RZ, RZ, -0x1 ;  /* 0xffffffffff117424 */ /* 0x000fe400078e00ff */
[----:B------:R-:W-:-:S10]  /*2cf0*/  IMAD.MOV.U32 R18, RZ, RZ, -0x1 ;  /* 0xffffffffff127424 */ /* 0x000fd400078e00ff */
[----:B------:R-:W-:Y:S05]  /*2d00*/  @P1 BRA `(.L_x_10) ;  /* 0x0000000400041947 */ /* 0x000fea0003800000 */
[----:B------:R-:W-:Y:S01]  /*2d10*/  UIADD3 UR14, UP2, -UR5, UR8, URZ ;  /* 0x00000008050e7290 */ /* 0x000fe2000ff5e13f */
[----:B------:R-:W2:Y:S01]  /*2d20*/  S2UR UR17, SR_CTAID.Y ;  /* 0x00000000001179c3 */ /* 0x000ea20000002600 */
[----:B------:R-:W-:Y:S01]  /*2d30*/  ULDC UR16, c[0x0][0x8c0] ;  /* 0x0002300000107ab9 */ /* 0x000fe20000000800 */
[----:B------:R-:W-:Y:S01]  /*2d40*/  ULDC UR20, c[0x0][0x8b0] ;  /* 0x00022c0000147ab9 */ /* 0x000fe20000000800 */
[----:B------:R-:W-:Y:S01]  /*2d50*/  UIADD3.X UR11, ~UR6, UR7, URZ, UP2, !UPT ;  /* 0x00000007060b7290 */ /* 0x000fe200097fe53f */
[--C-:B-1----:R-:W-:Y:S01]  /*2d60*/  SHF.R.U32.HI R27, RZ, UR20, R5.reuse ;  /* 0x00000014ff1b7c19 */ /* 0x102fe20008011605 */
[----:B------:R-:W-:Y:S01]  /*2d70*/  ULDC UR19, c[0x0][0x904] ;  /* 0x0002410000137ab9 */ /* 0x000fe20000000800 */
[----:B------:R-:W-:Y:S01]  /*2d80*/  ULDC UR12, c[0x0][0x8a8] ;  /* 0x00022a00000c7ab9 */ /* 0x000fe20000000800 */
[----:B------:R-:W-:Y:S01]  /*2d90*/  USHF.R.U32.HI UR15, URZ, UR16, UR11 ;  /* 0x000000103f0f7299 */ /* 0x000fe2000801160b */
[----:B------:R-:W-:Y:S01]  /*2da0*/  SHF.R.U64 R26, R4, UR20, R5 ;  /* 0x00000014041a7c19 */ /* 0x000fe20008001205 */
[----:B------:R-:W-:-:S02]  /*2db0*/  USHF.R.U64 UR14, UR14, UR16, UR11 ;  /* 0x000000100e0e7299 */ /* 0x000fc4000800120b */
[----:B------:R-:W-:Y:S02]  /*2dc0*/  USHF.R.U32.HI UR13, URZ, UR20, UR15 ;  /* 0x000000143f0d7299 */ /* 0x000fe4000801160f */
[----:B------:R-:W-:Y:S02]  /*2dd0*/  UIADD3 UR12, UR12, -0x1, URZ ;  /* 0xffffffff0c0c7890 */ /* 0x000fe4000fffe03f */
[----:B------:R-:W-:Y:S02]  /*2de0*/  USHF.R.U32.HI UR21, URZ, UR19, UR13 ;  /* 0x000000133f157299 */ /* 0x000fe4000801160d */
[----:B------:R-:W-:Y:S02]  /*2df0*/  USHF.R.U64 UR15, UR14, UR20, UR15 ;  /* 0x000000140e0f7299 */ /* 0x000fe4000800120f */
[----:B------:R-:W-:Y:S02]  /*2e00*/  ULOP3.LUT UR14, UR14, UR12, URZ, 0xc0, !UPT ;  /* 0x0000000c0e0e7292 */ /* 0x000fe4000f8ec03f */
[----:B------:R-:W-:Y:S01]  /*2e10*/  LOP3.LUT R0, R27, UR21, RZ, 0xfc, !PT ;  /* 0x000000151b007c12 */ /* 0x000fe2000f8efcff */
[----:B------:R-:W-:-:S02]  /*2e20*/  USHF.R.U64 UR13, UR15, UR19, UR13 ;  /* 0x000000130f0d7299 */ /* 0x000fc4000800120d */
[----:B--2---:R-:W-:Y:S01]  /*2e30*/  USEL UR11, UR53, UR17, !UP3 ;  /* 0x00000011350b7287 */ /* 0x004fe2000d800000 */
[----:B------:R-:W-:-:S13]  /*2e40*/  ISETP.NE.U32.AND P1, PT, R0, RZ, PT ;  /* 0x000000ff0000720c */ /* 0x000fda0003f25070 */
[----:B------:R-:W-:Y:S05]  /*2e50*/  @!P1 BRA `(.L_x_22) ;  /* 0x0000000000149947 */ /* 0x000fea0003800000 */
[----:B------:R-:W-:-:S07]  /*2e60*/  MOV R12, 0x2e80 ;  /* 0x00002e80000c7802 */ /* 0x000fce0000000f00 */
[----:B-----5:R-:W-:Y:S05]  /*2e70*/  CALL.REL.NOINC `($__internal_0_$__cuda_sm20_div_u64) ;  /* 0x000000d000107944 */ /* 0x020fea0003c00000 */
[----:B------:R-:W-:-:S04]  /*2e80*/  IMAD.MOV R12, RZ, RZ, -R0 ;  /* 0x000000ffff0c7224 */ /* 0x000fc800078e0a00 */
[----:B------:R-:W-:Y:S01]  /*2e90*/  IMAD R12, R26, R12, UR13 ;  /* 0x0000000d1a0c7e24 */ /* 0x000fe2000f8e020c */
[----:B------:R-:W-:Y:S06]  /*2ea0*/  BRA `(.L_x_23) ;  /* 0x0000000000507947 */ /* 0x000fec0003800000 */
.L_x_22:
[----:B------:R-:W1:Y:S01]  /*2eb0*/  I2F.U32.RP R0, R26 ;  /* 0x0000001a00007306 */ /* 0x000e620000209000 */
[----:B------:R-:W-:-:S07]  /*2ec0*/  ISETP.NE.U32.AND P3, PT, R26, RZ, PT ;  /* 0x000000ff1a00720c */ /* 0x000fce0003f65070 */
[----:B-1----:R-:W1:Y:S02]  /*2ed0*/  MUFU.RCP R0, R0 ;  /* 0x0000000000007308 */ /* 0x002e640000001000 */
[----:B-1----:R-:W-:-:S06]  /*2ee0*/  VIADD R2, R0, 0xffffffe ;  /* 0x0ffffffe00027836 */ /* 0x002fcc0000000000 */
[----:B------:R1:W2:Y:S02]  /*2ef0*/  F2I.FTZ.U32.TRUNC.NTZ R3, R2 ;  /* 0x0000000200037305 */ /* 0x0002a4000021f000 */
[----:B-1----:R-:W-:Y:S02]  /*2f00*/  IMAD.MOV.U32 R2, RZ, RZ, RZ ;  /* 0x000000ffff027224 */ /* 0x002fe400078e00ff */
[----:B--2---:R-:W-:-:S04]  /*2f10*/  IMAD.MOV R17, RZ, RZ, -R3 ;  /* 0x000000ffff117224 */ /* 0x004fc800078e0a03 */
[----:B------:R-:W-:-:S04]  /*2f20*/  IMAD R17, R17, R26, RZ ;  /* 0x0000001a11117224 */ /* 0x000fc800078e02ff */
[----:B------:R-:W-:-:S06]  /*2f30*/  IMAD.HI.U32 R3, R3, R17, R2 ;  /* 0x0000001103037227 */ /* 0x000fcc00078e0002 */
[----:B------:R-:W-:-:S04]  /*2f40*/  IMAD.HI.U32 R0, R3, UR13, RZ ;  /* 0x0000000d03007c27 */ /* 0x000fc8000f8e00ff */
[----:B------:R-:W-:-:S04]  /*2f50*/  IMAD.MOV R3, RZ, RZ, -R0 ;  /* 0x000000ffff037224 */ /* 0x000fc800078e0a00 */
[----:B------:R-:W-:-:S05]  /*2f60*/  IMAD R3, R26, R3, UR13 ;  /* 0x0000000d1a037e24 */ /* 0x000fca000f8e0203 */
[----:B------:R-:W-:-:S13]  /*2f70*/  ISETP.GE.U32.AND P1, PT, R3, R26, PT ;  /* 0x0000001a0300720c */ /* 0x000fda0003f26070 */
[----:B------:R-:W-:Y:S01]  /*2f80*/  @P1 IADD3 R3, R3, -R26, RZ ;  /* 0x8000001a03031210 */ /* 0x000fe20007ffe0ff */
[----:B------:R-:W-:-:S03]  /*2f90*/  @P1 VIADD R0, R0, 0x1 ;  /* 0x0000000100001836 */ /* 0x000fc60000000000 */
[----:B------:R-:W-:-:S13]  /*2fa0*/  ISETP.GE.U32.AND P2, PT, R3, R26, PT ;  /* 0x0000001a0300720c */ /* 0x000fda0003f46070 */
[----:B------:R-:W-:Y:S01]  /*2fb0*/  @P2 VIADD R0, R0, 0x1 ;  /* 0x0000000100002836 */ /* 0x000fe20000000000 */
[----:B------:R-:W-:-:S05]  /*2fc0*/  @!P3 LOP3.LUT R0, RZ, R26, RZ, 0x33, !PT ;  /* 0x0000001aff00b212 */ /* 0x000fca00078e33ff */
[----:B------:R-:W-:-:S04]  /*2fd0*/  IMAD.MOV R12, RZ, RZ, -R0 ;  /* 0x000000ffff0c7224 */ /* 0x000fc800078e0a00 */
[----:B------:R-:W-:-:S07]  /*2fe0*/  IMAD R12, R26, R12, UR13 ;  /* 0x0000000d1a0c7e24 */ /* 0x000fce000f8e020c */
.L_x_23:
[----:B------:R-:W1:Y:S01]  /*2ff0*/  LDC R25, c[0x0][0x8a8] ;  /* 0x00022a00ff197b82 */ /* 0x000e620000000800 */
[----:B------:R-:W-:Y:S01]  /*3000*/  ULDC UR13, c[0x0][0x904] ;  /* 0x00024100000d7ab9 */ /* 0x000fe20000000800 */
[----:B------:R-:W-:Y:S01]  /*3010*/  UMOV UR12, 0xffffffff ;  /* 0xffffffff000c7882 */ /* 0x000fe20000000000 */
[----:B------:R-:W-:Y:S01]  /*3020*/  PLOP3.LUT P1, PT, PT, PT, UP3, 0x80, 0x0 ;  /* 0x000000000000781c */ /* 0x000fe20003f2f038 */
[----:B------:R-:W-:-:S04]  /*3030*/  USHF.L.U32 UR12, UR12, UR13, URZ ;  /* 0x0000000d0c0c7299 */ /* 0x000fc8000800063f */
[----:B------:R-:W2:Y:S02]  /*3040*/  LDC R17, c[0x0][0x8b8] ;  /* 0x00022e00ff117b82 */ /* 0x000ea40000000800 */
[----:B------:R-:W-:Y:S01]  /*3050*/  LOP3.LUT R2, RZ, UR12, RZ, 0x33, !PT ;  /* 0x0000000cff027c12 */ /* 0x000fe2000f8e33ff */
[----:B------:R-:W-:Y:S02]  /*3060*/  UMOV UR12, 0x1 ;  /* 0x00000001000c7882 */ /* 0x000fe40000000000 */
[----:B------:R-:W-:Y:S01]  /*3070*/  USHF.L.U32 UR12, UR12, UR13, URZ ;  /* 0x0000000d0c0c7299 */ /* 0x000fe2000800063f */
[----:B------:R-:W-:Y:S02]  /*3080*/  LOP3.LUT R3, R2, UR15, RZ, 0xc0, !PT ;  /* 0x0000000f02037c12 */ /* 0x000fe4000f8ec0ff */
[----:B------:R-:W-:Y:S02]  /*3090*/  @P1 IMAD.U32 R18, RZ, RZ, UR4 ;  /* 0x00000004ff121e24 */ /* 0x000fe4000f8e00ff */
[----:B------:R-:W-:-:S02]  /*30a0*/  @!P1 IMAD.U32 R18, RZ, RZ, UR4 ;  /* 0x00000004ff129e24 */ /* 0x000fc4000f8e00ff */
[----:B------:R-:W-:Y:S02]  /*30b0*/  IMAD R0, R0, UR12, R3 ;  /* 0x0000000c00007c24 */ /* 0x000fe4000f8e0203 */
[----:B-1----:R-:W-:-:S04]  /*30c0*/  IMAD R12, R12, R25, UR14 ;  /* 0x0000000e0c0c7e24 */ /* 0x002fc8000f8e0219 */
[----:B------:R-:W-:Y:S02]  /*30d0*/  @P1 IMAD.MOV.U32 R16, RZ, RZ, R12 ;  /* 0x000000ffff101224 */ /* 0x000fe400078e000c */
[----:B--2---:R-:W-:Y:S01]  /*30e0*/  IMAD R17, R0, R17, UR11 ;  /* 0x0000000b00117e24 */ /* 0x004fe2000f8e0211 */
[----:B------:R-:W-:-:S03]  /*30f0*/  UMOV UR11, 0x1 ;  /* 0x00000001000b7882 */ /* 0x000fc60000000000 */
[----:B------:R-:W-:Y:S02]  /*3100*/  @!P1 IMAD.MOV.U32 R16, RZ, RZ, R17 ;  /* 0x000000ffff109224 */ /* 0x000fe400078e0011 */
[----:B------:R-:W-:-:S07]  /*3110*/  @!P1 IMAD.MOV.U32 R17, RZ, RZ, R12 ;  /* 0x000000ffff119224 */ /* 0x000fce00078e000c */
.L_x_10:
[----:B------:R-:W-:-:S13]  /*3120*/  ISETP.NE.AND P1, PT, RZ, UR11, PT ;  /* 0x0000000bff007c0c */ /* 0x000fda000bf25270 */
[----:B------:R-:W-:Y:S05]  /*3130*/  @!P1 EXIT ;  /* 0x000000000000994d */ /* 0x000fea0003800000 */
[----:B------:R-:W2:Y:S02]  /*3140*/  LDC.64 R28, c[0x0][0x290] ;  /* 0x0000a400ff1c7b82 */ /* 0x000ea40000000a00 */
[----:B--2---:R-:W-:-:S06]  /*3150*/  IMAD.WIDE R36, R18, 0xc, R28 ;  /* 0x0000000c12247825 */ /* 0x004fcc00078e021c */
[----:B------:R2:W5:Y:S01]  /*3160*/  LDG.E R36, desc[UR38][R36.64+0x8] ;  /* 0x0000082624247981 */ /* 0x000562000c1e1900 */
[----:B------:R-:W-:Y:S01]  /*3170*/  UISETP.NE.AND UP2, UPT, UR26, 0x2, UPT ;  /* 0x000000021a00788c */ /* 0x000fe2000bf45270 */
[----:B------:R-:W3:Y:S01]  /*3180*/  S2UR UR42, SR_CgaCtaId ;  /* 0x00000000002a79c3 */ /* 0x000ee20000008800 */
[----:B------:R-:W-:Y:S01]  /*3190*/  UMOV UR40, URZ ;  /* 0x0000003f00287c82 */ /* 0x000fe20008000000 */
[----:B------:R-:W-:Y:S01]  /*31a0*/  UMOV UR41, URZ ;  /* 0x0000003f00297c82 */ /* 0x000fe20008000000 */
[--C-:B-1----:R-:W-:Y:S01]  /*31b0*/  SHF.R.S32.HI R27, RZ, 0x1f, R18.reuse ;  /* 0x0000001fff1b7819 */ /* 0x102fe20000011412 */
[----:B------:R-:W-:Y:S01]  /*31c0*/  IMAD.MOV.U32 R2, RZ, RZ, RZ ;  /* 0x000000ffff027224 */ /* 0x000fe200078e00ff */
[----:B------:R-:W-:Y:S01]  /*31d0*/  PLOP3.LUT P1, PT, PT, PT, UP2, 0x80, 0x0 ;  /* 0x000000000000781c */ /* 0x000fe20003f2f028 */
[----:B------:R-:W-:-:S12]  /*31e0*/  IMAD.MOV.U32 R26, RZ, RZ, R18 ;  /* 0x000000ffff1a7224 */ /* 0x000fd800078e0012 */
[----:B--2---:R-:W-:Y:S05]  /*31f0*/  @P1 BRA `(.L_x_24) ;  /* 0x0000000000ac1947 */ /* 0x004fea0003800000 */
[----:B-----5:R-:W-:Y:S01]  /*3200*/  R2UR UR11, R36 ;  /* 0x00000000240b72ca */ /* 0x020fe200000e0000 */
[----:B------:R-:W-:-:S04]  /*3210*/  ULOP3.LUT UR13, UR59, 0x1, URZ, 0xfc, !UPT ;  /* 0x000000013b0d7892 */ /* 0x000fc8000f8efc3f */
[----:B------:R-:W-:-:S06]  /*3220*/  UISETP.NE.AND UP2, UPT, UR13, 0x3, UPT ;  /* 0x000000030d00788c */ /* 0x000fcc000bf45270 */
[----:B------:R-:W-:Y:S02]  /*3230*/  PLOP3.LUT P2, PT, PT, PT, UP2, 0x80, 0x0 ;  /* 0x000000000000781c */ /* 0x000fe40003f4f028 */
[----:B------:R-:W-:-:S04]  /*3240*/  UIADD3 UR11, UR11, 0x3f, URZ ;  /* 0x0000003f0b0b7890 */ /* 0x000fc8000fffe03f */
[----:B------:R-:W-:-:S04]  /*3250*/  USHF.R.S32.HI UR12, URZ, 0x1f, UR11 ;  /* 0x0000001f3f0c7899 */ /* 0x000fc8000801140b */
[----:B------:R-:W-:-:S04]  /*3260*/  ULEA.HI UR12, UR12, UR11, URZ, 0x6 ;  /* 0x0000000b0c0c7291 */ /* 0x000fc8000f8f303f */
[----:B------:R-:W-:Y:S01]  /*3270*/  USHF.R.S32.HI UR40, URZ, 0x6, UR12 ;  /* 0x000000063f287899 */ /* 0x000fe2000801140c */
[----:B------:R-:W-:Y:S11]  /*3280*/  @!P2 BRA `(.L_x_25) ;  /* 0x000000000004a947 */ /* 0x000ff60003800000 */
[----:B---3--:R-:W-:Y:S01]  /*3290*/  BPT.TRAP 0x1 ;  /* 0x000000040000795c */ /* 0x008fe20000300000 */
.L_x_25:
[----:B------:R-:W-:Y:S01]  /*32a0*/  UMOV UR11, 0x400 ;  /* 0x00000400000b7882 */ /* 0x000fe20000000000 */
[----:B------:R-:W-:Y:S01]  /*32b0*/  SHF.L.U32 R0, RZ, 0x1f, RZ ;  /* 0x0000001fff007819 */ /* 0x000fe200000006ff */
[----:B---3--:R-:W-:-:S09]  /*32c0*/  ULEA UR11, UR42, UR11, 0x18 ;  /* 0x0000000b2a0b7291 */ /* 0x008fd2000f8ec03f */
[----:B------:R-:W1:Y:S02]  /*32d0*/  SYNCS.PHASECHK.TRANS64.TRYWAIT P1, [UR11+0x38400], R0 ;  /* 0x03840000ff0075a7 */ /* 0x000e64000802014b */
[----:B-1----:R-:W-:Y:S05]  /*32e0*/  @!P1 BRA `(.L_x_26) ;  /* 0x000000b400ec9947 */ /* 0x002fea0003800000 */
.L_x_283:
[----:B------:R-:W2:Y:S01]  /*32f0*/  LDS.128 R32, [UR11+0x385c0] ;  /* 0x0385c00bff207984 */ /* 0x000ea20008000c00 */
[----:B------:R-:W-:Y:S01]  /*3300*/  @!PT LDS RZ, [RZ] ;  /* 0x00000000fffff984 */ /* 0x000fe20000000800 */
[----:B------:R-:W-:Y:S01]  /*3310*/  @!PT LDS RZ, [RZ] ;  /* 0x00000000fffff984 */ /* 0x000fe20000000800 */
[----:B------:R-:W-:Y:S01]  /*3320*/  @!PT LDS RZ, [RZ] ;  /* 0x00000000fffff984 */ /* 0x000fe20000000800 */
[----:B------:R-:W-:Y:S01]  /*3330*/  @!PT LDS RZ, [RZ] ;  /* 0x00000000fffff984 */ /* 0x000fe20000000800 */
[----:B------:R3:W-:Y:S06]  /*3340*/  MEMBAR.ALL.CTA ;  /* 0x0000000000007992 */ /* 0x0007ec0000008000 */
[----:B---3--:R-:W3:Y:S01]  /*3350*/  FENCE.VIEW.ASYNC.S ;  /* 0x00000000000073c6 */ /* 0x008ee20000000000 */
[----:B--2---:R-:W-:Y:S01]  /*3360*/  IMAD.MOV.U32 R18, RZ, RZ, R34 ;  /* 0x000000ffff127224 */ /* 0x004fe200078e0022 */
[----:B------:R-:W-:Y:S01]  /*3370*/  MOV R16, R32 ;  /* 0x0000002000107202 */ /* 0x000fe20000000f00 */
[----:B------:R-:W-:Y:S01]  /*3380*/  IMAD.MOV.U32 R17, RZ, RZ, R33 ;  /* 0x000000ffff117224 */ /* 0x000fe200078e0021 */
[----:B---3--:R-:W-:Y:S06]  /*3390*/  @!P2 BRA `(.L_x_27) ;  /* 0x000000000004a947 */ /* 0x008fec0003800000 */
[----:B------:R-:W-:Y:S01]  /*33a0*/  BPT.TRAP 0x1 ;  /* 0x000000040000795c */ /* 0x000fe20000300000 */
.L_x_27:
[----:B------:R-:W-:Y:S01]  /*33b0*/  UIADD3 UR11, UR11, 0x38440, URZ ;  /* 0x000384400b0b7890 */ /* 0x000fe2000fffe03f */
[----:B------:R-:W-:-:S03]  /*33c0*/  ISETP.NE.AND P1, PT, R35, RZ, PT ;  /* 0x000000ff2300720c */ /* 0x000fc60003f25270 */
[----:B------:R-:W-:-:S09]  /*33d0*/  UPRMT UR11, UR42, 0x654, UR11 ;  /* 0x000006542a0b7896 */ /* 0x000fd2000800000b */
[----:B------:R-:W-:Y:S01]  /*33e0*/  SYNCS.ARRIVE.TRANS64.RED.A1T0 RZ, [UR11], RZ ;  /* 0x000000ffffff79a7 */ /* 0x000fe2000810040b */
[----:B------:R-:W-:Y:S05]  /*33f0*/  @!P1 EXIT ;  /* 0x000000000000994d */ /* 0x000fea0003800000 */
[----:B------:R-:W-:-:S06]  /*3400*/  IMAD.WIDE R36, R18, 0xc, R28 ;  /* 0x0000000c12247825 */ /* 0x000fcc00078e021c */
[----:B------:R2:W5:Y:S01]  /*3410*/  LDG.E R36, desc[UR38][R36.64+0x8] ;  /* 0x0000082624247981 */ /* 0x000562000c1e1900 */
[----:B------:R-:W-:Y:S01]  /*3420*/  UISETP.GE.U32.AND UP2, UPT, UR40, 0xd, UPT ;  /* 0x0000000d2800788c */ /* 0x000fe2000bf46070 */
[--C-:B------:R-:W-:Y:S01]  /*3430*/  SHF.R.S32.HI R27, RZ, 0x1f, R18.reuse ;  /* 0x0000001fff1b7819 */ /* 0x100fe20000011412 */
[----:B------:R-:W-:Y:S01]  /*3440*/  UIMAD.WIDE.U32 UR12, UR40, 0x4ec4ec4f, URZ ;  /* 0x4ec4ec4f280c78a5 */ /* 0x000fe2000f8e003f */
[----:B------:R-:W-:Y:S01]  /*3450*/  IMAD.MOV.U32 R2, RZ, RZ, 0x1 ;  /* 0x00000001ff027424 */ /* 0x000fe200078e00ff */
[----:B------:R-:W-:Y:S01]  /*3460*/  UMOV UR41, URZ ;  /* 0x0000003f00297c82 */ /* 0x000fe20008000000 */
[----:B------:R-:W-:Y:S01]  /*3470*/  IMAD.MOV.U32 R26, RZ, RZ, R18 ;  /* 0x000000ffff1a7224 */ /* 0x000fe200078e0012 */
[----:B------:R-:W-:-:S04]  /*3480*/  USHF.R.U32.HI UR12, URZ, 0x2, UR13 ;  /* 0x000000023f0c7899 */ /* 0x000fc8000801160d */
[----:B------:R-:W-:Y:S02]  /*3490*/  UIMAD UR40, UR12, -0xd, UR40 ;  /* 0xfffffff30c2878a4 */ /* 0x000fe4000f8e0228 */
[----:B--2---:R-:W-:-:S12]  /*34a0*/  @UP2 ULOP3.LUT UR41, UR12, 0x1, URZ, 0xc0, !UPT ;  /* 0x000000010c292892 */ /* 0x004fd8000f8ec03f */
.L_x_24:
[----:B------:R-:W-:-:S04]  /*34b0*/  IMAD.WIDE.U32 R28, R26, 0xc, R28 ;  /* 0x0000000c1a1c7825 */ /* 0x000fc800078e001c */
[----:B------:R-:W-:Y:S02]  /*34c0*/  IMAD R27, R27, 0xc, RZ ;  /* 0x0000000c1b1b7824 */ /* 0x000fe400078e02ff */
[----:B------:R-:W-:Y:S02]  /*34d0*/  IMAD.MOV.U32 R26, RZ, RZ, R28 ;  /* 0x000000ffff1a7224 */ /* 0x000fe400078e001c */
[----:B------:R-:W-:-:S05]  /*34e0*/  IMAD.IADD R27, R29, 0x1, R27 ;  /* 0x000000011d1b7824 */ /* 0x000fca00078e021b */
[----:B-1----:R1:W5:Y:S04]  /*34f0*/  LDG.E R3, desc[UR38][R26.64+0x4] ;  /* 0x000004261a037981 */ /* 0x002368000c1e1900 */
[----:B------:R1:W5:Y:S01]  /*3500*/  LDG.E R0, desc[UR38][R26.64] ;  /* 0x000000261a007981 */ /* 0x000362000c1e1900 */
[----:B------:R-:W-:-:S13]  /*3510*/  PLOP3.LUT P1, PT, PT, PT, UP1, 0x80, 0x0 ;  /* 0x000000000000781c */ /* 0x000fda0003f2f018 */
[----:B-1----:R-:W-:Y:S05]  /*3520*/  @!P1 BRA `(.L_x_28) ;  /* 0x00000054006c9947 */ /* 0x002fea0003800000 */
[----:B------:R-:W-:-:S06]  /*3530*/  UISETP.GT.U32.AND UP0, UPT, UR18, 0x1, UPT ;  /* 0x000000011200788c */ /* 0x000fcc000bf04070 */
[----:B------:R-:W-:-:S13]  /*3540*/  PLOP3.LUT P0, PT, PT, PT, UP0, 0x80, 0x0 ;  /* 0x000000000000781c */ /* 0x000fda0003f0f008 */
[----:B---3--:R-:W-:Y:S05]  /*3550*/  @P0 EXIT ;  /* 0x000000000000094d */ /* 0x008fea0003800000 */
.L_x_29:
[----:B------:R-:W-:-:S08]  /*3560*/  NOP ;  /* 0x0000000000007918 */ /* 0x000fd00000000000 */
[----:B------:R-:W1:Y:S02]  /*3570*/  USETMAXREG.TRY_ALLOC.CTAPOOL UP0, 0xe8 ;  /* 0x000000e8000079c8 */ /* 0x000e640008000600 */
[----:B-1----:R-:W-:-:S13]  /*3580*/  PLOP3.LUT P0, PT, PT, PT, UP0, 0x80, 0x0 ;  /* 0x000000000000781c */ /* 0x002fda0003f0f008 */
[----:B------:R-:W-:Y:S05]  /*3590*/  @!P0 BRA `(.L_x_29) ;  /* 0xfffffffc00f08947 */ /* 0x000fea000383ffff */
[----:B------:R-:W1:Y:S01]  /*35a0*/  SHFL.IDX PT, R24, R24, RZ, 0x1f ;  /* 0x00001fff18187589 */ /* 0x000e6200000e0000 */
[----:B------:R-:W2:Y:S01]  /*35b0*/  S2UR UR4, SR_CTAID.Y ;  /* 0x00000000000479c3 */ /* 0x000ea20000002600 */
[----:B------:R-:W-:Y:S01]  /*35c0*/  UMOV UR36, URZ ;  /* 0x0000003f00247c82 */ /* 0x000fe20008000000 */
[----:B------:R-:W-:Y:S01]  /*35d0*/  UMOV UR37, URZ ;  /* 0x0000003f00257c82 */ /* 0x000fe20008000000 */
[----:B-1----:R-:W-:Y:S01]  /*35e0*/  LOP3.LUT P0, RZ, R24, 0x3, RZ, 0xc0, !PT ;  /* 0x0000000318ff7812 */ /* 0x002fe2000780c0ff */
[----:B--2---:R-:W-:-:S12]  /*35f0*/  UIMAD UR4, UR4, UR60, UR53 ;  /* 0x0000003c040472a4 */ /* 0x004fd8000f8e0235 */
[----:B------:R-:W-:Y:S05]  /*3600*/  @P0 BRA `(.L_x_30) ;  /* 0x0000000000a40947 */ /* 0x000fea0003800000 */
[----:B------:R-:W-:Y:S01]  /*3610*/  ELECT P0, URZ, PT ;  /* 0x00000000003f782f */ /* 0x000fe20003800000 */
[----:B------:R-:W-:-:S12]  /*3620*/  BSSY B0, `(.L_x_31) ;  /* 0x0000020000007945 */ /* 0x000fd80003800000 */
[----:B------:R-:W-:Y:S05]  /*3630*/  @!P0 BRA `(.L_x_32) ;  /* 0x0000000000788947 */ /* 0x000fea0003800000 */
[----:B------:R-:W1:Y:S01]  /*3640*/  S2UR UR6, SR_CgaCtaId ;  /* 0x00000000000679c3 */ /* 0x000e620000008800 */
[----:B------:R-:W-:Y:S01]  /*3650*/  UISETP.NE.AND UP0, UPT, UR26, 0x1, UPT ;  /* 0x000000011a00788c */ /* 0x000fe2000bf05270 */
[----:B------:R-:W-:-:S06]  /*3660*/  UMOV UR5, 0x400 ;  /* 0x0000040000057882 */ /* 0x000fcc0000000000 */
[----:B------:R-:W2:Y:S08]  /*3670*/  LDC.64 R4, c[0x0][0x700] ;  /* 0x0001c000ff047b82 */ /* 0x000eb00000000a00 */
[----:B------:R-:W2:Y:S08]  /*3680*/  LDC.64 R6, c[0x0][0x708] ;  /* 0x0001c200ff067b82 */ /* 0x000eb00000000a00 */
[----:B-----5:R-:W3:Y:S01]  /*3690*/  LDC.64 R8, c[0x0][0x710] ;  /* 0x0001c400ff087b82 */ /* 0x020ee20000000a00 */
[----:B-1----:R-:W-:-:S04]  /*36a0*/  ULEA UR5, UR6, UR5, 0x18 ;  /* 0x0000000506057291 */ /* 0x002fc8000f8ec03f */
[----:B------:R-:W-:Y:S02]  /*36b0*/  UIADD3 UR6, UR5, 0x80, URZ ;  /* 0x0000008005067890 */ /* 0x000fe4000fffe03f */
[----:B------:R-:W-:Y:S01]  /*36c0*/  @!UP0 UIADD3 UR6, UR5, URZ, URZ ;  /* 0x0000003f05068290 */ /* 0x000fe2000fffe03f */
[----:B------:R-:W3:Y:S08]  /*36d0*/  LDC.64 R10, c[0x0][0x718] ;  /* 0x0001c600ff0a7b82 */ /* 0x000ef00000000a00 */
[----:B------:R-:W1:Y:S01]  /*36e0*/  LDC.64 R24, c[0x0][0x720] ;  /* 0x0001c800ff187b82 */ /* 0x000e620000000a00 */
[----:B--2---:R2:W-:Y:S07]  /*36f0*/  STS.128 [UR6+0x38800], R4 ;  /* 0x03880004ff007988 */ /* 0x0045ee0008000c06 */
[----:B------:R-:W1:Y:S08]  /*3700*/  LDC.64 R26, c[0x0][0x728] ;  /* 0x0001ca00ff1a7b82 */ /* 0x000e700000000a00 */
[----:B------:R-:W4:Y:S01]  /*3710*/  LDC.64 R28, c[0x0][0x730] ;  /* 0x0001cc00ff1c7b82 */ /* 0x000f220000000a00 */
[----:B---3--:R2:W-:Y:S07]  /*3720*/  STS.128 [UR6+0x38810], R8 ;  /* 0x03881008ff007988 */ /* 0x0085ee0008000c06 */
[----:B------:R-:W4:Y:S08]  /*3730*/  LDC.64 R30, c[0x0][0x738] ;  /* 0x0001ce00ff1e7b82 */ /* 0x000f300000000a00 */
[----:B------:R-:W3:Y:S01]  /*3740*/  LDC.64 R32, c[0x0][0x740] ;  /* 0x0001d000ff207b82 */ /* 0x000ee20000000a00 */
[----:B-1----:R2:W-:Y:S07]  /*3750*/  STS.128 [UR6+0x38820], R24 ;  /* 0x03882018ff007988 */ /* 0x0025ee0008000c06 */
[----:B------:R-:W3:Y:S08]  /*3760*/  LDC.64 R34, c[0x0][0x748] ;  /* 0x0001d200ff227b82 */ /* 0x000ef00000000a00 */
[----:B------:R-:W1:Y:S01]  /*3770*/  LDC.64 R36, c[0x0][0x750] ;  /* 0x0001d400ff247b82 */ /* 0x000e620000000a00 */
[----:B----4-:R2:W-:Y:S07]  /*3780*/  STS.128 [UR6+0x38830], R28 ;  /* 0x0388301cff007988 */ /* 0x0105ee0008000c06 */
[----:B------:R-:W1:Y:S08]  /*3790*/  LDC.64 R38, c[0x0][0x758] ;  /* 0x0001d600ff267b82 */ /* 0x000e700000000a00 */
[----:B------:R-:W4:Y:S01]  /*37a0*/  LDC.64 R40, c[0x0][0x760] ;  /* 0x0001d800ff287b82 */ /* 0x000f220000000a00 */
[----:B---3--:R2:W-:Y:S07]  /*37b0*/  STS.128 [UR6+0x38840], R32 ;  /* 0x03884020ff007988 */ /* 0x0085ee0008000c06 */
[----:B------:R-:W4:Y:S08]  /*37c0*/  LDC.64 R42, c[0x0][0x768] ;  /* 0x0001da00ff2a7b82 */ /* 0x000f300000000a00 */
[----:B------:R-:W3:Y:S01]  /*37d0*/  LDC.64 R44, c[0x0][0x770] ;  /* 0x0001dc00ff2c7b82 */ /* 0x000ee20000000a00 */
[----:B-1----:R2:W-:Y:S07]  /*37e0*/  STS.128 [UR6+0x38850], R36 ;  /* 0x03885024ff007988 */ /* 0x0025ee0008000c06 */
[----:B------:R-:W3:Y:S01]  /*37f0*/  LDC.64 R46, c[0x0][0x778] ;  /* 0x0001de00ff2e7b82 */ /* 0x000ee20000000a00 */
[----:B----4-:R2:W-:Y:S04]  /*3800*/  STS.128 [UR6+0x38860], R40 ;  /* 0x03886028ff007988 */ /* 0x0105e80008000c06 */
[----:B---3--:R2:W-:Y:S02]  /*3810*/  STS.128 [UR6+0x38870], R44 ;  /* 0x0388702cff007988 */ /* 0x0085e40008000c06 */
.L_x_32:
[----:B------:R-:W-:Y:S05]  /*3820*/  BSYNC B0 ;  /* 0x0000000000007941 */ /* 0x000fea0003800000 */
.L_x_31:
[----:B------:R-:W-:Y:S01]  /*3830*/  UISETP.NE.AND UP0, UPT, UR26, 0x1, UPT ;  /* 0x000000011a00788c */ /* 0x000fe2000bf05270 */
[----:B------:R-:W-:Y:S01]  /*3840*/  NOP ;  /* 0x0000000000007918 */ /* 0x000fe20000000000 */
[----:B------:R-:W-:Y:S01]  /*3850*/  ULDC UR5, c[0x0][0x884] ;  /* 0x0002210000057ab9 */ /* 0x000fe20000000800 */
[----:B------:R-:W-:Y:S01]  /*3860*/  ULDC.64 UR36, c[0x0][0x800] ;  /* 0x0002000000247ab9 */ /* 0x000fe20000000a00 */
[----:B------:R-:W-:-:S04]  /*3870*/  USEL UR5, UR5, URZ, UP0 ;  /* 0x0000003f05057287 */ /* 0x000fc80008000000 */
[----:B------:R-:W-:-:S04]  /*3880*/  UIADD3 UR5, UR4, UR5, URZ ;  /* 0x0000000504057290 */ /* 0x000fc8000fffe03f */
[----:B------:R-:W-:-:S12]  /*3890*/  UIMAD.WIDE UR36, UR5, 0x80, UR36 ;  /* 0x00000080052478a5 */ /* 0x000fd8000f8e0224 */
.L_x_30:
[----:B------:R-:W-:-:S13]  /*38a0*/  ISETP.NE.AND P0, PT, RZ, UR47, PT ;  /* 0x0000002fff007c0c */ /* 0x000fda000bf05270 */
[----:B------:R-:W-:Y:S05]  /*38b0*/  @P0 BRA `(.L_x_33) ;  /* 0x00000004000c0947 */ /* 0x000fea0003800000 */
[----:B------:R-:W-:Y:S01]  /*38c0*/  ELECT P0, URZ, PT ;  /* 0x00000000003f782f */ /* 0x000fe20003800000 */
[----:B------:R-:W-:-:S12]  /*38d0*/  BSSY B0, `(.L_x_34) ;  /* 0x000002c000007945 */ /* 0x000fd80003800000 */
[----:B------:R-:W-:Y:S05]  /*38e0*/  @!P0 BRA `(.L_x_35) ;  /* 0x0000000000a88947 */ /* 0x000fea0003800000 */
[----:B--2---:R-:W1:Y:S08]  /*38f0*/  LDC.64 R6, c[0x0][0x820] ;  /* 0x00020800ff067b82 */ /* 0x004e700000000a00 */
[----:B------:R-:W2:Y:S01]  /*3900*/  LDC.64 R4, c[0x0][0x818] ;  /* 0x00020600ff047b82 */ /* 0x000ea20000000a00 */
[----:B-1----:R-:W-:-:S06]  /*3910*/  IMAD.WIDE R6, R18, 0x8, R6 ;  /* 0x0000000812067825 */ /* 0x002fcc00078e0206 */
[----:B------:R-:W3:Y:S01]  /*3920*/  LDG.E.64 R6, desc[UR38][R6.64] ;  /* 0x0000002606067981 */ /* 0x000ee2000c1e1b00 */
[----:B--2---:R-:W-:-:S06]  /*3930*/  IMAD.WIDE R4, R18, 0x8, R4 ;  /* 0x0000000812047825 */ /* 0x004fcc00078e0204 */
[----:B------:R-:W2:Y:S01]  /*3940*/  LDG.E.64 R4, desc[UR38][R4.64] ;  /* 0x0000002604047981 */ /* 0x000ea2000c1e1b00 */
[----:B------:R-:W1:Y:S01]  /*3950*/  S2UR UR5, SR_CgaCtaId ;  /* 0x00000000000579c3 */ /* 0x000e620000008800 */
[----:B------:R-:W-:Y:S01]  /*3960*/  UISETP.NE.AND UP0, UPT, UR26, 0x1, UPT ;  /* 0x000000011a00788c */ /* 0x000fe2000bf05270 */
[----:B-----5:R-:W-:Y:S01]  /*3970*/  CS2R R10, SRZ ;  /* 0x00000000000a7805 */ /* 0x020fe2000001ff00 */
[----:B------:R-:W-:Y:S02]  /*3980*/  UMOV UR4, 0x400 ;  /* 0x0000040000047882 */ /* 0x000fe40000000000 */
[----:B-1----:R-:W-:-:S04]  /*3990*/  ULEA UR4, UR5, UR4, 0x18 ;  /* 0x0000000405047291 */ /* 0x002fc8000f8ec03f */
[----:B------:R-:W-:-:S03]  /*39a0*/  UIADD3 UR5, UR4, 0x80, URZ ;  /* 0x0000008004057890 */ /* 0x000fc6000fffe03f */
[----:B------:R-:W-:-:S04]  /*39b0*/  @!UP0 UIADD3 UR5, UR4, URZ, URZ ;  /* 0x0000003f04058290 */ /* 0x000fc8000fffe03f */
[----:B------:R-:W-:-:S05]  /*39c0*/  UIADD3 UR4, UR5, 0x38800, URZ ;  /* 0x0003880005047890 */ /* 0x000fca000fffe03f */
[----:B------:R-:W1:Y:S01]  /*39d0*/  LDS R8, [UR5+0x3881c] ;  /* 0x03881c05ff087984 */ /* 0x000e620008000800 */
[----:B------:R-:W-:-:S03]  /*39e0*/  IMAD.U32 R20, RZ, RZ, UR4 ;  /* 0x00000004ff147e24 */ /* 0x000fc6000f8e00ff */
[----:B------:R-:W-:Y:S02]  /*39f0*/  STS [UR5+0x38830], RZ ;  /* 0x038830ffff007988 */ /* 0x000fe40008000805 */
[----:B------:R-:W-:-:S05]  /*3a00*/  SHF.R.U64 R20, R20, 0x4, RZ ;  /* 0x0000000414147819 */ /* 0x000fca00000012ff */
[----:B------:R-:W-:Y:S04]  /*3a10*/  STS [UR5+0x38810], R20 ;  /* 0x03881014ff007988 */ /* 0x000fe80008000805 */
[----:B------:R-:W-:Y:S01]  /*3a20*/  STS [UR5+0x38814], R20 ;  /* 0x03881414ff007988 */ /* 0x000fe20008000805 */
[C---:B---3--:R-:W-:Y:S01]  /*3a30*/  SHF.L.U64.HI R19, R6.reuse, 0x1, R7 ;  /* 0x0000000106137819 */ /* 0x048fe20000010207 */
[----:B------:R-:W-:-:S03]  /*3a40*/  IMAD.SHL.U32 R6, R6, 0x2, RZ ;  /* 0x0000000206067824 */ /* 0x000fc600078e00ff */
[----:B------:R-:W-:-:S04]  /*3a50*/  LOP3.LUT R19, R19, 0x1fffffff, RZ, 0xc0, !PT ;  /* 0x1fffffff13137812 */ /* 0x000fc800078ec0ff */
[----:B------:R-:W-:Y:S01]  /*3a60*/  SHF.R.U32.HI R7, RZ, 0x4, R19 ;  /* 0x00000004ff077819 */ /* 0x000fe20000011613 */
[----:B--2---:R-:W-:Y:S03]  /*3a70*/  STS.64 [UR5+0x38800], R4 ;  /* 0x03880004ff007988 */ /* 0x004fe60008000a05 */
[----:B-1----:R-:W-:-:S05]  /*3a80*/  LOP3.LUT R8, R8, 0xf, R7, 0xb8, !PT ;  /* 0x0000000f08087812 */ /* 0x002fca00078eb807 */
[----:B------:R1:W-:Y:S04]  /*3a90*/  STS [UR5+0x3881c], R8 ;  /* 0x03881c08ff007988 */ /* 0x0003e80008000805 */
[----:B------:R-:W2:Y:S01]  /*3aa0*/  LDS R7, [UR5+0x3881c] ;  /* 0x03881c05ff077984 */ /* 0x000ea20008000800 */
[----:B-1----:R-:W-:Y:S01]  /*3ab0*/  VIADD R8, R0, 0xffffffff ;  /* 0xffffffff00087836 */ /* 0x002fe20000000000 */
[----:B------:R-:W-:-:S04]  /*3ac0*/  LOP3.LUT R0, R6, 0xfffffffe, RZ, 0xc0, !PT ;  /* 0xfffffffe06007812 */ /* 0x000fc800078ec0ff */
[----:B------:R-:W-:-:S05]  /*3ad0*/  SHF.R.U64 R0, R0, 0x4, R19 ;  /* 0x0000000400007819 */ /* 0x000fca0000001213 */
[----:B------:R-:W-:Y:S01]  /*3ae0*/  STS [UR5+0x3880c], R0 ;  /* 0x03880c00ff007988 */ /* 0x000fe20008000805 */
[----:B--2---:R-:W-:-:S05]  /*3af0*/  LOP3.LUT R7, R7, 0xf0, RZ, 0xb8, !PT ;  /* 0x000000f007077812 */ /* 0x004fca00078eb8ff */
[----:B------:R-:W-:Y:S04]  /*3b00*/  STS [UR5+0x3881c], R7 ;  /* 0x03881c07ff007988 */ /* 0x000fe80008000805 */
[----:B------:R-:W1:Y:S02]  /*3b10*/  LDS R9, [UR5+0x3881c] ;  /* 0x03881c05ff097984 */ /* 0x000e640008000800 */
[----:B-1----:R-:W-:Y:S01]  /*3b20*/  LOP3.LUT R21, R9, 0xf00, RZ, 0xb8, !PT ;  /* 0x00000f0009157812 */ /* 0x002fe200078eb8ff */
[----:B------:R-:W-:-:S04]  /*3b30*/  VIADD R9, R3, 0xffffffff ;  /* 0xffffffff03097836 */ /* 0x000fc80000000000 */
[----:B------:R-:W-:Y:S04]  /*3b40*/  STS.64 [UR5+0x38818], R20 ;  /* 0x03881814ff007988 */ /* 0x000fe80008000a05 */
[----:B------:R-:W1:Y:S04]  /*3b50*/  LDS R12, [UR5+0x3881c] ;  /* 0x03881c05ff0c7984 */ /* 0x000e680008000800 */
[----:B------:R3:W-:Y:S01]  /*3b60*/  STS.128 [UR5+0x38820], R8 ;  /* 0x03882008ff007988 */ /* 0x0007e20008000c05 */
[----:B-1----:R-:W-:-:S05]  /*3b70*/  LOP3.LUT R12, R12, 0xf000, RZ, 0xb8, !PT ;  /* 0x0000f0000c0c7812 */ /* 0x002fca00078eb8ff */
[----:B------:R3:W-:Y:S02]  /*3b80*/  STS [UR5+0x3881c], R12 ;  /* 0x03881c0cff007988 */ /* 0x0007e40008000805 */
.L_x_35:
[----:B------:R-:W-:Y:S05]  /*3b90*/  BSYNC B0 ;  /* 0x0000000000007941 */ /* 0x000fea0003800000 */
.L_x_34:
[----:B------:R-:W-:Y:S01]  /*3ba0*/  ELECT P0, URZ, PT ;  /* 0x00000000003f782f */ /* 0x000fe20003800000 */
[----:B------:R-:W-:Y:S01]  /*3bb0*/  NOP ;  /* 0x0000000000007918 */ /* 0x000fe20000000000 */
[----:B------:R-:W-:Y:S11]  /*3bc0*/  BSSY B0, `(.L_x_36) ;  /* 0x0000004000007945 */ /* 0x000ff60003800000 */
[----:B------:R-:W-:Y:S05]  /*3bd0*/  @!P0 BRA `(.L_x_37) ;  /* 0x0000000000088947 */ /* 0x000fea0003800000 */
[----:B------:R0:W-:Y:S01]  /*3be0*/  UTMACMDFLUSH ;  /* 0x00000000000079b7 */ /* 0x0001e20000000000 */
[----:B------:R-:W-:-:S04]  /*3bf0*/  DEPBAR.LE SB0, 0x0 ;  /* 0x000080000000791a */ /* 0x000fc80000000000 */
.L_x_37:
[----:B------:R-:W-:Y:S05]  /*3c00*/  BSYNC B0 ;  /* 0x0000000000007941 */ /* 0x000fea0003800000 */
.L_x_36:
[----:B------:R-:W1:Y:S01]  /*3c10*/  S2UR UR5, SR_CgaCtaId ;  /* 0x00000000000579c3 */ /* 0x000e620000008800 */
[----:B-----5:R-:W4:Y:S01]  /*3c20*/  S2R R0, SR_LANEID ;  /* 0x0000000000007919 */ /* 0x020f220000000000 */
[----:B------:R-:W-:Y:S01]  /*3c30*/  UISETP.NE.AND UP0, UPT, UR26, 0x1, UPT ;  /* 0x000000011a00788c */ /* 0x000fe2000bf05270 */
[----:B------:R-:W-:Y:S02]  /*3c40*/  UMOV UR4, 0x400 ;  /* 0x0000040000047882 */ /* 0x000fe40000000000 */
[----:B-1----:R-:W-:-:S04]  /*3c50*/  ULEA UR4, UR5, UR4, 0x18 ;  /* 0x0000000405047291 */ /* 0x002fc8000f8ec03f */
[----:B------:R-:W-:-:S04]  /*3c60*/  UIADD3 UR5, UR4, 0x80, URZ ;  /* 0x0000008004057890 */ /* 0x000fc8000fffe03f */
[----:B------:R-:W-:Y:S01]  /*3c70*/  @!UP0 UIADD3 UR5, UR4, URZ, URZ ;  /* 0x0000003f04058290 */ /* 0x000fe2000fffe03f */
[----:B----4-:R-:W-:-:S05]  /*3c80*/  IMAD.SHL.U32 R0, R0, 0x4, RZ ;  /* 0x0000000400007824 */ /* 0x010fca00078e00ff */
[----:B------:R-:W-:Y:S01]  /*3c90*/  IMAD.U32 R3, RZ, RZ, UR5 ;  /* 0x00000005ff037e24 */ /* 0x000fe2000f8e00ff */
[----:B--2---:R-:W-:-:S04]  /*3ca0*/  IADD3 R4, P0, R0, UR36, RZ ;  /* 0x0000002400047c10 */ /* 0x004fc8000ff1e0ff */
[----:B------:R-:W-:Y:S01]  /*3cb0*/  IADD3 R3, R0, 0x38800, R3 ;  /* 0x0003880000037810 */ /* 0x000fe20007ffe003 */
[----:B------:R-:W-:-:S05]  /*3cc0*/  IMAD.X R5, RZ, RZ, UR37, P0 ;  /* 0x00000025ff057e24 */ /* 0x000fca00080e06ff */
[----:B------:R-:W1:Y:S04]  /*3cd0*/  LDS R3, [R3] ;  /* 0x0000000003037984 */ /* 0x000e680000000800 */
[----:B-1----:R1:W5:Y:S02]  /*3ce0*/  ATOMG.E.EXCH.STRONG.GPU PT, RZ, [R4], R3 ;  /* 0x0000000304ff73a8 */ /* 0x00236400041ee100 */
.L_x_33:
[----:B------:R-:W4:Y:S01]  /*3cf0*/  S2UR UR58, SR_CgaCtaId ;  /* 0x00000000003a79c3 */ /* 0x000f220000008800 */
[C---:B-----5:R-:W-:Y:S01]  /*3d00*/  IMAD.SHL.U32 R0, R13.reuse, 0x40, RZ ;  /* 0x000000400d007824 */ /* 0x060fe200078e00ff */
[CC--:B-12---:R-:W-:Y:S01]  /*3d10*/  LEA.HI R4, R14.reuse, R13.reuse, RZ, 0x5 ;  /* 0x0000000d0e047211 */ /* 0x0c6fe200078f28ff */
[----:B------:R-:W-:Y:S01]  /*3d20*/  UMOV UR50, 0x400 ;  /* 0x0000040000327882 */ /* 0x000fe20000000000 */
[-C--:B------:R-:W-:Y:S01]  /*3d30*/  LEA.HI R14, R14, R13.reuse, RZ, 0x4 ;  /* 0x0000000d0e0e7211 */ /* 0x080fe200078f20ff */
[----:B------:R-:W-:Y:S01]  /*3d40*/  UISETP.NE.AND UP1, UPT, UR26, 0x1, UPT ;  /* 0x000000011a00788c */ /* 0x000fe2000bf25270 */
[----:B------:R-:W-:Y:S01]  /*3d50*/  LOP3.LUT R3, R0, 0x40, RZ, 0xc0, !PT ;  /* 0x0000004000037812 */ /* 0x000fe200078ec0ff */
[----:B------:R-:W-:Y:S01]  /*3d60*/  USHF.L.U32 UR48, UR18, 0x3, URZ ;  /* 0x0000000312307899 */ /* 0x000fe2000800063f */
[C---:B------:R-:W-:Y:S01]  /*3d70*/  LEA.HI R0, R13.reuse, R13, RZ, 0x1 ;  /* 0x0000000d0d007211 */ /* 0x040fe200078f08ff */
[----:B------:R-:W-:Y:S01]  /*3d80*/  UISETP.NE.AND UP0, UPT, UR18, URZ, UPT ;  /* 0x0000003f1200728c */ /* 0x000fe2000bf05270 */
[----:B------:R-:W-:Y:S01]  /*3d90*/  SHF.R.U32.HI R4, RZ, 0x1, R4 ;  /* 0x00000001ff047819 */ /* 0x000fe20000011604 */
[----:B------:R-:W-:Y:S01]  /*3da0*/  ULOP3.LUT UR55, UR48, 0x8, URZ, 0xc0, !UPT ;  /* 0x0000000830377892 */ /* 0x000fe2000f8ec03f */
[----:B------:R-:W-:Y:S01]  /*3db0*/  SHF.R.S32.HI R0, RZ, 0x1, R0 ;  /* 0x00000001ff007819 */ /* 0x000fe20000011400 */
[----:B------:R-:W-:Y:S01]  /*3dc0*/  USEL UR4, URZ, 0x1, UP0 ;  /* 0x000000013f047887 */ /* 0x000fe20008000000 */
[----:B------:R-:W-:Y:S01]  /*3dd0*/  SHF.R.S32.HI R5, RZ, 0x4, R14 ;  /* 0x00000004ff057819 */ /* 0x000fe2000001140e */
[----:B------:R-:W-:Y:S01]  /*3de0*/  VIADD R153, R13, 0x1f ;  /* 0x0000001f0d997836 */ /* 0x000fe20000000000 */
[----:B------:R-:W-:Y:S01]  /*3df0*/  LOP3.LUT R4, R3, 0x30, R4, 0xf8, !PT ;  /* 0x0000003003047812 */ /* 0x000fe200078ef804 */
[----:B------:R-:W-:Y:S01]  /*3e00*/  IMAD.SHL.U32 R0, R0, 0x80, RZ ;  /* 0x0000008000007824 */ /* 0x000fe200078e00ff */
[----:B------:R-:W-:Y:S01]  /*3e10*/  SHF.L.U32 R15, R15, 0x3, RZ ;  /* 0x000000030f0f7819 */ /* 0x000fe200000006ff */
[----:B------:R-:W-:Y:S01]  /*3e20*/  IMAD.MOV.U32 R154, RZ, RZ, RZ ;  /* 0x000000ffff9a7224 */ /* 0x000fe200078e00ff */
[----:B------:R-:W-:Y:S01]  /*3e30*/  LEA.HI R14, R14, R5, RZ, 0x1 ;  /* 0x000000050e0e7211 */ /* 0x000fe200078f08ff */
[----:B------:R-:W-:Y:S01]  /*3e40*/  IMAD.U32 R156, RZ, RZ, UR4 ;  /* 0x00000004ff9c7e24 */ /* 0x000fe2000f8e00ff */
[----:B------:R-:W-:Y:S01]  /*3e50*/  LOP3.LUT R0, R0, 0x180, RZ, 0xc0, !PT ;  /* 0x0000018000007812 */ /* 0x000fe200078ec0ff */
[----:B------:R-:W-:Y:S01]  /*3e60*/  ULOP3.LUT UR49, UR43, 0x1, URZ, 0xfc, !UPT ;  /* 0x000000012b317892 */ /* 0x000fe2000f8efc3f */
[----:B------:R-:W-:Y:S01]  /*3e70*/  LOP3.LUT R15, R4, 0x8, R15, 0xf8, !PT ;  /* 0x00000008040f7812 */ /* 0x000fe200078ef80f */
[----:B----4-:R-:W-:Y:S01]  /*3e80*/  ULEA UR50, UR58, UR50, 0x18 ;  /* 0x000000323a327291 */ /* 0x010fe2000f8ec03f */
[----:B------:R-:W-:Y:S01]  /*3e90*/  LOP3.LUT R3, R0, R3, RZ, 0xfc, !PT ;  /* 0x0000000300037212 */ /* 0x000fe200078efcff */
[----:B------:R-:W-:Y:S01]  /*3ea0*/  ULOP3.LUT UR54, UR59, 0x1, URZ, 0xfc, !UPT ;  /* 0x000000013b367892 */ /* 0x000fe2000f8efc3f */
[----:B------:R-:W-:Y:S01]  /*3eb0*/  LOP3.LUT R14, R14, 0x7ffffe, RZ, 0xc0, !PT ;  /* 0x007ffffe0e0e7812 */ /* 0x000fe200078ec0ff */
[----:B------:R-:W-:Y:S01]  /*3ec0*/  UIADD3 UR51, UR50, 0x385a0, URZ ;  /* 0x000385a032337890 */ /* 0x000fe2000fffe03f */
[----:B------:R-:W-:Y:S01]  /*3ed0*/  SHF.R.U32.HI R3, RZ, 0x3, R3 ;  /* 0x00000003ff037819 */ /* 0x000fe20000011603 */
[----:B------:R-:W-:-:S02]  /*3ee0*/  UIADD3 UR52, UR50, 0x80, URZ ;  /* 0x0000008032347890 */ /* 0x000fc4000fffe03f */
[----:B------:R-:W-:Y:S01]  /*3ef0*/  UIADD3 UR5, UR48, UR51, URZ ;  /* 0x0000003330057290 */ /* 0x000fe2000fffe03f */
[----:B------:R-:W-:Y:S01]  /*3f00*/  LOP3.LUT R3, R3, R15, R0, 0x1e, !PT ;  /* 0x0000000f03037212 */ /* 0x000fe200078e1e00 */
[----:B------:R-:W-:Y:S01]  /*3f10*/  IMAD.IADD R14, R5, 0x1, -R14 ;  /* 0x00000001050e7824 */ /* 0x000fe200078e0a0e */
[----:B------:R-:W-:Y:S01]  /*3f20*/  @!UP1 UIADD3 UR52, UR50, URZ, URZ ;  /* 0x0000003f32349290 */ /* 0x000fe2000fffe03f */
[----:B------:R-:W-:Y:S01]  /*3f30*/  IMAD.MOV.U32 R0, RZ, RZ, 0x1 ;  /* 0x00000001ff007424 */ /* 0x000fe200078e00ff */
[----:B------:R-:W-:Y:S01]  /*3f40*/  ULOP3.LUT UR56, UR61, 0x1, URZ, 0xfc, !UPT ;  /* 0x000000013d387892 */ /* 0x000fe2000f8efc3f */
[----:B------:R-:W-:Y:S01]  /*3f50*/  IMAD.U32 R4, RZ, RZ, UR5 ;  /* 0x00000005ff047e24 */ /* 0x000fe2000f8e00ff */
[----:B------:R-:W-:Y:S01]  /*3f60*/  ULOP3.LUT UR57, UR48, 0x8, URZ, 0xc, !UPT ;  /* 0x0000000830397892 */ /* 0x000fe2000f8e0c3f */
[----:B------:R-:W-:Y:S01]  /*3f70*/  IMAD R152, R14, 0x200, R3 ;  /* 0x000002000e987824 */ /* 0x000fe200078e0203 */
[----:B------:R-:W-:Y:S02]  /*3f80*/  ULOP3.LUT UR55, UR55, 0x18, URZ, 0x3c, !UPT ;  /* 0x0000001837377892 */ /* 0x000fe4000f8e3c3f */
[----:B------:R-:W-:-:S12]  /*3f90*/  UIADD3 UR52, UR52, 0x38800, URZ ;  /* 0x0003880034347890 */ /* 0x000fd8000fffe03f */
.L_x_121:
[----:B--2---:R-:W1:Y:S02]  /*3fa0*/  LDC.64 R4, c[0x0][0x290] ;  /* 0x0000a400ff047b82 */ /* 0x004e640000000a00 */
[----:B-1----:R-:W-:-:S05]  /*3fb0*/  IMAD.WIDE R4, R18, 0xc, R4 ;  /* 0x0000000c12047825 */ /* 0x002fca00078e0204 */
[----:B---3--:R-:W2:Y:S01]  /*3fc0*/  LDG.E R8, desc[UR38][R4.64+0x8] ;  /* 0x0000082604087981 */ /* 0x008ea2000c1e1900 */
[----:B------:R-:W-:Y:S01]  /*3fd0*/  SHF.L.U32 R7, R156, 0x1f, RZ ;  /* 0x0000001f9c077819 */ /* 0x000fe200000006ff */
[----:B------:R-:W-:Y:S02]  /*3fe0*/  IMAD.U32 R10, RZ, RZ, UR51 ;  /* 0x00000033ff0a7e24 */ /* 0x000fe4000f8e00ff */
[----:B------:R-:W-:Y:S02]  /*3ff0*/  IMAD.MOV.U32 R155, RZ, RZ, R18 ;  /* 0x000000ffff9b7224 */ /* 0x000fe400078e0012 */
[----:B------:R-:W1:Y:S01]  /*4000*/  SYNCS.PHASECHK.TRANS64.TRYWAIT P0, [R10+UR48], R7 ;  /* 0x000000070a0075a7 */ /* 0x000e620008000170 */
[----:B--2---:R-:W-:-:S05]  /*4010*/  VIADD R3, R8, 0x3f ;  /* 0x0000003f08037836 */ /* 0x004fca0000000000 */
[----:B------:R-:W-:-:S04]  /*4020*/  SHF.R.S32.HI R6, RZ, 0x1f, R3 ;  /* 0x0000001fff067819 */ /* 0x000fc80000011403 */
[----:B------:R-:W-:Y:S01]  /*4030*/  LEA.HI R6, R6, R3, RZ, 0x6 ;  /* 0x0000000306067211 */ /* 0x000fe200078f30ff */
[----:B-1----:R-:W-:Y:S06]  /*4040*/  @!P0 BRA `(.L_x_38) ;  /* 0x000000a800ac8947 */ /* 0x002fec0003800000 */
.L_x_284:
[----:B------:R-:W-:Y:S01]  /*4050*/  ISETP.GE.AND P0, PT, R8, 0x1, PT ;  /* 0x000000010800780c */ /* 0x000fe20003f06270 */
[----:B------:R-:W-:Y:S01]  /*4060*/  UMOV UR9, UR40 ;  /* 0x0000002800097c82 */ /* 0x000fe20008000000 */
[----:B------:R-:W-:Y:S01]  /*4070*/  UMOV UR8, URZ ;  /* 0x0000003f00087c82 */ /* 0x000fe20008000000 */
[----:B------:R-:W-:Y:S01]  /*4080*/  SHF.R.S32.HI R19, RZ, 0x1f, R18 ;  /* 0x0000001fff137819 */ /* 0x000fe20000011412 */
[----:B-1----:R-:W-:Y:S01]  /*4090*/  IMAD.U32 R7, RZ, RZ, UR41 ;  /* 0x00000029ff077e24 */ /* 0x002fe2000f8e00ff */
[----:B------:R-:W-:Y:S02]  /*40a0*/  CS2R R86, SRZ ;  /* 0x0000000000567805 */ /* 0x000fe4000001ff00 */
[----:B------:R-:W-:Y:S02]  /*40b0*/  CS2R R88, SRZ ;  /* 0x0000000000587805 */ /* 0x000fe4000001ff00 */
[----:B------:R-:W-:Y:S02]  /*40c0*/  CS2R R90, SRZ ;  /* 0x00000000005a7805 */ /* 0x000fe4000001ff00 */
[----:B------:R-:W-:-:S02]  /*40d0*/  CS2R R92, SRZ ;  /* 0x00000000005c7805 */ /* 0x000fc4000001ff00 */
[----:B------:R-:W-:Y:S02]  /*40e0*/  CS2R R94, SRZ ;  /* 0x00000000005e7805 */ /* 0x000fe4000001ff00 */
[----:B------:R-:W-:Y:S02]  /*40f0*/  CS2R R96, SRZ ;  /* 0x0000000000607805 */ /* 0x000fe4000001ff00 */
        /* <DEDUP_REMOVED lines=58> */
[----:B------:R-:W-:Y:S01]  /*44a0*/  SHF.R.S32.HI R6, RZ, 0x6, R6 ;  /* 0x00000006ff067819 */ /* 0x000fe20000011406 */
[----:B------:R-:W-:Y:S06]  /*44b0*/  @!P0 BRA `(.L_x_39) ;  /* 0x0000000000d48947 */ /* 0x000fec0003800000 */
[----:B------:R-:W-:-:S06]  /*44c0*/  UISETP.NE.AND UP0, UPT, UR49, 0x3, UPT ;  /* 0x000000033100788c */ /* 0x000fcc000bf05270 */
[----:B------:R-:W-:-:S13]  /*44d0*/  PLOP3.LUT P1, PT, PT, PT, UP0, 0x80, 0x0 ;  /* 0x000000000000781c */ /* 0x000fda0003f2f008 */
[----:B------:R-:W-:Y:S05]  /*44e0*/  @!P1 BRA `(.L_x_40) ;  /* 0x0000000000049947 */ /* 0x000fea0003800000 */
[----:B------:R-:W-:Y:S01]  /*44f0*/  BPT.TRAP 0x1 ;  /* 0x000000040000795c */ /* 0x000fe20000300000 */
.L_x_40:
[----:B------:R-:W-:Y:S01]  /*4500*/  ULEA UR4, UR40, UR50, 0x3 ;  /* 0x0000003228047291 */ /* 0x000fe2000f8e183f */
[----:B------:R-:W-:-:S04]  /*4510*/  MOV R3, UR41 ;  /* 0x0000002900037c02 */ /* 0x000fc80008000f00 */
[----:B------:R-:W-:-:S04]  /*4520*/  SHF.L.U32 R3, R3, 0x1f, RZ ;  /* 0x0000001f03037819 */ /* 0x000fc800000006ff */
[----:B------:R1:W2:Y:S01]  /*4530*/  SYNCS.PHASECHK.TRANS64.TRYWAIT P0, [UR4+0x38480], R3 ;  /* 0x03848003ff0075a7 */ /* 0x0002a20008000144 */
[----:B------:R-:W-:Y:S05]  /*4540*/  @!P1 BRA `(.L_x_41) ;  /* 0x0000000000049947 */ /* 0x000fea0003800000 */
[----:B------:R-:W-:Y:S01]  /*4550*/  BPT.TRAP 0x1 ;  /* 0x000000040000795c */ /* 0x000fe20000300000 */
.L_x_41:
[----:B--2---:R-:W-:Y:S05]  /*4560*/  @P0 BRA `(.L_x_42) ;  /* 0x0000000000080947 */ /* 0x004fea0003800000 */
[----:B------:R-:W2:Y:S02]  /*4570*/  SYNCS.PHASECHK.TRANS64.TRYWAIT P0, [UR4+0x38480], R3 ;  /* 0x03848003ff0075a7 */ /* 0x000ea40008000144 */
[----:B--2---:R-:W-:Y:S05]  /*4580*/  @!P0 BRA `(.L_x_43) ;  /* 0x000000a400788947 */ /* 0x004fea0003800000 */
.L_x_42:
[----:B------:R-:W-:Y:S01]  /*4590*/  UIADD3 UR5, UR50, 0x1a000, URZ ;  /* 0x0001a00032057890 */ /* 0x000fe2000fffe03f */
[----:B------:R-:W-:Y:S01]  /*45a0*/  WARPGROUP.ARRIVE ;  /* 0x00000000000079c5 */ /* 0x000fe20000000000 */
[----:B------:R-:W-:Y:S02]  /*45b0*/  USHF.R.U32.HI UR4, URZ, 0x4, UR50 ;  /* 0x000000043f047899 */ /* 0x000fe40008011632 */
[----:B------:R-:W-:Y:S02]  /*45c0*/  USHF.R.U32.HI UR5, URZ, 0x4, UR5 ;  /* 0x000000043f057899 */ /* 0x000fe40008011605 */
[----:B------:R-:W-:Y:S02]  /*45d0*/  ULOP3.LUT UR4, UR4, 0x3fff, URZ, 0xc0, !UPT ;  /* 0x00003fff04047892 */ /* 0x000fe4000f8ec03f */
[----:B------:R-:W-:Y:S02]  /*45e0*/  ULOP3.LUT UR5, UR5, 0x3fff, URZ, 0xc0, !UPT ;  /* 0x00003fff05057892 */ /* 0x000fe4000f8ec03f */
[----:B------:R-:W-:-:S02]  /*45f0*/  ULOP3.LUT UR4, UR4, 0x10000, URZ, 0xfc, !UPT ;  /* 0x0001000004047892 */ /* 0x000fc4000f8efc3f */
[----:B------:R-:W-:Y:S02]  /*4600*/  ULOP3.LUT UR5, UR5, 0x10000, URZ, 0xfc, !UPT ;  /* 0x0001000005057892 */ /* 0x000fe4000f8efc3f */
[----:B------:R-:W-:Y:S02]  /*4610*/  ULEA UR8, UR40, UR4, 0x9 ;  /* 0x0000000428087291 */ /* 0x000fe4000f8e483f */
[----:B------:R-:W-:Y:S01]  /*4620*/  ULEA UR9, UR40, UR5, 0x9 ;  /* 0x0000000528097291 */ /* 0x000fe2000f8e483f */
[----:B------:R-:W-:Y:S02]  /*4630*/  UMOV UR7, 0x80000020 ;  /* 0x8000002000077882 */ /* 0x000fe40000000000 */
[----:B------:R-:W-:Y:S02]  /*4640*/  UMOV UR5, 0x80000020 ;  /* 0x8000002000057882 */ /* 0x000fe40000000000 */
[----:B------:R-:W-:Y:S02]  /*4650*/  UMOV UR4, UR8 ;  /* 0x0000000800047c82 */ /* 0x000fe40008000000 */
[----:B------:R-:W-:-:S02]  /*4660*/  UMOV UR6, UR9 ;  /* 0x0000000900067c82 */ /* 0x000fc40008000000 */
[----:B------:R-:W-:Y:S01]  /*4670*/  QGMMA.64x128x32.F32.E4M3.E4M3 R88, gdesc[UR4], RZ, !UPT, gsb0 ;  /* 0x01e00000045879f3 */ /* 0x000fe2000c0008ff */
[----:B------:R-:W-:Y:S01]  /*4680*/  UIADD3 UR4, UR8, 0x100, URZ ;  /* 0x0000010008047890 */ /* 0x000fe2000fffe03f */
[----:B------:R-:W-:Y:S01]  /*4690*/  UMOV UR5, 0x80000020 ;  /* 0x8000002000057882 */ /* 0x000fe20000000000 */
[----:B------:R-:W-:Y:S02]  /*46a0*/  WARPGROUP.DEPBAR.LE gsb0, 0x0 ;  /* 0x00008000000079c5 */ /* 0x000fe40000010000 */
[----:B------:R-:W-:-:S07]  /*46b0*/  WARPGROUP.ARRIVE ;  /* 0x00000000000079c5 */ /* 0x000fce0000000000 */
[----:B------:R-:W-:Y:S01]  /*46c0*/  QGMMA.64x128x32.F32.E4M3.E4M3 R24, gdesc[UR4], RZ, !UPT, gsb0 ;  /* 0x01e00000041879f3 */ /* 0x000fe2000c0008ff */
[----:B------:R-:W-:Y:S02]  /*46d0*/  UIADD3 UR4, UR8, 0x2, URZ ;  /* 0x0000000208047890 */ /* 0x000fe4000fffe03f */
[----:B------:R-:W-:Y:S01]  /*46e0*/  UIADD3 UR6, UR9, 0x2, URZ ;  /* 0x0000000209067890 */ /* 0x000fe2000fffe03f */
[----:B------:R-:W-:Y:S01]  /*46f0*/  UMOV UR5, 0x80000020 ;  /* 0x8000002000057882 */ /* 0x000fe20000000000 */
[----:B------:R-:W-:Y:S01]  /*4700*/  UMOV UR7, 0x80000020 ;  /* 0x8000002000077882 */ /* 0x000fe20000000000 */
[----:B------:R-:W-:-:S04]  /*4710*/  UIADD3 UR9, UR40, 0x1, URZ ;  /* 0x0000000128097890 */ /* 0x000fc8000fffe03f */
[----:B------:R-:W-:-:S04]  /*4720*/  UISETP.NE.AND UP0, UPT, UR9, 0xd, UPT ;  /* 0x0000000d0900788c */ /* 0x000fc8000bf05270 */
[----:B------:R-:W-:Y:S01]  /*4730*/  USEL UR9, UR9, URZ, UP0 ;  /* 0x0000003f09097287 */ /* 0x000fe20008000000 */
[----:B------:R-:W-:Y:S02]  /*4740*/  WARPGROUP.DEPBAR.LE gsb0, 0x0 ;  /* 0x00008000000079c5 */ /* 0x000fe40000010000 */
[----:B------:R-:W-:-:S06]  /*4750*/  WARPGROUP.ARRIVE ;  /* 0x00000000000079c5 */ /* 0x000fcc0000000000 */
[----:B------:R-:W-:Y:S01]  /*4760*/  QGMMA.64x128x32.F32.E4M3.E4M3 R88, gdesc[UR4], R88, gsb0 ;  /* 0x01e00000045879f3 */ /* 0x000fe20008000858 */
[----:B------:R-:W-:Y:S01]  /*4770*/  UIADD3 UR4, UR8, 0x102, URZ ;  /* 0x0000010208047890 */ /* 0x000fe2000fffe03f */
[----:B------:R-:W-:Y:S02]  /*4780*/  UMOV UR5, 0x80000020 ;  /* 0x8000002000057882 */ /* 0x000fe40000000000 */
[----:B------:R-:W-:Y:S01]  /*4790*/  UMOV UR8, 0x1 ;  /* 0x0000000100087882 */ /* 0x000fe20000000000 */
[----:B------:R-:W-:Y:S02]  /*47a0*/  WARPGROUP.DEPBAR.LE gsb0, 0x0 ;  /* 0x00008000000079c5 */ /* 0x000fe40000010000 */
[----:B------:R-:W-:-:S06]  /*47b0*/  WARPGROUP.ARRIVE ;  /* 0x00000000000079c5 */ /* 0x000fcc0000000000 */
[----:B------:R-:W-:Y:S01]  /*47c0*/  QGMMA.64x128x32.F32.E4M3.E4M3 R24, gdesc[UR4], R24, gsb0 ;  /* 0x01e00000041879f3 */ /* 0x000fe20008000818 */
[----:B------:R-:W-:-:S04]  /*47d0*/  USEL UR4, URZ, 0x1, UP0 ;  /* 0x000000013f047887 */ /* 0x000fc80008000000 */
[----:B------:R-:W-:-:S06]  /*47e0*/  ULOP3.LUT UR4, UR41, UR4, URZ, 0x3c, !UPT ;  /* 0x0000000429047292 */ /* 0x000fcc000f8e3c3f */
[----:B------:R-:W-:Y:S01]  /*47f0*/  IMAD.U32 R7, RZ, RZ, UR4 ;  /* 0x00000004ff077e24 */ /* 0x000fe2000f8e00ff */
[----:B------:R-:W-:-:S06]  /*4800*/  WARPGROUP.DEPBAR.LE gsb0, 0x0 ;  /* 0x00008000000079c5 */ /* 0x000fcc0000010000 */
.L_x_39:
[----:B-12---:R-:W-:-:S05]  /*4810*/  VIMNMX R3, R6, 0x1, PT ;  /* 0x0000000106037848 */ /* 0x006fca0003fe0100 */
[----:B------:R-:W-:-:S05]  /*4820*/  IMAD.IADD R6, R6, 0x1, -R3 ;  /* 0x0000000106067824 */ /* 0x000fca00078e0a03 */
[----:B------:R-:W-:-:S13]  /*4830*/  ISETP.GE.AND P0, PT, R6, 0x1, PT ;  /* 0x000000010600780c */ /* 0x000fda0003f06270 */
[----:B------:R-:W-:Y:S05]  /*4840*/  @!P0 BRA `(.L_x_44) ;  /* 0x0000000400188947 */ /* 0x000fea0003800000 */
[----:B------:R-:W-:Y:S02]  /*4850*/  IMAD.MOV.U32 R3, RZ, RZ, R6 ;  /* 0x000000ffff037224 */ /* 0x000fe400078e0006 */
[----:B------:R-:W-:-:S07]  /*4860*/  IMAD.U32 R4, RZ, RZ, UR40 ;  /* 0x00000028ff047e24 */ /* 0x000fce000f8e00ff */
.L_x_51:
[----:B------:R-:W-:-:S06]  /*4870*/  UISETP.NE.AND UP0, UPT, UR49, 0x3, UPT ;  /* 0x000000033100788c */ /* 0x000fcc000bf05270 */
[----:B------:R-:W-:-:S13]  /*4880*/  PLOP3.LUT P1, PT, PT, PT, UP0, 0x80, 0x0 ;  /* 0x000000000000781c */ /* 0x000fda0003f2f008 */
[----:B------:R-:W-:Y:S05]  /*4890*/  @!P1 BRA `(.L_x_45) ;  /* 0x0000000000049947 */ /* 0x000fea0003800000 */
[----:B------:R-:W-:Y:S01]  /*48a0*/  BPT.TRAP 0x1 ;  /* 0x000000040000795c */ /* 0x000fe20000300000 */
.L_x_45:
[----:B------:R-:W-:Y:S01]  /*48b0*/  ULEA UR4, UR9, UR50, 0x3 ;  /* 0x0000003209047291 */ /* 0x000fe2000f8e183f */
[----:B------:R-:W-:-:S08]  /*48c0*/  SHF.L.U32 R5, R7, 0x1f, RZ ;  /* 0x0000001f07057819 */ /* 0x000fd000000006ff */
[----:B------:R1:W2:Y:S01]  /*48d0*/  SYNCS.PHASECHK.TRANS64.TRYWAIT P0, [UR4+0x38480], R5 ;  /* 0x03848005ff0075a7 */ /* 0x0002a20008000144 */
[----:B------:R-:W-:Y:S05]  /*48e0*/  @!P1 BRA `(.L_x_46) ;  /* 0x0000000000049947 */ /* 0x000fea0003800000 */
[----:B------:R-:W-:Y:S01]  /*48f0*/  BPT.TRAP 0x1 ;  /* 0x000000040000795c */ /* 0x000fe20000300000 */
.L_x_46:
[----:B--2---:R-:W-:Y:S05]  /*4900*/  @P0 BRA `(.L_x_47) ;  /* 0x0000000000080947 */ /* 0x004fea0003800000 */
[----:B------:R-:W2:Y:S02]  /*4910*/  SYNCS.PHASECHK.TRANS64.TRYWAIT P0, [UR4+0x38480], R5 ;  /* 0x03848005ff0075a7 */ /* 0x000ea40008000144 */
[----:B--2---:R-:W-:Y:S05]  /*4920*/  @!P0 BRA `(.L_x_48) ;  /* 0x000000a000a88947 */ /* 0x004fea0003800000 */
.L_x_47:
        /* <DEDUP_REMOVED lines=8> */
[----:B------:R-:W-:Y:S02]  /*49b0*/  UISETP.NE.U32.AND UP0, UPT, UR8, URZ, UPT ;  /* 0x0000003f0800728c */ /* 0x000fe4000bf05070 */
[----:B------:R-:W-:Y:S02]  /*49c0*/  ULEA UR10, UR9, UR4, 0x9 ;  /* 0x00000004090a7291 */ /* 0x000fe4000f8e483f */
[----:B------:R-:W-:Y:S01]  /*49d0*/  ULEA UR11, UR9, UR5, 0x9 ;  /* 0x00000005090b7291 */ /* 0x000fe2000f8e483f */
[----:B------:R-:W-:Y:S02]  /*49e0*/  UMOV UR7, 0x80000020 ;  /* 0x8000002000077882 */ /* 0x000fe40000000000 */
[----:B------:R-:W-:Y:S02]  /*49f0*/  UMOV UR5, 0x80000020 ;  /* 0x8000002000057882 */ /* 0x000fe40000000000 */
[----:B------:R-:W-:-:S02]  /*4a00*/  UMOV UR4, UR10 ;  /* 0x0000000a00047c82 */ /* 0x000fc40008000000 */
[----:B------:R-:W-:Y:S02]  /*4a10*/  UMOV UR6, UR11 ;  /* 0x0000000b00067c82 */ /* 0x000fe40008000000 */
[----:B------:R-:W-:Y:S01]  /*4a20*/  QGMMA.64x128x32.F32.E4M3.E4M3 R88, gdesc[UR4], R88, UP0, gsb0 ;  /* 0x01e00000045879f3 */ /* 0x000fe2000b800858 */
[----:B------:R-:W-:Y:S01]  /*4a30*/  UIADD3 UR4, UR10, 0x100, URZ ;  /* 0x000001000a047890 */ /* 0x000fe2000fffe03f */
[----:B------:R-:W-:Y:S01]  /*4a40*/  UMOV UR5, 0x80000020 ;  /* 0x8000002000057882 */ /* 0x000fe20000000000 */
[----:B------:R-:W-:Y:S02]  /*4a50*/  WARPGROUP.DEPBAR.LE gsb0, 0x0 ;  /* 0x00008000000079c5 */ /* 0x000fe40000010000 */
[----:B------:R-:W-:-:S07]  /*4a60*/  WARPGROUP.ARRIVE ;  /* 0x00000000000079c5 */ /* 0x000fce0000000000 */
[----:B------:R-:W-:Y:S01]  /*4a70*/  QGMMA.64x128x32.F32.E4M3.E4M3 R24, gdesc[UR4], R24, UP0, gsb0 ;  /* 0x01e00000041879f3 */ /* 0x000fe2000b800818 */
[----:B------:R-:W-:Y:S02]  /*4a80*/  UIADD3 UR4, UR10, 0x2, URZ ;  /* 0x000000020a047890 */ /* 0x000fe4000fffe03f */
[----:B------:R-:W-:Y:S01]  /*4a90*/  UIADD3 UR6, UR11, 0x2, URZ ;  /* 0x000000020b067890 */ /* 0x000fe2000fffe03f */
[----:B------:R-:W-:Y:S01]  /*4aa0*/  UMOV UR5, 0x80000020 ;  /* 0x8000002000057882 */ /* 0x000fe20000000000 */
[----:B------:R-:W-:Y:S01]  /*4ab0*/  UMOV UR7, 0x80000020 ;  /* 0x8000002000077882 */ /* 0x000fe20000000000 */
[----:B------:R-:W-:Y:S02]  /*4ac0*/  WARPGROUP.DEPBAR.LE gsb0, 0x0 ;  /* 0x00008000000079c5 */ /* 0x000fe40000010000 */
[----:B------:R-:W-:-:S06]  /*4ad0*/  WARPGROUP.ARRIVE ;  /* 0x00000000000079c5 */ /* 0x000fcc0000000000 */
[----:B------:R-:W-:Y:S01]  /*4ae0*/  QGMMA.64x128x32.F32.E4M3.E4M3 R88, gdesc[UR4], R88, UP0, gsb0 ;  /* 0x01e00000045879f3 */ /* 0x000fe2000b800858 */
[----:B------:R-:W-:Y:S01]  /*4af0*/  UIADD3 UR4, UR10, 0x102, URZ ;  /* 0x000001020a047890 */ /* 0x000fe2000fffe03f */
[----:B------:R-:W-:Y:S01]  /*4b00*/  UMOV UR5, 0x80000020 ;  /* 0x8000002000057882 */ /* 0x000fe20000000000 */
[----:B------:R-:W-:Y:S02]  /*4b10*/  WARPGROUP.DEPBAR.LE gsb0, 0x0 ;  /* 0x00008000000079c5 */ /* 0x000fe40000010000 */
[----:B------:R-:W-:-:S07]  /*4b20*/  WARPGROUP.ARRIVE ;  /* 0x00000000000079c5 */ /* 0x000fce0000000000 */
[----:B------:R-:W-:Y:S03]  /*4b30*/  QGMMA.64x128x32.F32.E4M3.E4M3 R24, gdesc[UR4], R24, UP0, gsb0 ;  /* 0x01e00000041879f3 */ /* 0x000fe6000b800818 */
[----:B------:R-:W-:Y:S02]  /*4b40*/  WARPGROUP.DEPBAR.LE gsb0, 0x0 ;  /* 0x00008000000079c5 */ /* 0x000fe40000010000 */
[----:B------:R-:W-:Y:S05]  /*4b50*/  @!P1 BRA `(.L_x_49) ;  /* 0x0000000000049947 */ /* 0x000fea0003800000 */
[----:B------:R-:W-:Y:S01]  /*4b60*/  BPT.TRAP 0x1 ;  /* 0x000000040000795c */ /* 0x000fe20000300000 */
.L_x_49:
[----:B------:R-:W-:Y:S01]  /*4b70*/  ISETP.NE.AND P0, PT, R23, RZ, PT ;  /* 0x000000ff1700720c */ /* 0x000fe20003f05270 */
[----:B------:R-:W-:-:S12]  /*4b80*/  UISETP.GT.U32.AND UP0, UPT, UR43, 0x1, UPT ;  /* 0x000000012b00788c */ /* 0x000fd8000bf04070 */
[----:B-12---:R-:W-:-:S05]  /*4b90*/  @P0 LEA R5, R4, UR50, 0x3 ;  /* 0x0000003204050c11 */ /* 0x006fca000f8e18ff */
[----:B------:R-:W-:-:S05]  /*4ba0*/  @P0 VIADD R5, R5, 0x384e8 ;  /* 0x000384e805050836 */ /* 0x000fca0000000000 */
[----:B------:R-:W-:-:S04]  /*4bb0*/  @P0 PRMT R5, R22, 0x654, R5 ;  /* 0x0000065416050816 */ /* 0x000fc80000000005 */
[----:B------:R1:W-:Y:S01]  /*4bc0*/  @P0 SYNCS.ARRIVE.TRANS64.RED.A1T0 RZ, [R5+URZ], RZ ;  /* 0x000000ff05ff09a7 */ /* 0x0003e2000810043f */
[----:B------:R-:W-:-:S13]  /*4bd0*/  PLOP3.LUT P0, PT, PT, PT, UP0, 0x80, 0x0 ;  /* 0x000000000000781c */ /* 0x000fda0003f0f008 */
[----:B-1----:R-:W-:Y:S05]  /*4be0*/  @P0 BRA `(.L_x_50) ;  /* 0x0000000000040947 */ /* 0x002fea0003800000 */
[----:B------:R-:W-:Y:S01]  /*4bf0*/  BPT.TRAP 0x1 ;  /* 0x000000040000795c */ /* 0x000fe20000300000 */
.L_x_50:
[----:B------:R-:W-:Y:S01]  /*4c00*/  UIADD3 UR9, UR9, 0x1, URZ ;  /* 0x0000000109097890 */ /* 0x000fe2000fffe03f */
[C---:B------:R-:W-:Y:S01]  /*4c10*/  ISETP.GT.AND P1, PT, R3.reuse, 0x1, PT ;  /* 0x000000010300780c */ /* 0x040fe20003f24270 */
[----:B------:R-:W-:Y:S02]  /*4c20*/  VIADD R4, R4, 0x1 ;  /* 0x0000000104047836 */ /* 0x000fe40000000000 */
[----:B------:R-:W-:Y:S01]  /*4c30*/  UISETP.NE.AND UP0, UPT, UR9, 0xd, UPT ;  /* 0x0000000d0900788c */ /* 0x000fe2000bf05270 */
[----:B------:R-:W-:Y:S02]  /*4c40*/  VIADD R3, R3, 0xffffffff ;  /* 0xffffffff03037836 */ /* 0x000fe40000000000 */
[C---:B------:R-:W-:Y:S01]  /*4c50*/  ISETP.NE.AND P0, PT, R4.reuse, 0xd, PT ;  /* 0x0000000d0400780c */ /* 0x040fe20003f05270 */
[----:B------:R-:W-:Y:S02]  /*4c60*/  USEL UR4, URZ, 0x1, UP0 ;  /* 0x000000013f047887 */ /* 0x000fe40008000000 */
[----:B------:R-:W-:Y:S01]  /*4c70*/  USEL UR9, UR9, URZ, UP0 ;  /* 0x0000003f09097287 */ /* 0x000fe20008000000 */
[----:B------:R-:W-:-:S03]  /*4c80*/  SEL R4, R4, RZ, P0 ;  /* 0x000000ff04047207 */ /* 0x000fc60000000000 */
[----:B------:R-:W-:Y:S01]  /*4c90*/  LOP3.LUT R7, R7, UR4, RZ, 0x3c, !PT ;  /* 0x0000000407077c12 */ /* 0x000fe2000f8e3cff */
[----:B------:R-:W-:Y:S07]  /*4ca0*/  @P1 BRA `(.L_x_51) ;  /* 0xfffffff800f01947 */ /* 0x000fee000383ffff */
.L_x_44:
[----:B------:R-:W-:Y:S01]  /*4cb0*/  ISETP.GE.AND P0, PT, R8, 0x1, PT ;  /* 0x000000010800780c */ /* 0x000fe20003f06270 */
[----:B------:R-:W-:-:S04]  /*4cc0*/  IMAD.U32 R3, RZ, RZ, UR57 ;  /* 0x00000039ff037e24 */ /* 0x000fc8000f8e00ff */
[----:B------:R1:W-:Y:S08]  /*4cd0*/  SYNCS.ARRIVE.TRANS64.A1T0 RZ, [R3+UR51], RZ ;  /* 0x000000ff03ff79a7 */ /* 0x0003f00008100033 */
[----:B-1----:R-:W-:Y:S05]  /*4ce0*/  @!P0 BRA `(.L_x_52) ;  /* 0x0000000000448947 */ /* 0x002fea0003800000 */
[----:B------:R-:W-:-:S06]  /*4cf0*/  UISETP.NE.AND UP0, UPT, UR49, 0x3, UPT ;  /* 0x000000033100788c */ /* 0x000fcc000bf05270 */
[----:B------:R-:W-:-:S13]  /*4d00*/  PLOP3.LUT P0, PT, PT, PT, UP0, 0x80, 0x0 ;  /* 0x000000000000781c */ /* 0x000fda0003f0f008 */
[----:B------:R-:W-:Y:S05]  /*4d10*/  @!P0 BRA `(.L_x_53) ;  /* 0x0000000000048947 */ /* 0x000fea0003800000 */
[----:B------:R-:W-:Y:S01]  /*4d20*/  BPT.TRAP 0x1 ;  /* 0x000000040000795c */ /* 0x000fe20000300000 */
.L_x_53:
[----:B------:R-:W-:Y:S01]  /*4d30*/  ISETP.NE.AND P0, PT, R23, RZ, PT ;  /* 0x000000ff1700720c */ /* 0x000fe20003f05270 */
[----:B------:R-:W-:-:S12]  /*4d40*/  UISETP.GT.U32.AND UP0, UPT, UR43, 0x1, UPT ;  /* 0x000000012b00788c */ /* 0x000fd8000bf04070 */
[----:B------:R-:W-:-:S04]  /*4d50*/  @P0 VIADD R3, R6, UR40 ;  /* 0x0000002806030c36 */ /* 0x000fc80008000000 */
[----:B------:R-:W-:-:S05]  /*4d60*/  @P0 IMAD.WIDE.U32 R4, R3, 0x4ec4ec4f, RZ ;  /* 0x4ec4ec4f03040825 */ /* 0x000fca00078e00ff */
[----:B------:R-:W-:-:S05]  /*4d70*/  @P0 SHF.R.U32.HI R4, RZ, 0x2, R5 ;  /* 0x00000002ff040819 */ /* 0x000fca0000011605 */
[----:B------:R-:W-:-:S05]  /*4d80*/  @P0 IMAD R3, R4, -0xd, R3 ;  /* 0xfffffff304030824 */ /* 0x000fca00078e0203 */
[----:B------:R-:W-:-:S05]  /*4d90*/  @P0 LEA R3, R3, UR50, 0x3 ;  /* 0x0000003203030c11 */ /* 0x000fca000f8e18ff */
[----:B------:R-:W-:-:S05]  /*4da0*/  @P0 VIADD R3, R3, 0x384e8 ;  /* 0x000384e803030836 */ /* 0x000fca0000000000 */
[----:B------:R-:W-:-:S04]  /*4db0*/  @P0 PRMT R3, R22, 0x654, R3 ;  /* 0x0000065416030816 */ /* 0x000fc80000000003 */
[----:B------:R1:W-:Y:S01]  /*4dc0*/  @P0 SYNCS.ARRIVE.TRANS64.RED.A1T0 RZ, [R3+URZ], RZ ;  /* 0x000000ff03ff09a7 */ /* 0x0003e2000810043f */
[----:B------:R-:W-:-:S13]  /*4dd0*/  PLOP3.LUT P0, PT, PT, PT, UP0, 0x80, 0x0 ;  /* 0x000000000000781c */ /* 0x000fda0003f0f008 */
[----:B-1----:R-:W-:Y:S05]  /*4de0*/  @P0 BRA `(.L_x_52) ;  /* 0x0000000000040947 */ /* 0x002fea0003800000 */
[----:B------:R-:W-:Y:S01]  /*4df0*/  BPT.TRAP 0x1 ;  /* 0x000000040000795c */ /* 0x000fe20000300000 */
.L_x_52:
[----:B------:R-:W-:Y:S02]  /*4e00*/  SHF.L.U32 R3, R156, 0x1f, RZ ;  /* 0x0000001f9c037819 */ /* 0x000fe400000006ff */
[----:B------:R-:W-:Y:S02]  /*4e10*/  R2UR UR4, R8 ;  /* 0x00000000080472ca */ /* 0x000fe400000e0000 */
[----:B------:R-:W1:Y:S11]  /*4e20*/  SYNCS.PHASECHK.TRANS64.TRYWAIT P0, [R10+UR48+0x10], R3 ;  /* 0x000010030a0075a7 */ /* 0x000e760008000170 */
[----:B------:R-:W-:-:S04]  /*4e30*/  UIADD3 UR4, UR4, 0x3f, URZ ;  /* 0x0000003f04047890 */ /* 0x000fc8000fffe03f */
[----:B------:R-:W-:-:S04]  /*4e40*/  USHF.R.S32.HI UR5, URZ, 0x1f, UR4 ;  /* 0x0000001f3f057899 */ /* 0x000fc80008011404 */
[----:B------:R-:W-:-:S04]  /*4e50*/  ULEA.HI UR5, UR5, UR4, URZ, 0x6 ;  /* 0x0000000405057291 */ /* 0x000fc8000f8f303f */
[----:B------:R-:W-:Y:S01]  /*4e60*/  USHF.R.S32.HI UR5, URZ, 0x6, UR5 ;  /* 0x000000063f057899 */ /* 0x000fe20008011405 */
[----:B-1----:R-:W-:Y:S11]  /*4e70*/  @!P0 BRA `(.L_x_54) ;  /* 0x0000009c006c8947 */ /* 0x002ff60003800000 */
.L_x_285:
[----:B------:R-:W-:Y:S01]  /*4e80*/  UIADD3 UR40, UR5, UR40, URZ ;  /* 0x0000002805287290 */ /* 0x000fe2000fffe03f */
[----:B------:R-:W-:Y:S01]  /*4e90*/  LOP3.LUT P0, RZ, R0, 0xff, RZ, 0xc0, !PT ;  /* 0x000000ff00ff7812 */ /* 0x000fe2000780c0ff */
[----:B------:R-:W-:Y:S02]  /*4ea0*/  UISETP.GE.U32.AND UP1, UPT, UR5, 0xd, UPT ;  /* 0x0000000d0500788c */ /* 0x000fe4000bf26070 */
[----:B------:R-:W-:-:S04]  /*4eb0*/  UISETP.GT.U32.AND UP0, UPT, UR40, 0xc, UPT ;  /* 0x0000000c2800788c */ /* 0x000fc8000bf04070 */
[----:B------:R-:W-:Y:S02]  /*4ec0*/  UISETP.LT.U32.AND UP0, UPT, UR5, 0xd, UP0 ;  /* 0x0000000d0500788c */ /* 0x000fe40008701070 */
[----:B------:R-:W-:Y:S02]  /*4ed0*/  UIMAD.WIDE.U32 UR4, UR40, 0x4ec4ec4f, URZ ;  /* 0x4ec4ec4f280478a5 */ /* 0x000fe4000f8e003f */
[----:B------:R-:W-:Y:S02]  /*4ee0*/  USEL UR6, URZ, 0x1, !UP0 ;  /* 0x000000013f067887 */ /* 0x000fe4000c000000 */
[----:B------:R-:W-:Y:S02]  /*4ef0*/  USHF.R.U32.HI UR4, URZ, 0x2, UR5 ;  /* 0x000000023f047899 */ /* 0x000fe40008011605 */
[----:B------:R-:W-:Y:S02]  /*4f00*/  ULOP3.LUT UR41, UR41, UR6, URZ, 0x3c, !UPT ;  /* 0x0000000629297292 */ /* 0x000fe4000f8e3c3f */
[----:B------:R-:W-:-:S02]  /*4f10*/  UIMAD UR40, UR4, -0xd, UR40 ;  /* 0xfffffff3042878a4 */ /* 0x000fc4000f8e0228 */
[----:B------:R-:W-:Y:S01]  /*4f20*/  @UP1 ULOP3.LUT UR41, UR41, 0x1, UR4, 0x78, !UPT ;  /* 0x0000000129291892 */ /* 0x000fe2000f8e7804 */
[----:B------:R-:W-:Y:S11]  /*4f30*/  @!P0 BRA `(.L_x_55) ;  /* 0x00000000000c8947 */ /* 0x000ff60003800000 */
[----:B------:R-:W-:-:S04]  /*4f40*/  DEPBAR {5,4,3,2,1,0} ;  /* 0x0000003f0000791a */ /* 0x000fc80000000000 */
[----:B------:R2:W-:Y:S02]  /*4f50*/  UTMACCTL.IV [UR36] ;  /* 0x00000000240079b9 */ /* 0x0005e40008000000 */
[----:B--2---:R-:W-:Y:S01]  /*4f60*/  NOP ;  /* 0x0000000000007918 */ /* 0x004fe20000000000 */
.L_x_55:
[----:B------:R-:W-:Y:S01]  /*4f70*/  UIADD3 UR4, UR50, 0x34000, URZ ;  /* 0x0003400032047890 */ /* 0x000fe2000fffe03f */
[----:B------:R-:W-:Y:S02]  /*4f80*/  R2UR UR45, R16 ;  /* 0x00000000102d72ca */ /* 0x000fe400000e0000 */
[----:B------:R-:W-:Y:S01]  /*4f90*/  R2UR UR46, R17 ;  /* 0x00000000112e72ca */ /* 0x000fe200000e0000 */
[----:B------:R-:W-:-:S06]  /*4fa0*/  ULOP3.LUT UP0, URZ, UR4, 0x3ff, URZ, 0xc0, !UPT ;  /* 0x000003ff043f7892 */ /* 0x000fcc000f80c03f */
[----:B------:R-:W-:-:S04]  /*4fb0*/  PLOP3.LUT P0, PT, PT, PT, UP0, 0x80, 0x0 ;  /* 0x000000000000781c */ /* 0x000fc80003f0f008 */
[----:B------:R-:W-:Y:S02]  /*4fc0*/  USHF.L.U32 UR45, UR45, 0x7, URZ ;  /* 0x000000072d2d7899 */ /* 0x000fe4000800063f */
[----:B------:R-:W-:-:S07]  /*4fd0*/  USHF.L.U32 UR46, UR46, 0x7, URZ ;  /* 0x000000072e2e7899 */ /* 0x000fce000800063f */
[----:B------:R-:W-:Y:S05]  /*4fe0*/  @!P0 BRA `(.L_x_56) ;  /* 0x00000000007c8947 */ /* 0x000fea0003800000 */
[----:B------:R-:W-:Y:S01]  /*4ff0*/  MOV R16, 0x0 ;  /* 0x0000000000107802 */ /* 0x000fe20000000f00 */
[----:B------:R-:W-:Y:S01]  /*5000*/  ULDC.64 UR4, c[0x4][0x68] ;  /* 0x01001a0000047ab9 */ /* 0x000fe20000000a00 */
[----:B------:R-:W-:Y:S01]  /*5010*/  ULDC.64 UR6, c[0x4][0x8] ;  /* 0x0100020000067ab9 */ /* 0x000fe20000000a00 */
[----:B-1----:R-:W-:Y:S01]  /*5020*/  IMAD.U32 R4, RZ, RZ, UR4 ;  /* 0x00000004ff047e24 */ /* 0x002fe2000f8e00ff */
[----:B------:R1:W2:Y:S01]  /*5030*/  LDC.64 R14, c[0x4][R16] ;  /* 0x01000000100e7b82 */ /* 0x0002a20000000a00 */
[----:B------:R-:W-:Y:S01]  /*5040*/  IMAD.U32 R5, RZ, RZ, UR5 ;  /* 0x00000005ff057e24 */ /* 0x000fe2000f8e00ff */
[----:B------:R-:W-:Y:S01]  /*5050*/  ULDC.64 UR4, c[0x4][0x70] ;  /* 0x01001c0000047ab9 */ /* 0x000fe20000000a00 */
[----:B------:R-:W-:Y:S01]  /*5060*/  IMAD.U32 R10, RZ, RZ, UR6 ;  /* 0x00000006ff0a7e24 */ /* 0x000fe2000f8e00ff */
[----:B------:R-:W-:Y:S01]  /*5070*/  MOV R6, UR4 ;  /* 0x0000000400067c02 */ /* 0x000fe20008000f00 */
[----:B------:R-:W-:Y:S02]  /*5080*/  IMAD.U32 R7, RZ, RZ, UR5 ;  /* 0x00000005ff077e24 */ /* 0x000fe4000f8e00ff */
[----:B------:R-:W-:-:S02]  /*5090*/  IMAD.U32 R11, RZ, RZ, UR7 ;  /* 0x00000007ff0b7e24 */ /* 0x000fc4000f8e00ff */
[----:B------:R-:W-:Y:S02]  /*50a0*/  IMAD.MOV.U32 R8, RZ, RZ, 0x70 ;  /* 0x00000070ff087424 */ /* 0x000fe400078e00ff */
[----:B------:R-:W-:Y:S02]  /*50b0*/  IMAD.MOV.U32 R12, RZ, RZ, 0x1 ;  /* 0x00000001ff0c7424 */ /* 0x000fe400078e00ff */
[----:B-1----:R-:W-:-:S07]  /*50c0*/  IMAD.MOV.U32 R13, RZ, RZ, RZ ;  /* 0x000000ffff0d7224 */ /* 0x002fce00078e00ff */
[----:B------:R-:W-:-:S07]  /*50d0*/  LEPC R20, `(.L_x_57) ;  /* 0x000000001014794e */ /* 0x000fce0000000000 */
[----:B--2---:R-:W-:Y:S05]  /*50e0*/  CALL.ABS.NOINC R14 ;  /* 0x000000000e007343 */ /* 0x004fea0003c00000 */
.L_x_57:
[----:B------:R-:W1:Y:S01]  /*50f0*/  LDC.64 R16, c[0x4][R16] ;  /* 0x0100000010107b82 */ /* 0x000e620000000a00 */
[----:B------:R-:W-:Y:S01]  /*5100*/  ULDC.64 UR4, c[0x4][0x68] ;  /* 0x01001a0000047ab9 */ /* 0x000fe20000000a00 */
[----:B------:R-:W-:Y:S01]  /*5110*/  ULDC.64 UR6, c[0x4][0x8] ;  /* 0x0100020000067ab9 */ /* 0x000fe20000000a00 */
[----:B------:R-:W-:Y:S01]  /*5120*/  IMAD.U32 R4, RZ, RZ, UR4 ;  /* 0x00000004ff047e24 */ /* 0x000fe2000f8e00ff */
[----:B------:R-:W-:Y:S01]  /*5130*/  MOV R8, 0x70 ;  /* 0x0000007000087802 */ /* 0x000fe20000000f00 */
[----:B------:R-:W-:Y:S01]  /*5140*/  IMAD.U32 R5, RZ, RZ, UR5 ;  /* 0x00000005ff057e24 */ /* 0x000fe2000f8e00ff */
[----:B------:R-:W-:Y:S01]  /*5150*/  ULDC.64 UR4, c[0x4][0x70] ;  /* 0x01001c0000047ab9 */ /* 0x000fe20000000a00 */
[----:B------:R-:W-:Y:S02]  /*5160*/  IMAD.U32 R10, RZ, RZ, UR6 ;  /* 0x00000006ff0a7e24 */ /* 0x000fe4000f8e00ff */
[----:B------:R-:W-:Y:S02]  /*5170*/  IMAD.U32 R6, RZ, RZ, UR4 ;  /* 0x00000004ff067e24 */ /* 0x000fe4000f8e00ff */
[----:B------:R-:W-:-:S02]  /*5180*/  IMAD.U32 R7, RZ, RZ, UR5 ;  /* 0x00000005ff077e24 */ /* 0x000fc4000f8e00ff */
[----:B------:R-:W-:Y:S02]  /*5190*/  IMAD.U32 R11, RZ, RZ, UR7 ;  /* 0x00000007ff0b7e24 */ /* 0x000fe4000f8e00ff */
[----:B------:R-:W-:Y:S02]  /*51a0*/  IMAD.MOV.U32 R12, RZ, RZ, 0x1 ;  /* 0x00000001ff0c7424 */ /* 0x000fe400078e00ff */
[----:B------:R-:W-:-:S07]  /*51b0*/  IMAD.MOV.U32 R13, RZ, RZ, RZ ;  /* 0x000000ffff0d7224 */ /* 0x000fce00078e00ff */
[----:B------:R-:W-:-:S07]  /*51c0*/  LEPC R20, `(.L_x_56) ;  /* 0x000000001014794e */ /* 0x000fce0000000000 */
[----:B-1----:R-:W-:Y:S05]  /*51d0*/  CALL.ABS.NOINC R16 ;  /* 0x0000000010007343 */ /* 0x002fea0003c00000 */
.L_x_56:
[----:B------:R-:W-:Y:S02]  /*51e0*/  ULDC.64 UR4, c[0x0][0x590] ;  /* 0x0001640000047ab9 */ /* 0x000fe40000000a00 */
[----:B------:R-:W-:-:S04]  /*51f0*/  ISETP.NE.U32.AND P0, PT, RZ, UR4, PT ;  /* 0x00000004ff007c0c */ /* 0x000fc8000bf05070 */
[----:B------:R-:W-:-:S13]  /*5200*/  ISETP.NE.AND.EX P0, PT, RZ, UR5, PT, P0 ;  /* 0x00000005ff007c0c */ /* 0x000fda000bf05300 */
[----:B------:R-:W-:Y:S05]  /*5210*/  @!P0 BRA `(.L_x_58) ;  /* 0x0000000000148947 */ /* 0x000fea0003800000 */
[----:B-1----:R-:W-:-:S04]  /*5220*/  LEA R4, P0, R18, UR4, 0x3 ;  /* 0x0000000412047c11 */ /* 0x002fc8000f8018ff */
[----:B------:R-:W-:-:S06]  /*5230*/  LEA.HI.X R5, R18, UR5, R19, 0x3, P0 ;  /* 0x0000000512057c11 */ /* 0x000fcc00080f1c13 */
[----:B------:R-:W2:Y:S04]  /*5240*/  LDG.E.64 R4, desc[UR38][R4.64] ;  /* 0x0000002604047981 */ /* 0x000ea8000c1e1b00 */
[----:B--2---:R3:W5:Y:S01]  /*5250*/  LD.E R0, desc[UR38][R4.64] ;  /* 0x0000002604007980 */ /* 0x004762000c101900 */
[----:B------:R-:W-:Y:S05]  /*5260*/  BRA `(.L_x_59) ;  /* 0x0000000000307947 */ /* 0x000fea0003800000 */
.L_x_58:
[----:B------:R-:W-:Y:S02]  /*5270*/  ULDC.64 UR4, c[0x0][0x588] ;  /* 0x0001620000047ab9 */ /* 0x000fe40000000a00 */
[----:B------:R-:W-:-:S04]  /*5280*/  ISETP.NE.U32.AND P0, PT, RZ, UR4, PT ;  /* 0x00000004ff007c0c */ /* 0x000fc8000bf05070 */
[----:B------:R-:W-:-:S13]  /*5290*/  ISETP.NE.AND.EX P0, PT, RZ, UR5, PT, P0 ;  /* 0x00000005ff007c0c */ /* 0x000fda000bf05300 */
[----:B------:R-:W-:Y:S05]  /*52a0*/  @!P0 BRA `(.L_x_60) ;  /* 0x0000000000188947 */ /* 0x000fea0003800000 */
[----:B-1----:R-:W1:Y:S01]  /*52b0*/  LDC.64 R4, c[0x0][0x588] ;  /* 0x00016200ff047b82 */ /* 0x002e620000000a00 */
[----:B------:R-:W-:Y:S02]  /*52c0*/  ULDC UR4, c[0x0][0x598] ;  /* 0x0001660000047ab9 */ /* 0x000fe40000000800 */
[----:B------:R-:W-:-:S04]  /*52d0*/  IMAD R3, R18, UR4, RZ ;  /* 0x0000000412037c24 */ /* 0x000fc8000f8e02ff */
[----:B-1----:R-:W-:-:S05]  /*52e0*/  IMAD.WIDE R4, R3, 0x4, R4 ;  /* 0x0000000403047825 */ /* 0x002fca00078e0204 */
[----:B------:R2:W5:Y:S01]  /*52f0*/  LDG.E R0, desc[UR38][R4.64] ;  /* 0x0000002604007981 */ /* 0x000562000c1e1900 */
[----:B------:R-:W-:Y:S05]  /*5300*/  BRA `(.L_x_59) ;  /* 0x0000000000087947 */ /* 0x000fea0003800000 */
.L_x_60:
[----:B------:R-:W-:Y:S02]  /*5310*/  ULDC UR4, c[0x0][0x580] ;  /* 0x0001600000047ab9 */ /* 0x000fe40000000800 */
[----:B------:R-:W-:-:S07]  /*5320*/  IMAD.U32 R0, RZ, RZ, UR4 ;  /* 0x00000004ff007e24 */ /* 0x000fce000f8e00ff */
.L_x_59:
[----:B------:R-:W-:Y:S02]  /*5330*/  ULDC.64 UR4, c[0x0][0x5b8] ;  /* 0x00016e0000047ab9 */ /* 0x000fe40000000a00 */
[----:B------:R-:W-:-:S04]  /*5340*/  ISETP.NE.U32.AND P0, PT, RZ, UR4, PT ;  /* 0x00000004ff007c0c */ /* 0x000fc8000bf05070 */
[----:B------:R-:W-:-:S13]  /*5350*/  ISETP.NE.AND.EX P0, PT, RZ, UR5, PT, P0 ;  /* 0x00000005ff007c0c */ /* 0x000fda000bf05300 */
[----:B------:R-:W-:Y:S05]  /*5360*/  @!P0 BRA `(.L_x_61) ;  /* 0x0000000000148947 */ /* 0x000fea0003800000 */
[----:B-123--:R-:W-:-:S04]  /*5370*/  LEA R4, P0, R18, UR4, 0x3 ;  /* 0x0000000412047c11 */ /* 0x00efc8000f8018ff */
[----:B------:R-:W-:-:S06]  /*5380*/  LEA.HI.X R5, R18, UR5, R19, 0x3, P0 ;  /* 0x0000000512057c11 */ /* 0x000fcc00080f1c13 */
[----:B------:R-:W2:Y:S04]  /*5390*/  LDG.E.64 R4, desc[UR38][R4.64] ;  /* 0x0000002604047981 */ /* 0x000ea8000c1e1b00 */
[----:B--2---:R1:W5:Y:S01]  /*53a0*/  LD.E R3, desc[UR38][R4.64] ;  /* 0x0000002604037980 */ /* 0x004362000c101900 */
[----:B------:R-:W-:Y:S05]  /*53b0*/  BRA `(.L_x_62) ;  /* 0x0000000000307947 */ /* 0x000fea0003800000 */
.L_x_61:
[----:B------:R-:W-:Y:S02]  /*53c0*/  ULDC.64 UR4, c[0x0][0x5b0] ;  /* 0x00016c0000047ab9 */ /* 0x000fe40000000a00 */
[----:B------:R-:W-:-:S04]  /*53d0*/  ISETP.NE.U32.AND P0, PT, RZ, UR4, PT ;  /* 0x00000004ff007c0c */ /* 0x000fc8000bf05070 */
[----:B------:R-:W-:-:S13]  /*53e0*/  ISETP.NE.AND.EX P0, PT, RZ, UR5, PT, P0 ;  /* 0x00000005ff007c0c */ /* 0x000fda000bf05300 */
[----:B------:R-:W-:Y:S05]  /*53f0*/  @!P0 BRA `(.L_x_63) ;  /* 0x0000000000188947 */ /* 0x000fea0003800000 */
[----:B-123--:R-:W1:Y:S01]  /*5400*/  LDC.64 R4, c[0x0][0x5b0] ;  /* 0x00016c00ff047b82 */ /* 0x00ee620000000a00 */
[----:B------:R-:W-:Y:S02]  /*5410*/  ULDC UR4, c[0x0][0x5c0] ;  /* 0x0001700000047ab9 */ /* 0x000fe40000000800 */
[----:B------:R-:W-:-:S04]  /*5420*/  IMAD R3, R18, UR4, RZ ;  /* 0x0000000412037c24 */ /* 0x000fc8000f8e02ff */
[----:B-1----:R-:W-:-:S05]  /*5430*/  IMAD.WIDE R4, R3, 0x4, R4 ;  /* 0x0000000403047825 */ /* 0x002fca00078e0204 */
[----:B------:R2:W5:Y:S01]  /*5440*/  LDG.E R3, desc[UR38][R4.64] ;  /* 0x0000002604037981 */ /* 0x000562000c1e1900 */
[----:B------:R-:W-:Y:S05]  /*5450*/  BRA `(.L_x_62) ;  /* 0x0000000000087947 */ /* 0x000fea0003800000 */
.L_x_63:
[----:B------:R-:W-:Y:S02]  /*5460*/  ULDC UR4, c[0x0][0x5a8] ;  /* 0x00016a0000047ab9 */ /* 0x000fe40000000800 */
[----:B-1----:R-:W-:-:S07]  /*5470*/  IMAD.U32 R3, RZ, RZ, UR4 ;  /* 0x00000004ff037e24 */ /* 0x002fce000f8e00ff */
.L_x_62:
[----:B------:R-:W-:Y:S01]  /*5480*/  ISETP.GT.U32.AND P0, PT, R153, 0x3e, PT ;  /* 0x0000003e9900780c */ /* 0x000fe20003f04070 */
[----:B------:R-:W-:Y:S01]  /*5490*/  BSSY B0, `(.L_x_64) ;  /* 0x0000007000007945 */ /* 0x000fe20003800000 */
[----:B------:R-:W-:-:S11]  /*54a0*/  PRMT R8, RZ, 0x7610, R8 ;  /* 0x00007610ff087816 */ /* 0x000fd60000000008 */
[----:B------:R-:W-:Y:S05]  /*54b0*/  @P0 BRA `(.L_x_65) ;  /* 0x0000000000100947 */ /* 0x000fea0003800000 */
[----:B------:R-:W-:-:S03]  /*54c0*/  UMOV UR4, 0xffffffff ;  /* 0xffffffff00047882 */ /* 0x000fc60000000000 */
[----:B------:R-:W-:Y:S05]  /*54d0*/  BRA.DIV UR4, `(.L_x_66) ;  /* 0x0000009604f07947 */ /* 0x000fea000b800000 */
[----:B------:R-:W-:-:S13]  /*54e0*/  ELECT P6, URZ, PT ;  /* 0x00000000003f782f */ /* 0x000fda00038c0000 */
.L_x_287:
[----:B------:R-:W-:-:S07]  /*54f0*/  SEL R8, RZ, 0x1, !P6 ;  /* 0x00000001ff087807 */ /* 0x000fce0007000000 */
.L_x_65:
[----:B------:R-:W-:Y:S05]  /*5500*/  BSYNC B0 ;  /* 0x0000000000007941 */ /* 0x000fea0003800000 */
.L_x_64:
[----:B-123--:R-:W-:-:S05]  /*5510*/  IMAD.U32 R4, RZ, RZ, UR56 ;  /* 0x00000038ff047e24 */ /* 0x00efca000f8e00ff */
[----:B------:R-:W-:-:S13]  /*5520*/  ISETP.NE.AND P0, PT, R4, 0x3, PT ;  /* 0x000000030400780c */ /* 0x000fda0003f05270 */
[----:B------:R-:W-:Y:S05]  /*5530*/  @!P0 BRA `(.L_x_67) ;  /* 0x0000000000048947 */ /* 0x000fea0003800000 */
[----:B------:R-:W-:Y:S01]  /*5540*/  BPT.TRAP 0x1 ;  /* 0x000000040000795c */ /* 0x000fe20000300000 */
.L_x_67:
[----:B------:R-:W-:Y:S01]  /*5550*/  SHF.L.U32 R16, RZ, 0x1f, RZ ;  /* 0x0000001fff107819 */ /* 0x000fe200000006ff */
[----:B------:R-:W-:Y:S01]  /*5560*/  IMAD.MOV.U32 R4, RZ, RZ, RZ ;  /* 0x000000ffff047224 */ /* 0x000fe200078e00ff */
[----:B-----5:R-:W-:Y:S02]  /*5570*/  FSETP.NEU.AND P1, PT, R0, RZ, PT ;  /* 0x000000ff0000720b */ /* 0x020fe40003f2d000 */
[----:B------:R-:W1:Y:S11]  /*5580*/  SYNCS.PHASECHK.TRANS64.TRYWAIT P2, [UR50+0x38550], R16 ;  /* 0x03855010ff0075a7 */ /* 0x000e760008040172 */
[----:B------:R-:W-:Y:S01]  /*5590*/  @P1 LEA R12, R152, UR50, 0x1 ;  /* 0x00000032980c1c11 */ /* 0x000fe2000f8e08ff */
[----:B-1----:R-:W-:Y:S06]  /*55a0*/  @!P2 BRA `(.L_x_68) ;  /* 0x0000009400d4a947 */ /* 0x002fec0003800000 */
.L_x_288:
[----:B------:R-:W-:Y:S05]  /*55b0*/  @P1 WARPSYNC.ALL ;  /* 0x0000000000001948 */ /* 0x000fea0003800000 */
[----:B-1----:R-:W1:Y:S01]  /*55c0*/  @P1 LDSM.16.MT88.4 R4, [R12+0x34000] ;  /* 0x034000000c04183b */ /* 0x002e620000004200 */
[----:B------:R-:W-:Y:S01]  /*55d0*/  PRMT R8, R8, 0x9910, RZ ;  /* 0x0000991008087816 */ /* 0x000fe200000000ff */
[----:B------:R-:W-:Y:S01]  /*55e0*/  BSSY B0, `(.L_x_69) ;  /* 0x000000d000007945 */ /* 0x000fe20003800000 */
[-C--:B------:R-:W-:Y:S01]  /*55f0*/  FMUL R88, R88, R3.reuse ;  /* 0x0000000358587220 */ /* 0x080fe20000400000 */
[-C--:B------:R-:W-:Y:S01]  /*5600*/  FMUL R14, R89, R3.reuse ;  /* 0x00000003590e7220 */ /* 0x080fe20000400000 */
[----:B------:R-:W-:Y:S01]  /*5610*/  ISETP.NE.AND P2, PT, R8, RZ, PT ;  /* 0x000000ff0800720c */ /* 0x000fe20003f45270 */
[----:B------:R-:W-:Y:S01]  /*5620*/  FMUL R90, R90, R3 ;  /* 0x000000035a5a7220 */ /* 0x000fe20000400000 */
[----:B------:R2:W3:Y:S01]  /*5630*/  @P1 LDSM.16.MT88.4 R8, [R12+0x34800] ;  /* 0x034800000c08183b */ /* 0x0004e20000004200 */
[----:B-1----:R-:W-:-:S02]  /*5640*/  HADD2.F32 R13, -RZ, R4.H0_H0 ;  /* 0x20000004ff0d7230 */ /* 0x002fc40000004100 */
[----:B------:R-:W-:Y:S01]  /*5650*/  HADD2.F32 R15, -RZ, R4.H1_H1 ;  /* 0x30000004ff0f7230 */ /* 0x000fe20000004100 */
[----:B--2---:R-:W-:Y:S07]  /*5660*/  @P1 BRA `(.L_x_70) ;  /* 0x0000000000101947 */ /* 0x004fee0003800000 */
[----:B------:R-:W-:Y:S01]  /*5670*/  IMAD.MOV.U32 R5, RZ, RZ, RZ ;  /* 0x000000ffff057224 */ /* 0x000fe200078e00ff */
[----:B------:R-:W-:Y:S02]  /*5680*/  CS2R R6, SRZ ;  /* 0x0000000000067805 */ /* 0x000fe4000001ff00 */
[----:B---3--:R-:W-:Y:S02]  /*5690*/  CS2R R8, SRZ ;  /* 0x0000000000087805 */ /* 0x008fe4000001ff00 */
[----:B------:R-:W-:-:S07]  /*56a0*/  CS2R R10, SRZ ;  /* 0x00000000000a7805 */ /* 0x000fce000001ff00 */
.L_x_70:
[----:B------:R-:W-:Y:S05]  /*56b0*/  BSYNC B0 ;  /* 0x0000000000007941 */ /* 0x000fea0003800000 */
.L_x_69:
[--C-:B------:R-:W-:Y:S02]  /*56c0*/  HADD2.F32 R17, -RZ, R5.reuse.H0_H0 ;  /* 0x20000005ff117230 */ /* 0x100fe40000004100 */
[----:B------:R-:W-:Y:S01]  /*56d0*/  FMUL R18, R91, R3 ;  /* 0x000000035b127220 */ /* 0x000fe20000400000 */
[----:B------:R-:W-:Y:S02]  /*56e0*/  HADD2.F32 R19, -RZ, R5.H1_H1 ;  /* 0x30000005ff137230 */ /* 0x000fe40000004100 */
[-C--:B------:R-:W-:Y:S01]  /*56f0*/  FFMA R12, R13, R0.reuse, R88 ;  /* 0x000000000d0c7223 */ /* 0x080fe20000000058 */
[-C--:B------:R-:W-:Y:S01]  /*5700*/  FFMA R21, R15, R0.reuse, R14 ;  /* 0x000000000f157223 */ /* 0x080fe2000000000e */
[-C--:B------:R-:W-:Y:S01]  /*5710*/  FFMA R90, R17, R0.reuse, R90 ;  /* 0x00000000115a7223 */ /* 0x080fe2000000005a */
[--C-:B------:R-:W-:Y:S02]  /*5720*/  HADD2.F32 R13, -RZ, R6.reuse.H0_H0 ;  /* 0x20000006ff0d7230 */ /* 0x100fe40000004100 */
[----:B------:R-:W-:Y:S01]  /*5730*/  FFMA R89, R19, R0, R18 ;  /* 0x0000000013597223 */ /* 0x000fe20000000012 */
[----:B------:R-:W-:-:S02]  /*5740*/  HADD2.F32 R15, -RZ, R6.H1_H1 ;  /* 0x30000006ff0f7230 */ /* 0x000fc40000004100 */
[-C--:B------:R-:W-:Y:S01]  /*5750*/  FMUL R92, R92, R3.reuse ;  /* 0x000000035c5c7220 */ /* 0x080fe20000400000 */
[-C--:B------:R-:W-:Y:S01]  /*5760*/  FMUL R18, R93, R3.reuse ;  /* 0x000000035d127220 */ /* 0x080fe20000400000 */
[--C-:B------:R-:W-:Y:S02]  /*5770*/  HADD2.F32 R17, -RZ, R7.reuse.H0_H0 ;  /* 0x20000007ff117230 */ /* 0x100fe40000004100 */
[-C--:B------:R-:W-:Y:S01]  /*5780*/  FMUL R94, R94, R3.reuse ;  /* 0x000000035e5e7220 */ /* 0x080fe20000400000 */
[----:B------:R-:W-:Y:S02]  /*5790*/  HADD2.F32 R19, -RZ, R7.H1_H1 ;  /* 0x30000007ff137230 */ /* 0x000fe40000004100 */
[----:B------:R-:W-:Y:S01]  /*57a0*/  FMUL R20, R95, R3 ;  /* 0x000000035f147220 */ /* 0x000fe20000400000 */
[-C--:B------:R-:W-:Y:S01]  /*57b0*/  FFMA R14, R13, R0.reuse, R92 ;  /* 0x000000000d0e7223 */ /* 0x080fe2000000005c */
[-C--:B------:R-:W-:Y:S01]  /*57c0*/  FFMA R91, R15, R0.reuse, R18 ;  /* 0x000000000f5b7223 */ /* 0x080fe20000000012 */
[-C--:B------:R-:W-:Y:S01]  /*57d0*/  FFMA R94, R17, R0.reuse, R94 ;  /* 0x00000000115e7223 */ /* 0x080fe2000000005e */
[----:B------:R-:W-:Y:S01]  /*57e0*/  FFMA R93, R19, R0, R20 ;  /* 0x00000000135d7223 */ /* 0x000fe20000000014 */
[----:B---3--:R-:W-:-:S02]  /*57f0*/  HADD2.F32 R13, -RZ, R8.H0_H0 ;  /* 0x20000008ff0d7230 */ /* 0x008fc40000004100 */
[-C--:B------:R-:W-:Y:S01]  /*5800*/  FMUL R96, R96, R3.reuse ;  /* 0x0000000360607220 */ /* 0x080fe20000400000 */
[----:B------:R-:W-:Y:S02]  /*5810*/  HADD2.F32 R15, -RZ, R8.H1_H1 ;  /* 0x30000008ff0f7230 */ /* 0x000fe40000004100 */
        /* <DEDUP_REMOVED lines=9> */
[----:B------:R-:W-:-:S02]  /*58b0*/  HADD2.F32 R13, -RZ, R10.H0_H0 ;  /* 0x2000000aff0d7230 */ /* 0x000fc40000004100 */
        /* <DEDUP_REMOVED lines=11> */
[----:B------:R-:W-:Y:S01]  /*5970*/  F2FP.F16.F32.PACK_AB R97, R97, R98 ;  /* 0x000000626161723e */ /* 0x000fe200000000ff */
[----:B------:R-:W-:Y:S05]  /*5980*/  WARPSYNC.ALL ;  /* 0x0000000000007948 */ /* 0x000fea0003800000 */
[----:B------:R-:W-:Y:S01]  /*5990*/  F2FP.F16.F32.PACK_AB R98, R99, R100 ;  /* 0x000000646362723e */ /* 0x000fe200000000ff */
[----:B------:R-:W-:Y:S01]  /*59a0*/  BSSY B0, `(.L_x_71) ;  /* 0x0000016000007945 */ /* 0x000fe20003800000 */
[----:B------:R-:W-:-:S02]  /*59b0*/  F2FP.F16.F32.PACK_AB R99, R20, R17 ;  /* 0x000000111463723e */ /* 0x000fc400000000ff */
[----:B------:R-:W-:Y:S02]  /*59c0*/  F2FP.F16.F32.PACK_AB R12, R21, R12 ;  /* 0x0000000c150c723e */ /* 0x000fe400000000ff */
[----:B------:R-:W-:Y:S02]  /*59d0*/  F2FP.F16.F32.PACK_AB R13, R89, R90 ;  /* 0x0000005a590d723e */ /* 0x000fe400000000ff */
[----:B------:R-:W-:Y:S02]  /*59e0*/  F2FP.F16.F32.PACK_AB R14, R91, R14 ;  /* 0x0000000e5b0e723e */ /* 0x000fe400000000ff */
[----:B------:R-:W-:Y:S02]  /*59f0*/  F2FP.F16.F32.PACK_AB R15, R93, R94 ;  /* 0x0000005e5d0f723e */ /* 0x000fe400000000ff */
[----:B------:R-:W-:Y:S02]  /*5a00*/  LEA R17, R152, UR50, 0x1 ;  /* 0x0000003298117c11 */ /* 0x000fe4000f8e08ff */
[----:B------:R-:W-:-:S03]  /*5a10*/  F2FP.F16.F32.PACK_AB R96, R95, R96 ;  /* 0x000000605f60723e */ /* 0x000fc600000000ff */
[----:B------:R1:W-:Y:S04]  /*5a20*/  STSM.16.MT88.4 [R17+0x34000], R12 ;  /* 0x0340000c11007844 */ /* 0x0003e80000004200 */
[----:B------:R1:W-:Y:S01]  /*5a30*/  STSM.16.MT88.4 [R17+0x34800], R96 ;  /* 0x0348006011007844 */ /* 0x0003e20000004200 */
[----:B------:R-:W-:Y:S01]  /*5a40*/  @!PT LDS RZ, [RZ] ;  /* 0x00000000fffff984 */ /* 0x000fe20000000800 */
[----:B------:R-:W-:Y:S01]  /*5a50*/  @!PT LDS RZ, [RZ] ;  /* 0x00000000fffff984 */ /* 0x000fe20000000800 */
[----:B------:R-:W-:Y:S01]  /*5a60*/  @!PT LDS RZ, [RZ] ;  /* 0x00000000fffff984 */ /* 0x000fe20000000800 */
[----:B------:R-:W-:Y:S01]  /*5a70*/  @!PT LDS RZ, [RZ] ;  /* 0x00000000fffff984 */ /* 0x000fe20000000800 */
[----:B------:R2:W-:Y:S06]  /*5a80*/  MEMBAR.ALL.CTA ;  /* 0x0000000000007992 */ /* 0x0005ec0000008000 */
[----:B--2---:R-:W2:Y:S02]  /*5a90*/  FENCE.VIEW.ASYNC.S ;  /* 0x00000000000073c6 */ /* 0x004ea40000000000 */
[----:B--2---:R-:W-:Y:S06]  /*5aa0*/  BAR.SYNC.DEFER_BLOCKING 0x1, 0x80 ;  /* 0x0042000000007b1d */ /* 0x004fec0000010000 */
[----:B------:R-:W-:Y:S05]  /*5ab0*/  @!P2 BRA `(.L_x_72) ;  /* 0x000000000010a947 */ /* 0x000fea0003800000 */
[----:B------:R-:W-:-:S09]  /*5ac0*/  UIADD3 UR44, UR50, 0x34000, URZ ;  /* 0x00034000322c7890 */ /* 0x000fd2000fffe03f */
[----:B------:R2:W-:Y:S01]  /*5ad0*/  UTMASTG.2D [UR44], [UR36] ;  /* 0x0000002c240073b5 */ /* 0x0005e20008008000 */
[----:B------:R0:W-:Y:S01]  /*5ae0*/  UTMACMDFLUSH ;  /* 0x00000000000079b7 */ /* 0x0001e20000000000 */
[----:B--2---:R-:W-:-:S04]  /*5af0*/  DEPBAR.LE SB0, 0x1 ;  /* 0x000080400000791a */ /* 0x004fc80000000000 */
.L_x_72:
[----:B------:R-:W-:Y:S05]  /*5b00*/  BSYNC B0 ;  /* 0x0000000000007941 */ /* 0x000fea0003800000 */
.L_x_71:
[----:B------:R-:W-:Y:S06]  /*5b10*/  BAR.SYNC.DEFER_BLOCKING 0x1, 0x80 ;  /* 0x0042000000007b1d */ /* 0x000fec0000010000 */
[----:B------:R-:W-:Y:S05]  /*5b20*/  @!P0 BRA `(.L_x_73) ;  /* 0x0000000000048947 */ /* 0x000fea0003800000 */
[----:B------:R-:W-:Y:S01]  /*5b30*/  BPT.TRAP 0x1 ;  /* 0x000000040000795c */ /* 0x000fe20000300000 */
.L_x_73:
[----:B------:R-:W2:Y:S02]  /*5b40*/  SYNCS.PHASECHK.TRANS64.TRYWAIT P3, [UR50+0x38558], R16 ;  /* 0x03855810ff0075a7 */ /* 0x000ea40008060172 */
[----:B--2---:R-:W-:Y:S05]  /*5b50*/  @!P3 BRA `(.L_x_74) ;  /* 0x000000900080b947 */ /* 0x004fea0003800000 */
.L_x_289:
[----:B------:R-:W-:Y:S05]  /*5b60*/  @P1 WARPSYNC.ALL ;  /* 0x0000000000001948 */ /* 0x000fea0003800000 */
[----:B------:R-:W2:Y:S01]  /*5b70*/  @P1 LDSM.16.MT88.4 R4, [R17+0x35000] ;  /* 0x035000001104183b */ /* 0x000ea20000004200 */
[-C--:B-1----:R-:W-:Y:S01]  /*5b80*/  FMUL R13, R24, R3.reuse ;  /* 0x00000003180d7220 */ /* 0x082fe20000400000 */
[-C--:B------:R-:W-:Y:S01]  /*5b90*/  FMUL R25, R25, R3.reuse ;  /* 0x0000000319197220 */ /* 0x080fe20000400000 */
[-C--:B------:R-:W-:Y:S01]  /*5ba0*/  FMUL R15, R26, R3.reuse ;  /* 0x000000031a0f7220 */ /* 0x080fe20000400000 */
[----:B------:R-:W1:Y:S01]  /*5bb0*/  @P1 LDSM.16.MT88.4 R8, [R17+0x35800] ;  /* 0x035800001108183b */ /* 0x000e620000004200 */
[-C--:B------:R-:W-:Y:S01]  /*5bc0*/  FMUL R27, R27, R3.reuse ;  /* 0x000000031b1b7220 */ /* 0x080fe20000400000 */
[-C--:B------:R-:W-:Y:S01]  /*5bd0*/  FMUL R19, R28, R3.reuse ;  /* 0x000000031c137220 */ /* 0x080fe20000400000 */
[-C--:B------:R-:W-:Y:S01]  /*5be0*/  FMUL R29, R29, R3.reuse ;  /* 0x000000031d1d7220 */ /* 0x080fe20000400000 */
[-C--:B------:R-:W-:Y:S01]  /*5bf0*/  FMUL R21, R30, R3.reuse ;  /* 0x000000031e157220 */ /* 0x080fe20000400000 */
[-C--:B------:R-:W-:Y:S01]  /*5c00*/  FMUL R31, R31, R3.reuse ;  /* 0x000000031f1f7220 */ /* 0x080fe20000400000 */
[-C--:B------:R-:W-:Y:S01]  /*5c10*/  FMUL R33, R33, R3.reuse ;  /* 0x0000000321217220 */ /* 0x080fe20000400000 */
[-C--:B------:R-:W-:Y:S01]  /*5c20*/  FMUL R35, R35, R3.reuse ;  /* 0x0000000323237220 */ /* 0x080fe20000400000 */
[-C--:B------:R-:W-:Y:S01]  /*5c30*/  FMUL R37, R37, R3.reuse ;  /* 0x0000000325257220 */ /* 0x080fe20000400000 */
[----:B------:R-:W-:Y:S01]  /*5c40*/  FMUL R39, R39, R3 ;  /* 0x0000000327277220 */ /* 0x000fe20000400000 */
[----:B------:R-:W-:Y:S05]  /*5c50*/  WARPSYNC.ALL ;  /* 0x0000000000007948 */ /* 0x000fea0003800000 */
[----:B------:R-:W-:Y:S01]  /*5c60*/  BSSY B0, `(.L_x_75) ;  /* 0x000003d000007945 */ /* 0x000fe20003800000 */
[----:B--2---:R-:W-:-:S02]  /*5c70*/  HADD2.F32 R12, -RZ, R4.H0_H0 ;  /* 0x20000004ff0c7230 */ /* 0x004fc40000004100 */
[----:B------:R-:W-:Y:S02]  /*5c80*/  HADD2.F32 R14, -RZ, R4.H1_H1 ;  /* 0x30000004ff0e7230 */ /* 0x000fe40000004100 */
[--C-:B------:R-:W-:Y:S02]  /*5c90*/  HADD2.F32 R18, -RZ, R5.reuse.H0_H0 ;  /* 0x20000005ff127230 */ /* 0x100fe40000004100 */
[-C--:B------:R-:W-:Y:S01]  /*5ca0*/  FFMA R13, R12, R0.reuse, R13 ;  /* 0x000000000c0d7223 */ /* 0x080fe2000000000d */
[----:B------:R-:W-:Y:S02]  /*5cb0*/  HADD2.F32 R20, -RZ, R5.H1_H1 ;  /* 0x30000005ff147230 */ /* 0x000fe40000004100 */
[-C--:B------:R-:W-:Y:S01]  /*5cc0*/  FFMA R12, R14, R0.reuse, R25 ;  /* 0x000000000e0c7223 */ /* 0x080fe20000000019 */
[----:B------:R-:W-:Y:S02]  /*5cd0*/  HADD2.F32 R24, -RZ, R7.H0_H0 ;  /* 0x20000007ff187230 */ /* 0x000fe40000004100 */
[----:B------:R-:W-:Y:S01]  /*5ce0*/  FFMA R15, R18, R0, R15 ;  /* 0x00000000120f7223 */ /* 0x000fe2000000000f */
[----:B------:R-:W-:-:S02]  /*5cf0*/  HADD2.F32 R18, -RZ, R6.H0_H0 ;  /* 0x20000006ff127230 */ /* 0x000fc40000004100 */
[-C--:B------:R-:W-:Y:S01]  /*5d00*/  FFMA R14, R20, R0.reuse, R27 ;  /* 0x00000000140e7223 */ /* 0x080fe2000000001b */
[----:B------:R-:W-:Y:S02]  /*5d10*/  HADD2.F32 R20, -RZ, R6.H1_H1 ;  /* 0x30000006ff147230 */ /* 0x000fe40000004100 */
[-C--:B------:R-:W-:Y:S01]  /*5d20*/  FFMA R21, R24, R0.reuse, R21 ;  /* 0x0000000018157223 */ /* 0x080fe20000000015 */
[----:B------:R-:W-:Y:S02]  /*5d30*/  HADD2.F32 R26, -RZ, R7.H1_H1 ;  /* 0x30000007ff1a7230 */ /* 0x000fe40000004100 */
[-C--:B------:R-:W-:Y:S01]  /*5d40*/  FFMA R19, R18, R0.reuse, R19 ;  /* 0x0000000012137223 */ /* 0x080fe20000000013 */
[--C-:B-1----:R-:W-:Y:S02]  /*5d50*/  HADD2.F32 R24, -RZ, R8.reuse.H0_H0 ;  /* 0x20000008ff187230 */ /* 0x102fe40000004100 */
[-C--:B------:R-:W-:Y:S01]  /*5d60*/  FFMA R18, R20, R0.reuse, R29 ;  /* 0x0000000014127223 */ /* 0x080fe2000000001d */
[----:B------:R-:W-:Y:S01]  /*5d70*/  FMUL R25, R32, R3 ;  /* 0x0000000320197220 */ /* 0x000fe20000400000 */
[----:B------:R-:W-:Y:S01]  /*5d80*/  FFMA R20, R26, R0, R31 ;  /* 0x000000001a147223 */ /* 0x000fe2000000001f */
[----:B------:R-:W-:-:S02]  /*5d90*/  HADD2.F32 R26, -RZ, R8.H1_H1 ;  /* 0x30000008ff1a7230 */ /* 0x000fc40000004100 */
[-C--:B------:R-:W-:Y:S01]  /*5da0*/  FMUL R27, R34, R3.reuse ;  /* 0x00000003221b7220 */ /* 0x080fe20000400000 */
[--C-:B------:R-:W-:Y:S02]  /*5db0*/  HADD2.F32 R28, -RZ, R9.reuse.H0_H0 ;  /* 0x20000009ff1c7230 */ /* 0x100fe40000004100 */
[-C--:B------:R-:W-:Y:S01]  /*5dc0*/  FFMA R25, R24, R0.reuse, R25 ;  /* 0x0000000018197223 */ /* 0x080fe20000000019 */
[----:B------:R-:W-:Y:S02]  /*5dd0*/  HADD2.F32 R30, -RZ, R9.H1_H1 ;  /* 0x30000009ff1e7230 */ /* 0x000fe40000004100 */
[-C--:B------:R-:W-:Y:S01]  /*5de0*/  FFMA R24, R26, R0.reuse, R33 ;  /* 0x000000001a187223 */ /* 0x080fe20000000021 */
[----:B------:R-:W-:Y:S01]  /*5df0*/  FMUL R29, R36, R3 ;  /* 0x00000003241d7220 */ /* 0x000fe20000400000 */
[-C--:B------:R-:W-:Y:S01]  /*5e00*/  FFMA R27, R28, R0.reuse, R27 ;  /* 0x000000001c1b7223 */ /* 0x080fe2000000001b */
[--C-:B------:R-:W-:Y:S02]  /*5e10*/  HADD2.F32 R28, -RZ, R10.reuse.H0_H0 ;  /* 0x2000000aff1c7230 */ /* 0x100fe40000004100 */
[----:B------:R-:W-:Y:S01]  /*5e20*/  FFMA R26, R30, R0, R35 ;  /* 0x000000001e1a7223 */ /* 0x000fe20000000023 */
[----:B------:R-:W-:-:S02]  /*5e30*/  HADD2.F32 R30, -RZ, R10.H1_H1 ;  /* 0x3000000aff1e7230 */ /* 0x000fc40000004100 */
[----:B------:R-:W-:Y:S01]  /*5e40*/  FMUL R31, R38, R3 ;  /* 0x00000003261f7220 */ /* 0x000fe20000400000 */
[--C-:B------:R-:W-:Y:S02]  /*5e50*/  HADD2.F32 R32, -RZ, R11.reuse.H0_H0 ;  /* 0x2000000bff207230 */ /* 0x100fe40000004100 */
[-C--:B------:R-:W-:Y:S01]  /*5e60*/  FFMA R29, R28, R0.reuse, R29 ;  /* 0x000000001c1d7223 */ /* 0x080fe2000000001d */
[----:B------:R-:W-:Y:S02]  /*5e70*/  HADD2.F32 R34, -RZ, R11.H1_H1 ;  /* 0x3000000bff227230 */ /* 0x000fe40000004100 */
[-C--:B------:R-:W-:Y:S01]  /*5e80*/  FFMA R28, R30, R0.reuse, R37 ;  /* 0x000000001e1c7223 */ /* 0x080fe20000000025 */
[----:B------:R-:W-:Y:S01]  /*5e90*/  F2FP.F16.F32.PACK_AB R12, R12, R13 ;  /* 0x0000000d0c0c723e */ /* 0x000fe200000000ff */
[-C--:B------:R-:W-:Y:S01]  /*5ea0*/  FFMA R31, R32, R0.reuse, R31 ;  /* 0x00000000201f7223 */ /* 0x080fe2000000001f */
[----:B------:R-:W-:Y:S01]  /*5eb0*/  F2FP.F16.F32.PACK_AB R13, R14, R15 ;  /* 0x0000000f0e0d723e */ /* 0x000fe200000000ff */
[----:B------:R-:W-:Y:S01]  /*5ec0*/  FFMA R30, R34, R0, R39 ;  /* 0x00000000221e7223 */ /* 0x000fe20000000027 */
[----:B------:R-:W-:-:S02]  /*5ed0*/  F2FP.F16.F32.PACK_AB R24, R24, R25 ;  /* 0x000000191818723e */ /* 0x000fc400000000ff */
[----:B------:R-:W-:Y:S02]  /*5ee0*/  F2FP.F16.F32.PACK_AB R14, R18, R19 ;  /* 0x00000013120e723e */ /* 0x000fe400000000ff */
[----:B------:R-:W-:Y:S02]  /*5ef0*/  F2FP.F16.F32.PACK_AB R15, R20, R21 ;  /* 0x00000015140f723e */ /* 0x000fe400000000ff */
[----:B------:R-:W-:Y:S02]  /*5f00*/  F2FP.F16.F32.PACK_AB R25, R26, R27 ;  /* 0x0000001b1a19723e */ /* 0x000fe400000000ff */
[----:B------:R-:W-:Y:S01]  /*5f10*/  F2FP.F16.F32.PACK_AB R26, R28, R29 ;  /* 0x0000001d1c1a723e */ /* 0x000fe200000000ff */
[----:B------:R1:W-:Y:S01]  /*5f20*/  STSM.16.MT88.4 [R17+0x35000], R12 ;  /* 0x0350000c11007844 */ /* 0x0003e20000004200 */
[----:B------:R-:W-:-:S05]  /*5f30*/  F2FP.F16.F32.PACK_AB R27, R30, R31 ;  /* 0x0000001f1e1b723e */ /* 0x000fca00000000ff */
        /* <DEDUP_REMOVED lines=9> */
[----:B------:R-:W-:Y:S02]  /*5fd0*/  UIADD3 UR5, UR45, 0x40, URZ ;  /* 0x000000402d057890 */ /* 0x000fe4000fffe03f */
[----:B------:R-:W-:Y:S01]  /*5fe0*/  UIADD3 UR4, UR50, 0x35000, URZ ;  /* 0x0003500032047890 */ /* 0x000fe2000fffe03f */
[----:B------:R-:W-:-:S08]  /*5ff0*/  UMOV UR6, UR46 ;  /* 0x0000002e00067c82 */ /* 0x000fd00008000000 */
[----:B------:R2:W-:Y:S01]  /*6000*/  UTMASTG.2D [UR4], [UR36] ;  /* 0x00000004240073b5 */ /* 0x0005e20008008000 */
[----:B------:R0:W-:Y:S01]  /*6010*/  UTMACMDFLUSH ;  /* 0x00000000000079b7 */ /* 0x0001e20000000000 */
[----:B--2---:R-:W-:-:S04]  /*6020*/  DEPBAR.LE SB0, 0x1 ;  /* 0x000080400000791a */ /* 0x004fc80000000000 */
.L_x_76:
[----:B------:R-:W-:Y:S05]  /*6030*/  BSYNC B0 ;  /* 0x0000000000007941 */ /* 0x000fea0003800000 */
.L_x_75:
[----:B------:R-:W-:Y:S06]  /*6040*/  BAR.SYNC.DEFER_BLOCKING 0x1, 0x80 ;  /* 0x0042000000007b1d */ /* 0x000fec0000010000 */
[----:B------:R-:W-:Y:S05]  /*6050*/  @!P0 BRA `(.L_x_77) ;  /* 0x0000000000048947 */ /* 0x000fea0003800000 */
[----:B------:R-:W-:Y:S01]  /*6060*/  BPT.TRAP 0x1 ;  /* 0x000000040000795c */ /* 0x000fe20000300000 */
.L_x_77:
[----:B------:R-:W-:-:S04]  /*6070*/  UIADD3 UR4, UR50, 0x38570, URZ ;  /* 0x0003857032047890 */ /* 0x000fc8000fffe03f */
[----:B------:R-:W-:-:S09]  /*6080*/  UPRMT UR8, UR58, 0x654, UR4 ;  /* 0x000006543a087896 */ /* 0x000fd20008000004 */
[----:B------:R-:W-:Y:S01]  /*6090*/  SYNCS.ARRIVE.TRANS64.RED.A1T0 RZ, [UR8], RZ ;  /* 0x000000ffffff79a7 */ /* 0x000fe20008100408 */
[----:B------:R-:W-:Y:S05]  /*60a0*/  @!P0 BRA `(.L_x_78) ;  /* 0x0000000000048947 */ /* 0x000fea0003800000 */
[----:B------:R-:W-:Y:S01]  /*60b0*/  BPT.TRAP 0x1 ;  /* 0x000000040000795c */ /* 0x000fe20000300000 */
.L_x_78:
[----:B------:R-:W2:Y:S02]  /*60c0*/  SYNCS.PHASECHK.TRANS64.TRYWAIT P3, [UR50+0x38560], R16 ;  /* 0x03856010ff0075a7 */ /* 0x000ea40008060172 */
[----:B--2---:R-:W-:Y:S05]  /*60d0*/  @!P3 BRA `(.L_x_79) ;  /* 0x0000008c0038b947 */ /* 0x004fea0003800000 */
.L_x_290:
        /* <DEDUP_REMOVED lines=35> */
[----:B-1----:R-:W-:Y:S02]  /*6310*/  HADD2.F32 R24, -RZ, R8.H0_H0 ;  /* 0x20000008ff187230 */ /* 0x002fe40000004100 */
[----:B------:R-:W-:Y:S01]  /*6320*/  FFMA R18, R20, R0, R109 ;  /* 0x0000000014127223 */ /* 0x000fe2000000006d */
[----:B------:R-:W-:-:S02]  /*6330*/  HADD2.F32 R28, -RZ, R9.H0_H0 ;  /* 0x20000009ff1c7230 */ /* 0x000fc40000004100 */
[-C--:B------:R-:W-:Y:S01]  /*6340*/  FFMA R20, R26, R0.reuse, R111 ;  /* 0x000000001a147223 */ /* 0x080fe2000000006f */
[----:B------:R-:W-:Y:S02]  /*6350*/  HADD2.F32 R26, -RZ, R8.H1_H1 ;  /* 0x30000008ff1a7230 */ /* 0x000fe40000004100 */
        /* <DEDUP_REMOVED lines=37> */
.L_x_81:
[----:B------:R-:W-:Y:S05]  /*65b0*/  BSYNC B0 ;  /* 0x0000000000007941 */ /* 0x000fea0003800000 */
.L_x_80:
[----:B------:R-:W-:Y:S06]  /*65c0*/  BAR.SYNC.DEFER_BLOCKING 0x1, 0x80 ;  /* 0x0042000000007b1d */ /* 0x000fec0000010000 */
[----:B------:R-:W-:Y:S05]  /*65d0*/  @!P0 BRA `(.L_x_82) ;  /* 0x0000000000048947 */ /* 0x000fea0003800000 */
[----:B------:R-:W-:Y:S01]  /*65e0*/  BPT.TRAP 0x1 ;  /* 0x000000040000795c */ /* 0x000fe20000300000 */
.L_x_82:
[----:B------:R-:W-:-:S04]  /*65f0*/  UIADD3 UR4, UR50, 0x38578, URZ ;  /* 0x0003857832047890 */ /* 0x000fc8000fffe03f */
[----:B------:R-:W-:-:S09]  /*6600*/  UPRMT UR9, UR58, 0x654, UR4 ;  /* 0x000006543a097896 */ /* 0x000fd20008000004 */
[----:B------:R-:W-:Y:S01]  /*6610*/  SYNCS.ARRIVE.TRANS64.RED.A1T0 RZ, [UR9], RZ ;  /* 0x000000ffffff79a7 */ /* 0x000fe20008100409 */
[----:B------:R-:W-:Y:S05]  /*6620*/  @!P0 BRA `(.L_x_83) ;  /* 0x0000000000048947 */ /* 0x000fea0003800000 */
[----:B------:R-:W-:Y:S01]  /*6630*/  BPT.TRAP 0x1 ;  /* 0x000000040000795c */ /* 0x000fe20000300000 */
.L_x_83:
[----:B------:R-:W2:Y:S02]  /*6640*/  SYNCS.PHASECHK.TRANS64.TRYWAIT P3, [UR50+0x38568], R16 ;  /* 0x03856810ff0075a7 */ /* 0x000ea40008060172 */
[----:B--2---:R-:W-:Y:S05]  /*6650*/  @!P3 BRA `(.L_x_84) ;  /* 0x0000008400f0b947 */ /* 0x004fea0003800000 */
.L_x_291:
        /* <DEDUP_REMOVED lines=58> */
[----:B------:R-:W-:Y:S01]  /*6a00*/  F2FP.F16.F32.PACK_AB R33, R24, R27 ;  /* 0x0000001b1821723e */ /* 0x000fe200000000ff */
[----:B------:R1:W-:Y:S01]  /*6a10*/  STSM.16.MT88.4 [R17+0x37000], R12 ;  /* 0x0370000c11007844 */ /* 0x0003e20000004200 */
[----:B------:R-:W-:Y:S02]  /*6a20*/  F2FP.F16.F32.PACK_AB R34, R26, R29 ;  /* 0x0000001d1a22723e */ /* 0x000fe400000000ff */
        /* <DEDUP_REMOVED lines=11> */
[----:B------:R-:W-:Y:S02]  /*6ae0*/  UIADD3 UR5, UR45, 0x40, URZ ;  /* 0x000000402d057890 */ /* 0x000fe4000fffe03f */
[----:B------:R-:W-:-:S09]  /*6af0*/  UIADD3 UR4, UR50, 0x37000, URZ ;  /* 0x0003700032047890 */ /* 0x000fd2000fffe03f */
[----:B------:R2:W-:Y:S01]  /*6b00*/  UTMASTG.2D [UR4], [UR36] ;  /* 0x00000004240073b5 */ /* 0x0005e20008008000 */
[----:B------:R0:W-:Y:S01]  /*6b10*/  UTMACMDFLUSH ;  /* 0x00000000000079b7 */ /* 0x0001e20000000000 */
[----:B--2---:R-:W-:-:S04]  /*6b20*/  DEPBAR.LE SB0, 0x1 ;  /* 0x000080400000791a */ /* 0x004fc80000000000 */
.L_x_86:
[----:B------:R-:W-:Y:S05]  /*6b30*/  BSYNC B0 ;  /* 0x0000000000007941 */ /* 0x000fea0003800000 */
.L_x_85:
[----:B------:R-:W-:Y:S06]  /*6b40*/  BAR.SYNC.DEFER_BLOCKING 0x1, 0x80 ;  /* 0x0042000000007b1d */ /* 0x000fec0000010000 */
[----:B------:R-:W-:Y:S05]  /*6b50*/  @!P0 BRA `(.L_x_87) ;  /* 0x0000000000048947 */ /* 0x000fea0003800000 */
[----:B------:R-:W-:Y:S01]  /*6b60*/  BPT.TRAP 0x1 ;  /* 0x000000040000795c */ /* 0x000fe20000300000 */
.L_x_87:
[----:B------:R-:W-:-:S04]  /*6b70*/  UIADD3 UR4, UR50, 0x38580, URZ ;  /* 0x0003858032047890 */ /* 0x000fc8000fffe03f */
[----:B------:R-:W-:-:S09]  /*6b80*/  UPRMT UR10, UR58, 0x654, UR4 ;  /* 0x000006543a0a7896 */ /* 0x000fd20008000004 */
[----:B------:R-:W-:Y:S01]  /*6b90*/  SYNCS.ARRIVE.TRANS64.RED.A1T0 RZ, [UR10], RZ ;  /* 0x000000ffffff79a7 */ /* 0x000fe2000810040a */
[----:B------:R-:W-:Y:S05]  /*6ba0*/  @!P0 BRA `(.L_x_88) ;  /* 0x0000000000048947 */ /* 0x000fea0003800000 */
[----:B------:R-:W-:Y:S01]  /*6bb0*/  BPT.TRAP 0x1 ;  /* 0x000000040000795c */ /* 0x000fe20000300000 */
.L_x_88:
[----:B-1----:R-:W-:-:S05]  /*6bc0*/  IMAD.MOV.U32 R12, RZ, RZ, 0x1 ;  /* 0x00000001ff0c7424 */ /* 0x002fca00078e00ff */
[----:B------:R-:W-:-:S04]  /*6bd0*/  SHF.L.U32 R12, R12, 0x1f, RZ ;  /* 0x0000001f0c0c7819 */ /* 0x000fc800000006ff */
[----:B------:R-:W1:Y:S02]  /*6be0*/  SYNCS.PHASECHK.TRANS64.TRYWAIT P3, [UR50+0x38550], R12 ;  /* 0x0385500cff0075a7 */ /* 0x000e640008060172 */
[----:B-1----:R-:W-:Y:S05]  /*6bf0*/  @!P3 BRA `(.L_x_89) ;  /* 0x0000008000a0b947 */ /* 0x002fea0003800000 */
.L_x_292:
        /* <DEDUP_REMOVED lines=77> */
.L_x_91:
[----:B------:R-:W-:Y:S05]  /*70d0*/  BSYNC B0 ;  /* 0x0000000000007941 */ /* 0x000fea0003800000 */
.L_x_90:
[----:B------:R-:W-:Y:S06]  /*70e0*/  BAR.SYNC.DEFER_BLOCKING 0x1, 0x80 ;  /* 0x0042000000007b1d */ /* 0x000fec0000010000 */
[----:B------:R-:W-:Y:S05]  /*70f0*/  @!P0 BRA `(.L_x_92) ;  /* 0x0000000000048947 */ /* 0x000fea0003800000 */
[----:B------:R-:W-:Y:S01]  /*7100*/  BPT.TRAP 0x1 ;  /* 0x000000040000795c */ /* 0x000fe20000300000 */
.L_x_92:
[----:B------:R-:W-:-:S04]  /*7110*/  UIADD3 UR7, UR50, 0x38588, URZ ;  /* 0x0003858832077890 */ /* 0x000fc8000fffe03f */
[----:B------:R-:W-:-:S09]  /*7120*/  UPRMT UR7, UR58, 0x654, UR7 ;  /* 0x000006543a077896 */ /* 0x000fd20008000007 */
[----:B------:R-:W-:Y:S01]  /*7130*/  SYNCS.ARRIVE.TRANS64.RED.A1T0 RZ, [UR7], RZ ;  /* 0x000000ffffff79a7 */ /* 0x000fe20008100407 */
[----:B------:R-:W-:Y:S05]  /*7140*/  @!P0 BRA `(.L_x_93) ;  /* 0x0000000000048947 */ /* 0x000fea0003800000 */
[----:B------:R-:W-:Y:S01]  /*7150*/  BPT.TRAP 0x1 ;  /* 0x000000040000795c */ /* 0x000fe20000300000 */
.L_x_93:
[----:B------:R-:W2:Y:S02]  /*7160*/  SYNCS.PHASECHK.TRANS64.TRYWAIT P3, [UR50+0x38558], R12 ;  /* 0x0385580cff0075a7 */ /* 0x000ea40008060172 */
[----:B--2---:R-:W-:Y:S05]  /*7170*/  @!P3 BRA `(.L_x_94) ;  /* 0x0000007c0058b947 */ /* 0x004fea0003800000 */
.L_x_293:
[----:B------:R-:W-:Y:S05]  /*7180*/  @P1 WARPSYNC.ALL ;  /* 0x0000000000001948 */ /* 0x000fea0003800000 */
[----:B------:R-:W3:Y:S01]  /*7190*/  @P1 LDSM.16.MT88.4 R4, [R17+0x35000] ;  /* 0x035000001104183b */ /* 0x000ee20000004200 */
[-C--:B--2---:R-:W-:Y:S01]  /*71a0*/  FMUL R13, R56, R3.reuse ;  /* 0x00000003380d7220 */ /* 0x084fe20000400000 */
[-C--:B------:R-:W-:Y:S01]  /*71b0*/  FMUL R57, R57, R3.reuse ;  /* 0x0000000339397220 */ /* 0x080fe20000400000 */
[-C--:B------:R-:W-:Y:S01]  /*71c0*/  FMUL R15, R58, R3.reuse ;  /* 0x000000033a0f7220 */ /* 0x080fe20000400000 */
[----:B------:R-:W2:Y:S01]  /*71d0*/  @P1 LDSM.16.MT88.4 R8, [R17+0x35800] ;  /* 0x035800001108183b */ /* 0x000ea20000004200 */
[-C--:B------:R-:W-:Y:S01]  /*71e0*/  FMUL R59, R59, R3.reuse ;  /* 0x000000033b3b7220 */ /* 0x080fe20000400000 */
[-C--:B------:R-:W-:Y:S01]  /*71f0*/  FMUL R19, R60, R3.reuse ;  /* 0x000000033c137220 */ /* 0x080fe20000400000 */
[-C--:B------:R-:W-:Y:S01]  /*7200*/  FMUL R61, R61, R3.reuse ;  /* 0x000000033d3d7220 */ /* 0x080fe20000400000 */
[-C--:B------:R-:W-:Y:S01]  /*7210*/  FMUL R21, R62, R3.reuse ;  /* 0x000000033e157220 */ /* 0x080fe20000400000 */
[-C--:B------:R-:W-:Y:S01]  /*7220*/  FMUL R63, R63, R3.reuse ;  /* 0x000000033f3f7220 */ /* 0x080fe20000400000 */
[-C--:B-1----:R-:W-:Y:S01]  /*7230*/  FMUL R25, R64, R3.reuse ;  /* 0x0000000340197220 */ /* 0x082fe20000400000 */
        /* <DEDUP_REMOVED lines=9> */
[----:B---3--:R-:W-:-:S02]  /*72d0*/  HADD2.F32 R14, -RZ, R4.H0_H0 ;  /* 0x20000004ff0e7230 */ /* 0x008fc40000004100 */
        /* <DEDUP_REMOVED lines=13> */
[----:B--2---:R-:W-:Y:S02]  /*73b0*/  HADD2.F32 R24, -RZ, R8.H0_H0 ;  /* 0x20000008ff187230 */ /* 0x004fe40000004100 */
        /* <DEDUP_REMOVED lines=41> */
.L_x_96:
[----:B------:R-:W-:Y:S05]  /*7650*/  BSYNC B0 ;  /* 0x0000000000007941 */ /* 0x000fea0003800000 */
.L_x_95:
[----:B------:R-:W-:Y:S06]  /*7660*/  BAR.SYNC.DEFER_BLOCKING 0x1, 0x80 ;  /* 0x0042000000007b1d */ /* 0x000fec0000010000 */
[----:B------:R-:W-:Y:S05]  /*7670*/  @!P0 BRA `(.L_x_97) ;  /* 0x0000000000048947 */ /* 0x000fea0003800000 */
[----:B------:R-:W-:Y:S01]  /*7680*/  BPT.TRAP 0x1 ;  /* 0x000000040000795c */ /* 0x000fe20000300000 */
.L_x_97:
[----:B------:R-:W-:Y:S01]  /*7690*/  SYNCS.ARRIVE.TRANS64.RED.A1T0 RZ, [UR8], RZ ;  /* 0x000000ffffff79a7 */ /* 0x000fe20008100408 */
[----:B------:R-:W-:Y:S05]  /*76a0*/  @!P0 BRA `(.L_x_98) ;  /* 0x0000000000048947 */ /* 0x000fea0003800000 */
[----:B------:R-:W-:Y:S01]  /*76b0*/  BPT.TRAP 0x1 ;  /* 0x000000040000795c */ /* 0x000fe20000300000 */
.L_x_98:
[----:B------:R-:W2:Y:S02]  /*76c0*/  SYNCS.PHASECHK.TRANS64.TRYWAIT P3, [UR50+0x38560], R12 ;  /* 0x0385600cff0075a7 */ /* 0x000ea40008060172 */
[----:B--2---:R-:W-:Y:S05]  /*76d0*/  @!P3 BRA `(.L_x_99) ;  /* 0x000000780018b947 */ /* 0x004fea0003800000 */
.L_x_294:
[----:B------:R-:W-:Y:S05]  /*76e0*/  @P1 WARPSYNC.ALL ;  /* 0x0000000000001948 */ /* 0x000fea0003800000 */
[----:B------:R-:W3:Y:S01]  /*76f0*/  @P1 LDSM.16.MT88.4 R4, [R17+0x36000] ;  /* 0x036000001104183b */ /* 0x000ee20000004200 */
[-C--:B------:R-:W-:Y:S01]  /*7700*/  FMUL R15, R138, R3.reuse ;  /* 0x000000038a0f7220 */ /* 0x080fe20000400000 */
[-C--:B------:R-:W-:Y:S01]  /*7710*/  FMUL R139, R139, R3.reuse ;  /* 0x000000038b8b7220 */ /* 0x080fe20000400000 */
[-C--:B------:R-:W-:Y:S01]  /*7720*/  FMUL R19, R140, R3.reuse ;  /* 0x000000038c137220 */ /* 0x080fe20000400000 */
[----:B------:R-:W4:Y:S01]  /*7730*/  @P1 LDSM.16.MT88.4 R8, [R17+0x36800] ;  /* 0x036800001108183b */ /* 0x000f220000004200 */
[-C--:B------:R-:W-:Y:S01]  /*7740*/  FMUL R141, R141, R3.reuse ;  /* 0x000000038d8d7220 */ /* 0x080fe20000400000 */
[-C--:B------:R-:W-:Y:S01]  /*7750*/  FMUL R21, R142, R3.reuse ;  /* 0x000000038e157220 */ /* 0x080fe20000400000 */
[-C--:B------:R-:W-:Y:S01]  /*7760*/  FMUL R143, R143, R3.reuse ;  /* 0x000000038f8f7220 */ /* 0x080fe20000400000 */
[-C--:B------:R-:W-:Y:S01]  /*7770*/  FMUL R145, R145, R3.reuse ;  /* 0x0000000391917220 */ /* 0x080fe20000400000 */
[-C--:B--2---:R-:W-:Y:S01]  /*7780*/  FMUL R13, R136, R3.reuse ;  /* 0x00000003880d7220 */ /* 0x084fe20000400000 */
        /* <DEDUP_REMOVED lines=16> */
[----:B----4-:R-:W-:Y:S02]  /*7890*/  HADD2.F32 R28, -RZ, R8.H1_H1 ;  /* 0x30000008ff1c7230 */ /* 0x010fe40000004100 */
[----:B------:R-:W-:Y:S01]  /*78a0*/  FFMA R19, R20, R0, R19 ;  /* 0x0000000014137223 */ /* 0x000fe20000000013 */
[----:B------:R-:W-:-:S02]  /*78b0*/  HADD2.F32 R20, -RZ, R7.H0_H0 ;  /* 0x20000007ff147230 */ /* 0x000fc40000004100 */
[-C--:B------:R-:W-:Y:S01]  /*78c0*/  FFMA R18, R24, R0.reuse, R141 ;  /* 0x0000000018127223 */ /* 0x080fe2000000008d */
[----:B------:R-:W-:Y:S01]  /*78d0*/  HADD2.F32 R24, -RZ, R7.H1_H1 ;  /* 0x30000007ff187230 */ /* 0x000fe20000004100 */
[----:B------:R-:W-:Y:S01]  /*78e0*/  F2FP.F16.F32.PACK_AB R33, R16, R15 ;  /* 0x0000000f1021723e */ /* 0x000fe200000000ff */
[----:B------:R-:W-:Y:S02]  /*78f0*/  HADD2.F32 R14, -RZ, R4.H0_H0 ;  /* 0x20000004ff0e7230 */ /* 0x000fe40000004100 */
[-C--:B------:R-:W-:Y:S01]  /*7900*/  FFMA R21, R20, R0.reuse, R21 ;  /* 0x0000000014157223 */ /* 0x080fe20000000015 */
[----:B------:R-:W-:Y:S02]  /*7910*/  HADD2.F32 R26, -RZ, R8.H0_H0 ;  /* 0x20000008ff1a7230 */ /* 0x000fe40000004100 */
[-C--:B------:R-:W-:Y:S01]  /*7920*/  FFMA R20, R24, R0.reuse, R143 ;  /* 0x0000000018147223 */ /* 0x080fe2000000008f */
[----:B------:R-:W-:Y:S02]  /*7930*/  HADD2.F32 R30, -RZ, R9.H0_H0 ;  /* 0x20000009ff1e7230 */ /* 0x000fe40000004100 */
[-C--:B------:R-:W-:Y:S01]  /*7940*/  FFMA R24, R28, R0.reuse, R145 ;  /* 0x000000001c187223 */ /* 0x080fe20000000091 */
[-C--:B------:R-:W-:Y:S01]  /*7950*/  FFMA R13, R14, R0.reuse, R13 ;  /* 0x000000000e0d7223 */ /* 0x080fe2000000000d */
[----:B------:R-:W-:Y:S01]  /*7960*/  FFMA R25, R26, R0, R25 ;  /* 0x000000001a197223 */ /* 0x000fe20000000019 */
[----:B------:R-:W-:-:S02]  /*7970*/  HADD2.F32 R28, -RZ, R10.H0_H0 ;  /* 0x2000000aff1c7230 */ /* 0x000fc40000004100 */
[-C--:B------:R-:W-:Y:S01]  /*7980*/  FFMA R27, R30, R0.reuse, R27 ;  /* 0x000000001e1b7223 */ /* 0x080fe2000000001b */
[----:B------:R-:W-:Y:S01]  /*7990*/  HADD2.F32 R14, -RZ, R4.H1_H1 ;  /* 0x30000004ff0e7230 */ /* 0x000fe20000004100 */
[----:B------:R-:W-:Y:S01]  /*79a0*/  F2FP.F16.F32.PACK_AB R35, R20, R21 ;  /* 0x000000151423723e */ /* 0x000fe200000000ff */
[----:B------:R-:W-:Y:S02]  /*79b0*/  HADD2.F32 R26, -RZ, R9.H1_H1 ;  /* 0x30000009ff1a7230 */ /* 0x000fe40000004100 */
[-C--:B------:R-:W-:Y:S01]  /*79c0*/  FFMA R29, R28, R0.reuse, R29 ;  /* 0x000000001c1d7223 */ /* 0x080fe2000000001d */
[----:B------:R-:W-:Y:S02]  /*79d0*/  HADD2.F32 R30, -RZ, R10.H1_H1 ;  /* 0x3000000aff1e7230 */ /* 0x000fe40000004100 */
[-C--:B------:R-:W-:Y:S01]  /*79e0*/  FFMA R14, R14, R0.reuse, R137 ;  /* 0x000000000e0e7223 */ /* 0x080fe20000000089 */
[--C-:B------:R-:W-:Y:S02]  /*79f0*/  HADD2.F32 R32, -RZ, R11.reuse.H0_H0 ;  /* 0x2000000bff207230 */ /* 0x100fe40000004100 */
[----:B------:R-:W-:Y:S01]  /*7a00*/  FFMA R26, R26, R0, R147 ;  /* 0x000000001a1a7223 */ /* 0x000fe20000000093 */
[----:B------:R-:W-:-:S02]  /*7a10*/  HADD2.F32 R34, -RZ, R11.H1_H1 ;  /* 0x3000000bff227230 */ /* 0x000fc40000004100 */
[-C--:B------:R-:W-:Y:S01]  /*7a20*/  FFMA R28, R30, R0.reuse, R149 ;  /* 0x000000001e1c7223 */ /* 0x080fe20000000095 */
[----:B------:R-:W-:Y:S01]  /*7a30*/  F2FP.F16.F32.PACK_AB R24, R24, R25 ;  /* 0x000000191818723e */ /* 0x000fe200000000ff */
[-C--:B------:R-:W-:Y:S01]  /*7a40*/  FFMA R31, R32, R0.reuse, R31 ;  /* 0x00000000201f7223 */ /* 0x080fe2000000001f */
[----:B------:R-:W-:Y:S01]  /*7a50*/  F2FP.F16.F32.PACK_AB R32, R14, R13 ;  /* 0x0000000d0e20723e */ /* 0x000fe200000000ff */
[----:B------:R-:W-:Y:S01]  /*7a60*/  FFMA R30, R34, R0, R151 ;  /* 0x00000000221e7223 */ /* 0x000fe20000000097 */
        /* <DEDUP_REMOVED lines=20> */
.L_x_101:
[----:B------:R-:W-:Y:S05]  /*7bb0*/  BSYNC B0 ;  /* 0x0000000000007941 */ /* 0x000fea0003800000 */
.L_x_100:
[----:B------:R-:W-:Y:S06]  /*7bc0*/  BAR.SYNC.DEFER_BLOCKING 0x1, 0x80 ;  /* 0x0042000000007b1d */ /* 0x000fec0000010000 */
[----:B------:R-:W-:Y:S05]  /*7bd0*/  @!P0 BRA `(.L_x_102) ;  /* 0x0000000000048947 */ /* 0x000fea0003800000 */
[----:B------:R-:W-:Y:S01]  /*7be0*/  BPT.TRAP 0x1 ;  /* 0x000000040000795c */ /* 0x000fe20000300000 */
.L_x_102:
[----:B------:R-:W-:Y:S01]  /*7bf0*/  SYNCS.ARRIVE.TRANS64.RED.A1T0 RZ, [UR9], RZ ;  /* 0x000000ffffff79a7 */ /* 0x000fe20008100409 */
[----:B------:R-:W-:Y:S05]  /*7c00*/  @!P0 BRA `(.L_x_103) ;  /* 0x0000000000048947 */ /* 0x000fea0003800000 */
[----:B------:R-:W-:Y:S01]  /*7c10*/  BPT.TRAP 0x1 ;  /* 0x000000040000795c */ /* 0x000fe20000300000 */
.L_x_103:
[----:B------:R-:W2:Y:S02]  /*7c20*/  SYNCS.PHASECHK.TRANS64.TRYWAIT P3, [UR50+0x38568], R12 ;  /* 0x0385680cff0075a7 */ /* 0x000ea40008060172 */
[----:B--2---:R-:W-:Y:S05]  /*7c30*/  @!P3 BRA `(.L_x_104) ;  /* 0x0000007000d8b947 */ /* 0x004fea0003800000 */
.L_x_295:
[----:B------:R-:W-:Y:S05]  /*7c40*/  @P1 WARPSYNC.ALL ;  /* 0x0000000000001948 */ /* 0x000fea0003800000 */
[----:B------:R-:W3:Y:S01]  /*7c50*/  @P1 LDSM.16.MT88.4 R4, [R17+0x37000] ;  /* 0x037000001104183b */ /* 0x000ee20000004200 */
[-C--:B------:R-:W-:Y:S01]  /*7c60*/  FMUL R72, R72, R3.reuse ;  /* 0x0000000348487220 */ /* 0x080fe20000400000 */
[-C--:B--2---:R-:W-:Y:S01]  /*7c70*/  FMUL R12, R73, R3.reuse ;  /* 0x00000003490c7220 */ /* 0x084fe20000400000 */
[-C--:B------:R-:W-:Y:S01]  /*7c80*/  FMUL R74, R74, R3.reuse ;  /* 0x000000034a4a7220 */ /* 0x080fe20000400000 */
[----:B------:R-:W2:Y:S01]  /*7c90*/  @P1 LDSM.16.MT88.4 R8, [R17+0x37800] ;  /* 0x037800001108183b */ /* 0x000ea20000004200 */
        /* <DEDUP_REMOVED lines=17> */
[----:B------:R-:W-:Y:S02]  /*7db0*/  HADD2.F32 R25, -RZ, R7.H0_H0 ;  /* 0x20000007ff197230 */ /* 0x000fe40000004100 */
[-C--:B------:R-:W-:Y:S01]  /*7dc0*/  FFMA R15, R15, R0.reuse, R74 ;  /* 0x000000000f0f7223 */ /* 0x080fe2000000004a */
[--C-:B------:R-:W-:Y:S02]  /*7dd0*/  HADD2.F32 R3, -RZ, R4.reuse.H0_H0 ;  /* 0x20000004ff037230 */ /* 0x100fe40000004100 */
[-C--:B------:R-:W-:Y:S01]  /*7de0*/  FFMA R14, R5, R0.reuse, R14 ;  /* 0x00000000050e7223 */ /* 0x080fe2000000000e */
[----:B------:R-:W-:Y:S02]  /*7df0*/  HADD2.F32 R13, -RZ, R4.H1_H1 ;  /* 0x30000004ff0d7230 */ /* 0x000fe40000004100 */
        /* <DEDUP_REMOVED lines=11> */
[--C-:B------:R-:W-:Y:S02]  /*7eb0*/  HADD2.F32 R27, -RZ, R8.reuse.H0_H0 ;  /* 0x20000008ff1b7230 */ /* 0x100fe40000004100 */
[-C--:B------:R-:W-:Y:S01]  /*7ec0*/  FFMA R31, R31, R0.reuse, R82 ;  /* 0x000000001f1f7223 */ /* 0x080fe20000000052 */
[----:B------:R-:W-:Y:S02]  /*7ed0*/  HADD2.F32 R29, -RZ, R8.H1_H1 ;  /* 0x30000008ff1d7230 */ /* 0x000fe40000004100 */
        /* <DEDUP_REMOVED lines=35> */
.L_x_106:
[----:B------:R-:W-:Y:S05]  /*8110*/  BSYNC B0 ;  /* 0x0000000000007941 */ /* 0x000fea0003800000 */
.L_x_105:
[----:B------:R-:W-:Y:S06]  /*8120*/  BAR.SYNC.DEFER_BLOCKING 0x1, 0x80 ;  /* 0x0042000000007b1d */ /* 0x000fec0000010000 */
[----:B------:R-:W-:Y:S05]  /*8130*/  @!P0 BRA `(.L_x_107) ;  /* 0x0000000000048947 */ /* 0x000fea0003800000 */
[----:B------:R-:W-:Y:S01]  /*8140*/  BPT.TRAP 0x1 ;  /* 0x000000040000795c */ /* 0x000fe20000300000 */
.L_x_107:
[----:B------:R-:W-:Y:S01]  /*8150*/  UISETP.NE.AND UP0, UPT, UR54, 0x3, UPT ;  /* 0x000000033600788c */ /* 0x000fe2000bf05270 */
[----:B------:R-:W-:Y:S05]  /*8160*/  SYNCS.ARRIVE.TRANS64.RED.A1T0 RZ, [UR10], RZ ;  /* 0x000000ffffff79a7 */ /* 0x000fea000810040a */
[----:B------:R-:W-:-:S13]  /*8170*/  PLOP3.LUT P1, PT, PT, PT, UP0, 0x80, 0x0 ;  /* 0x000000000000781c */ /* 0x000fda0003f2f008 */
[----:B------:R-:W-:Y:S05]  /*8180*/  @!P1 BRA `(.L_x_108) ;  /* 0x0000000000049947 */ /* 0x000fea0003800000 */
[----:B------:R-:W-:Y:S01]  /*8190*/  BPT.TRAP 0x1 ;  /* 0x000000040000795c */ /* 0x000fe20000300000 */
.L_x_108:
[----:B------:R-:W-:Y:S02]  /*81a0*/  R2UR UR4, R2 ;  /* 0x00000000020472ca */ /* 0x000fe400000e0000 */
[----:B------:R-:W-:Y:S02]  /*81b0*/  SHF.L.U32 R0, R154, 0x1f, RZ ;  /* 0x0000001f9a007819 */ /* 0x000fe400000006ff */
[----:B------:R-:W-:-:S09]  /*81c0*/  LEA R19, R2, UR50, 0x4 ;  /* 0x0000003202137c11 */ /* 0x000fd2000f8e20ff */
[----:B------:R-:W-:-:S09]  /*81d0*/  ULEA UR4, UR4, UR50, 0x3 ;  /* 0x0000003204047291 */ /* 0x000fd2000f8e183f */
[----:B------:R-:W2:Y:S02]  /*81e0*/  SYNCS.PHASECHK.TRANS64.TRYWAIT P2, [UR4+0x38400], R0 ;  /* 0x03840000ff0075a7 */ /* 0x000ea40008040144 */
[----:B--2---:R-:W-:Y:S05]  /*81f0*/  @!P2 BRA `(.L_x_109) ;  /* 0x0000006c0080a947 */ /* 0x004fea0003800000 */
.L_x_296:
[----:B-1----:R-:W1:Y:S01]  /*8200*/  LDS.128 R16, [R19+0x385c0] ;  /* 0x0385c00013107984 */ /* 0x002e620000000c00 */
[----:B------:R-:W-:Y:S01]  /*8210*/  @!PT LDS RZ, [RZ] ;  /* 0x00000000fffff984 */ /* 0x000fe20000000800 */
[----:B------:R-:W-:Y:S01]  /*8220*/  @!PT LDS RZ, [RZ] ;  /* 0x00000000fffff984 */ /* 0x000fe20000000800 */
[----:B------:R-:W-:Y:S01]  /*8230*/  @!PT LDS RZ, [RZ] ;  /* 0x00000000fffff984 */ /* 0x000fe20000000800 */
[----:B------:R-:W-:Y:S01]  /*8240*/  @!PT LDS RZ, [RZ] ;  /* 0x00000000fffff984 */ /* 0x000fe20000000800 */
[----:B------:R3:W-:Y:S06]  /*8250*/  MEMBAR.ALL.CTA ;  /* 0x0000000000007992 */ /* 0x0007ec0000008000 */
[----:B---3--:R-:W3:Y:S01]  /*8260*/  FENCE.VIEW.ASYNC.S ;  /* 0x00000000000073c6 */ /* 0x008ee20000000000 */
[----:B------:R-:W-:Y:S05]  /*8270*/  @!P1 BRA `(.L_x_110) ;  /* 0x0000000000049947 */ /* 0x000fea0003800000 */
[----:B------:R-:W-:Y:S01]  /*8280*/  BPT.TRAP 0x1 ;  /* 0x000000040000795c */ /* 0x000fe20000300000 */
.L_x_110:
[----:B------:R-:W-:Y:S01]  /*8290*/  UIADD3 UR4, UR4, 0x38440, URZ ;  /* 0x0003844004047890 */ /* 0x000fe2000fffe03f */
[----:B-1----:R-:W-:Y:S01]  /*82a0*/  ISETP.NE.AND P3, PT, R19, RZ, PT ;  /* 0x000000ff1300720c */ /* 0x002fe20003f65270 */
[----:B------:R-:W-:Y:S02]  /*82b0*/  VIADD R2, R2, 0x1 ;  /* 0x0000000102027836 */ /* 0x000fe40000000000 */
[----:B------:R-:W-:Y:S01]  /*82c0*/  UPRMT UR4, UR58, 0x654, UR4 ;  /* 0x000006543a047896 */ /* 0x000fe20008000004 */
[----:B------:R-:W-:Y:S02]  /*82d0*/  IMAD.MOV.U32 R19, RZ, RZ, RZ ;  /* 0x000000ffff137224 */ /* 0x000fe400078e00ff */
[----:B------:R-:W-:-:S04]  /*82e0*/  ISETP.NE.AND P2, PT, R2, 0x8, PT ;  /* 0x000000080200780c */ /* 0x000fc80003f45270 */
[----:B--2---:R-:W-:Y:S02]  /*82f0*/  SEL R3, RZ, 0x1, P2 ;  /* 0x00000001ff037807 */ /* 0x004fe40001000000 */
[----:B---3--:R-:W-:Y:S01]  /*8300*/  SYNCS.ARRIVE.TRANS64.RED.A1T0 RZ, [UR4], RZ ;  /* 0x000000ffffff79a7 */ /* 0x008fe20008100404 */
[----:B------:R-:W-:Y:S02]  /*8310*/  SEL R2, R2, RZ, P2 ;  /* 0x000000ff02027207 */ /* 0x000fe40001000000 */
[----:B------:R-:W-:Y:S01]  /*8320*/  LOP3.LUT R154, R154, R3, RZ, 0x3c, !PT ;  /* 0x000000039a9a7212 */ /* 0x000fe200078e3cff */
[----:B------:R-:W-:Y:S06]  /*8330*/  @!P3 BRA `(.L_x_111) ;  /* 0x0000000000b4b947 */ /* 0x000fec0003800000 */
[----:B------:R-:W1:Y:S02]  /*8340*/  LDC.64 R4, c[0x0][0x290] ;  /* 0x0000a400ff047b82 */ /* 0x000e640000000a00 */
[----:B-1----:R-:W-:-:S06]  /*8350*/  IMAD.WIDE R4, R18, 0xc, R4 ;  /* 0x0000000c12047825 */ /* 0x002fcc00078e0204 */
[----:B------:R-:W2:Y:S02]  /*8360*/  LDG.E R4, desc[UR38][R4.64+0x8] ;  /* 0x0000082604047981 */ /* 0x000ea4000c1e1900 */
[----:B--2---:R-:W-:-:S13]  /*8370*/  R2UR UR4, R4 ;  /* 0x00000000040472ca */ /* 0x004fda00000e0000 */
[----:B------:R-:W-:-:S04]  /*8380*/  UIADD3 UR4, UR4, 0x3f, URZ ;  /* 0x0000003f04047890 */ /* 0x000fc8000fffe03f */
[----:B------:R-:W-:-:S04]  /*8390*/  USHF.R.S32.HI UR5, URZ, 0x1f, UR4 ;  /* 0x0000001f3f057899 */ /* 0x000fc80008011404 */
[----:B------:R-:W-:-:S04]  /*83a0*/  ULEA.HI UR5, UR5, UR4, URZ, 0x6 ;  /* 0x0000000405057291 */ /* 0x000fc8000f8f303f */
[----:B------:R-:W-:-:S04]  /*83b0*/  USHF.R.S32.HI UR5, URZ, 0x6, UR5 ;  /* 0x000000063f057899 */ /* 0x000fc80008011405 */
[----:B------:R-:W-:Y:S02]  /*83c0*/  UIADD3 UR40, UR40, UR5, URZ ;  /* 0x0000000528287290 */ /* 0x000fe4000fffe03f */
[----:B------:R-:W-:Y:S02]  /*83d0*/  UISETP.GE.U32.AND UP1, UPT, UR5, 0xd, UPT ;  /* 0x0000000d0500788c */ /* 0x000fe4000bf26070 */
[----:B------:R-:W-:-:S04]  /*83e0*/  UISETP.GT.U32.AND UP0, UPT, UR40, 0xc, UPT ;  /* 0x0000000c2800788c */ /* 0x000fc8000bf04070 */
[----:B------:R-:W-:-:S04]  /*83f0*/  UISETP.LT.U32.AND UP0, UPT, UR5, 0xd, UP0 ;  /* 0x0000000d0500788c */ /* 0x000fc80008701070 */
[----:B------:R-:W-:Y:S02]  /*8400*/  USEL UR6, URZ, 0x1, !UP0 ;  /* 0x000000013f067887 */ /* 0x000fe4000c000000 */
[----:B------:R-:W-:Y:S02]  /*8410*/  @UP1 UIMAD.WIDE.U32 UR4, UR40, 0x4ec4ec4f, URZ ;  /* 0x4ec4ec4f280418a5 */ /* 0x000fe4000f8e003f */
[----:B------:R-:W-:Y:S02]  /*8420*/  ULOP3.LUT UR41, UR41, UR6, URZ, 0x3c, !UPT ;  /* 0x0000000629297292 */ /* 0x000fe4000f8e3c3f */
[----:B------:R-:W-:-:S04]  /*8430*/  @UP1 USHF.R.U32.HI UR4, URZ, 0x2, UR5 ;  /* 0x000000023f041899 */ /* 0x000fc80008011605 */
[----:B------:R-:W-:Y:S01]  /*8440*/  @UP1 ULOP3.LUT UR41, UR41, 0x1, UR4, 0x78, !UPT ;  /* 0x0000000129291892 */ /* 0x000fe2000f8e7804 */
[----:B------:R-:W-:Y:S11]  /*8450*/  @!P1 BRA `(.L_x_112) ;  /* 0x0000000000049947 */ /* 0x000ff60003800000 */
[----:B------:R-:W-:Y:S01]  /*8460*/  BPT.TRAP 0x1 ;  /* 0x000000040000795c */ /* 0x000fe20000300000 */
.L_x_112:
[----:B------:R-:W-:Y:S02]  /*8470*/  R2UR UR4, R2 ;  /* 0x00000000020472ca */ /* 0x000fe400000e0000 */
[----:B------:R-:W-:Y:S02]  /*8480*/  SHF.L.U32 R3, R154, 0x1f, RZ ;  /* 0x0000001f9a037819 */ /* 0x000fe400000006ff */
[----:B------:R-:W-:-:S09]  /*8490*/  LEA R0, R2, UR50, 0x4 ;  /* 0x0000003202007c11 */ /* 0x000fd2000f8e20ff */
[----:B------:R-:W-:-:S09]  /*84a0*/  ULEA UR4, UR4, UR50, 0x3 ;  /* 0x0000003204047291 */ /* 0x000fd2000f8e183f */
[----:B------:R-:W1:Y:S02]  /*84b0*/  SYNCS.PHASECHK.TRANS64.TRYWAIT P2, [UR4+0x38400], R3 ;  /* 0x03840003ff0075a7 */ /* 0x000e640008040144 */
[----:B-1----:R-:W-:Y:S05]  /*84c0*/  @!P2 BRA `(.L_x_113) ;  /* 0x0000006800e4a947 */ /* 0x002fea0003800000 */
.L_x_297:
[----:B------:R2:W3:Y:S01]  /*84d0*/  LDS.128 R16, [R0+0x385c0] ;  /* 0x0385c00000107984 */ /* 0x0004e20000000c00 */
[----:B------:R-:W-:Y:S01]  /*84e0*/  @!PT LDS RZ, [RZ] ;  /* 0x00000000fffff984 */ /* 0x000fe20000000800 */
[----:B------:R-:W-:Y:S01]  /*84f0*/  @!PT LDS RZ, [RZ] ;  /* 0x00000000fffff984 */ /* 0x000fe20000000800 */
[----:B------:R-:W-:Y:S01]  /*8500*/  @!PT LDS RZ, [RZ] ;  /* 0x00000000fffff984 */ /* 0x000fe20000000800 */
[----:B------:R-:W-:Y:S01]  /*8510*/  @!PT LDS RZ, [RZ] ;  /* 0x00000000fffff984 */ /* 0x000fe20000000800 */
[----:B------:R4:W-:Y:S06]  /*8520*/  MEMBAR.ALL.CTA ;  /* 0x0000000000007992 */ /* 0x0009ec0000008000 */
[----:B----4-:R-:W4:Y:S01]  /*8530*/  FENCE.VIEW.ASYNC.S ;  /* 0x00000000000073c6 */ /* 0x010f220000000000 */
[----:B--2---:R-:W-:Y:S05]  /*8540*/  @!P1 BRA `(.L_x_114) ;  /* 0x0000000000049947 */ /* 0x004fea0003800000 */
[----:B------:R-:W-:Y:S01]  /*8550*/  BPT.TRAP 0x1 ;  /* 0x000000040000795c */ /* 0x000fe20000300000 */
.L_x_114:
[----:B------:R-:W-:Y:S01]  /*8560*/  UIADD3 UR4, UR4, 0x38440, URZ ;  /* 0x0003844004047890 */ /* 0x000fe2000fffe03f */
[----:B------:R-:W-:-:S03]  /*8570*/  VIADD R2, R2, 0x1 ;  /* 0x0000000102027836 */ /* 0x000fc60000000000 */
[----:B------:R-:W-:Y:S02]  /*8580*/  UPRMT UR4, UR58, 0x654, UR4 ;  /* 0x000006543a047896 */ /* 0x000fe40008000004 */
[----:B------:R-:W-:-:S04]  /*8590*/  ISETP.NE.AND P1, PT, R2, 0x8, PT ;  /* 0x000000080200780c */ /* 0x000fc80003f25270 */
[----:B-1----:R-:W-:Y:S02]  /*85a0*/  SEL R3, RZ, 0x1, P1 ;  /* 0x00000001ff037807 */ /* 0x002fe40000800000 */
[----:B------:R-:W-:Y:S01]  /*85b0*/  SEL R2, R2, RZ, P1 ;  /* 0x000000ff02027207 */ /* 0x000fe20000800000 */
[----:B----4-:R-:W-:Y:S01]  /*85c0*/  SYNCS.ARRIVE.TRANS64.RED.A1T0 RZ, [UR4], RZ ;  /* 0x000000ffffff79a7 */ /* 0x010fe20008100404 */
[----:B------:R-:W-:Y:S01]  /*85d0*/  UIMAD.WIDE.U32 UR4, UR40, 0x4ec4ec4f, URZ ;  /* 0x4ec4ec4f280478a5 */ /* 0x000fe2000f8e003f */
[----:B------:R-:W-:-:S03]  /*85e0*/  LOP3.LUT R154, R154, R3, RZ, 0x3c, !PT ;  /* 0x000000039a9a7212 */ /* 0x000fc600078e3cff */
[----:B------:R-:W-:-:S04]  /*85f0*/  USHF.R.U32.HI UR4, URZ, 0x2, UR5 ;  /* 0x000000023f047899 */ /* 0x000fc80008011605 */
[----:B------:R-:W-:-:S12]  /*8600*/  UIMAD UR40, UR4, -0xd, UR40 ;  /* 0xfffffff3042878a4 */ /* 0x000fd8000f8e0228 */
.L_x_111:
[----:B---3--:R-:W-:Y:S02]  /*8610*/  ISETP.NE.AND P1, PT, R19, RZ, PT ;  /* 0x000000ff1300720c */ /* 0x008fe40003f25270 */
[CC--:B------:R-:W-:Y:S02]  /*8620*/  ISETP.NE.AND P2, PT, R155.reuse, R18.reuse, PT ;  /* 0x000000129b00720c */ /* 0x0c0fe40003f45270 */
[----:B------:R-:W-:-:S13]  /*8630*/  ISETP.EQ.OR P3, PT, R155, R18, !P1 ;  /* 0x000000129b00720c */ /* 0x000fda0004f62670 */
[----:B------:R-:W-:Y:S05]  /*8640*/  @P3 BRA `(.L_x_115) ;  /* 0x0000000000fc3947 */ /* 0x000fea0003800000 */
[----:B------:R-:W-:-:S13]  /*8650*/  ISETP.NE.AND P3, PT, RZ, UR47, PT ;  /* 0x0000002fff007c0c */ /* 0x000fda000bf65270 */
[----:B------:R-:W-:Y:S05]  /*8660*/  @P3 BRA `(.L_x_115) ;  /* 0x0000000000f43947 */ /* 0x000fea0003800000 */
[----:B------:R-:W1:Y:S01]  /*8670*/  S2R R0, SR_LANEID ;  /* 0x0000000000007919 */ /* 0x000e620000000000 */
[----:B------:R-:W-:Y:S01]  /*8680*/  ELECT P3, URZ, PT ;  /* 0x00000000003f782f */ /* 0x000fe20003860000 */
[----:B------:R-:W-:Y:S01]  /*8690*/  BSSY B0, `(.L_x_116) ;  /* 0x000002f000007945 */ /* 0x000fe20003800000 */
[----:B-1----:R-:W-:-:S11]  /*86a0*/  IMAD.SHL.U32 R20, R0, 0x4, RZ ;  /* 0x0000000400147824 */ /* 0x002fd600078e00ff */
[----:B------:R-:W-:Y:S05]  /*86b0*/  @!P3 BRA `(.L_x_117) ;  /* 0x0000000000b0b947 */ /* 0x000fea0003800000 */
[----:B------:R-:W-:Y:S01]  /*86c0*/  SHF.R.S32.HI R3, RZ, 0x1f, R18 ;  /* 0x0000001fff037819 */ /* 0x000fe20000011412 */
[----:B------:R-:W-:Y:S01]  /*86d0*/  ULDC.64 UR4, c[0x0][0x820] ;  /* 0x0002080000047ab9 */ /* 0x000fe20000000a00 */
[C---:B------:R-:W-:Y:S01]  /*86e0*/  SHF.L.U32 R0, R18.reuse, 0x3, RZ ;  /* 0x0000000312007819 */ /* 0x040fe200000006ff */
[----:B------:R-:W1:Y:S01]  /*86f0*/  LDC.64 R4, c[0x0][0x290] ;  /* 0x0000a400ff047b82 */ /* 0x000e620000000a00 */
[----:B------:R-:W-:Y:S02]  /*8700*/  SHF.L.U64.HI R3, R18, 0x3, R3 ;  /* 0x0000000312037819 */ /* 0x000fe40000010203 */
[----:B------:R-:W-:-:S04]  /*8710*/  IADD3 R6, P3, R0, UR4, RZ ;  /* 0x0000000400067c10 */ /* 0x000fc8000ff7e0ff */
[----:B------:R-:W-:Y:S01]  /*8720*/  IADD3.X R7, R3, UR5, RZ, P3, !PT ;  /* 0x0000000503077c10 */ /* 0x000fe20009ffe4ff */
[----:B------:R-:W-:-:S05]  /*8730*/  ULDC.64 UR4, c[0x0][0x818] ;  /* 0x0002060000047ab9 */ /* 0x000fca0000000a00 */
[----:B------:R-:W2:Y:S01]  /*8740*/  LDG.E.64 R6, desc[UR38][R6.64] ;  /* 0x0000002606067981 */ /* 0x000ea2000c1e1b00 */
[----:B-1----:R-:W-:Y:S01]  /*8750*/  IMAD.WIDE R8, R18, 0xc, R4 ;  /* 0x0000000c12087825 */ /* 0x002fe200078e0204 */
[----:B------:R-:W-:Y:S02]  /*8760*/  IADD3 R4, P3, R0, UR4, RZ ;  /* 0x0000000400047c10 */ /* 0x000fe4000ff7e0ff */
[----:B------:R-:W1:Y:S02]  /*8770*/  LDS R0, [UR52+0x1c] ;  /* 0x00001c34ff007984 */ /* 0x000e640008000800 */
[----:B------:R-:W-:Y:S02]  /*8780*/  IADD3.X R5, R3, UR5, RZ, P3, !PT ;  /* 0x0000000503057c10 */ /* 0x000fe40009ffe4ff */
[----:B------:R-:W3:Y:S04]  /*8790*/  LDG.E R14, desc[UR38][R8.64] ;  /* 0x00000026080e7981 */ /* 0x000ee8000c1e1900 */
[----:B------:R3:W4:Y:S04]  /*87a0*/  LDG.E R15, desc[UR38][R8.64+0x4] ;  /* 0x00000426080f7981 */ /* 0x000728000c1e1900 */
[----:B------:R-:W5:Y:S01]  /*87b0*/  LDG.E.64 R4, desc[UR38][R4.64] ;  /* 0x0000002604047981 */ /* 0x000f62000c1e1b00 */
[----:B------:R-:W-:Y:S01]  /*87c0*/  IMAD.U32 R12, RZ, RZ, UR52 ;  /* 0x00000034ff0c7e24 */ /* 0x000fe2000f8e00ff */
[----:B------:R-:W-:-:S02]  /*87d0*/  CS2R R10, SRZ ;  /* 0x00000000000a7805 */ /* 0x000fc4000001ff00 */
[----:B------:R-:W-:Y:S02]  /*87e0*/  STS [UR52+0x30], RZ ;  /* 0x000030ffff007988 */ /* 0x000fe40008000834 */
[----:B------:R-:W-:-:S05]  /*87f0*/  SHF.R.U64 R12, R12, 0x4, RZ ;  /* 0x000000040c0c7819 */ /* 0x000fca00000012ff */
[----:B------:R-:W-:Y:S04]  /*8800*/  STS [UR52+0x10], R12 ;  /* 0x0000100cff007988 */ /* 0x000fe80008000834 */
[----:B------:R-:W-:Y:S01]  /*8810*/  STS [UR52+0x14], R12 ;  /* 0x0000140cff007988 */ /* 0x000fe20008000834 */
[C---:B--2---:R-:W-:Y:S01]  /*8820*/  SHF.L.U64.HI R3, R6.reuse, 0x1, R7 ;  /* 0x0000000106037819 */ /* 0x044fe20000010207 */
[----:B------:R-:W-:-:S03]  /*8830*/  IMAD.SHL.U32 R6, R6, 0x2, RZ ;  /* 0x0000000206067824 */ /* 0x000fc600078e00ff */
[----:B------:R-:W-:-:S04]  /*8840*/  LOP3.LUT R7, R3, 0x1fffffff, RZ, 0xc0, !PT ;  /* 0x1fffffff03077812 */ /* 0x000fc800078ec0ff */
[----:B------:R-:W-:-:S04]  /*8850*/  SHF.R.U32.HI R3, RZ, 0x4, R7 ;  /* 0x00000004ff037819 */ /* 0x000fc80000011607 */
[----:B-1----:R-:W-:-:S05]  /*8860*/  LOP3.LUT R0, R0, 0xf, R3, 0xb8, !PT ;  /* 0x0000000f00007812 */ /* 0x002fca00078eb803 */
[----:B------:R1:W-:Y:S01]  /*8870*/  STS [UR52+0x1c], R0 ;  /* 0x00001c00ff007988 */ /* 0x0003e20008000834 */
[----:B---3--:R-:W-:-:S03]  /*8880*/  VIADD R8, R14, 0xffffffff ;  /* 0xffffffff0e087836 */ /* 0x008fc60000000000 */
[----:B------:R-:W2:Y:S01]  /*8890*/  LDS R3, [UR52+0x1c] ;  /* 0x00001c34ff037984 */ /* 0x000ea20008000800 */
[----:B----4-:R-:W-:Y:S01]  /*88a0*/  VIADD R9, R15, 0xffffffff ;  /* 0xffffffff0f097836 */ /* 0x010fe20000000000 */
[----:B-1----:R-:W-:Y:S02]  /*88b0*/  LOP3.LUT R0, R6, 0xfffffffe, RZ, 0xc0, !PT ;  /* 0xfffffffe06007812 */ /* 0x002fe400078ec0ff */
[----:B-----5:R-:W-:Y:S04]  /*88c0*/  STS.64 [UR52], R4 ;  /* 0x00000004ff007988 */ /* 0x020fe80008000a34 */
[----:B------:R-:W-:Y:S01]  /*88d0*/  STS.128 [UR52+0x20], R8 ;  /* 0x00002008ff007988 */ /* 0x000fe20008000c34 */
[----:B--2---:R-:W-:-:S05]  /*88e0*/  LOP3.LUT R3, R3, 0xf0, RZ, 0xb8, !PT ;  /* 0x000000f003037812 */ /* 0x004fca00078eb8ff */
[----:B------:R1:W-:Y:S04]  /*88f0*/  STS [UR52+0x1c], R3 ;  /* 0x00001c03ff007988 */ /* 0x0003e80008000834 */
[----:B------:R-:W2:Y:S01]  /*8900*/  LDS R13, [UR52+0x1c] ;  /* 0x00001c34ff0d7984 */ /* 0x000ea20008000800 */
[----:B-1----:R-:W-:-:S05]  /*8910*/  SHF.R.U64 R3, R0, 0x4, R7 ;  /* 0x0000000400037819 */ /* 0x002fca0000001207 */
[----:B------:R-:W-:Y:S01]  /*8920*/  STS [UR52+0xc], R3 ;  /* 0x00000c03ff007988 */ /* 0x000fe20008000834 */
[----:B--2---:R-:W-:-:S05]  /*8930*/  LOP3.LUT R13, R13, 0xf00, RZ, 0xb8, !PT ;  /* 0x00000f000d0d7812 */ /* 0x004fca00078eb8ff */
[----:B------:R-:W-:Y:S04]  /*8940*/  STS.64 [UR52+0x18], R12 ;  /* 0x0000180cff007988 */ /* 0x000fe80008000a34 */
[----:B------:R-:W1:Y:S02]  /*8950*/  LDS R19, [UR52+0x1c] ;  /* 0x00001c34ff137984 */ /* 0x000e640008000800 */
[----:B-1----:R-:W-:-:S05]  /*8960*/  LOP3.LUT R0, R19, 0xf000, RZ, 0xb8, !PT ;  /* 0x0000f00013007812 */ /* 0x002fca00078eb8ff */
[----:B------:R1:W-:Y:S02]  /*8970*/  STS [UR52+0x1c], R0 ;  /* 0x00001c00ff007988 */ /* 0x0003e40008000834 */
.L_x_117:
[----:B------:R-:W-:Y:S05]  /*8980*/  BSYNC B0 ;  /* 0x0000000000007941 */ /* 0x000fea0003800000 */
.L_x_116:
[----:B------:R-:W-:Y:S01]  /*8990*/  NOP ;  /* 0x0000000000007918 */ /* 0x000fe20000000000 */
[----:B------:R2:W3:Y:S01]  /*89a0*/  LDS R3, [R20+UR52] ;  /* 0x0000003414037984 */ /* 0x0004e20008000800 */
[----:B------:R-:W-:Y:S02]  /*89b0*/  ELECT P3, URZ, PT ;  /* 0x00000000003f782f */ /* 0x000fe40003860000 */
[----:B------:R-:W-:Y:S01]  /*89c0*/  IADD3 R4, P4, R20, UR36, RZ ;  /* 0x0000002414047c10 */ /* 0x000fe2000ff9e0ff */
[----:B------:R-:W-:Y:S04]  /*89d0*/  BSSY B0, `(.L_x_118) ;  /* 0x0000005000007945 */ /* 0x000fe80003800000 */
[----:B------:R-:W-:-:S06]  /*89e0*/  IMAD.X R5, RZ, RZ, UR37, P4 ;  /* 0x00000025ff057e24 */ /* 0x000fcc000a0e06ff */
[----:B--2---:R-:W-:Y:S05]  /*89f0*/  @!P3 BRA `(.L_x_119) ;  /* 0x000000000008b947 */ /* 0x004fea0003800000 */
[----:B------:R0:W-:Y:S01]  /*8a00*/  UTMACMDFLUSH ;  /* 0x00000000000079b7 */ /* 0x0001e20000000000 */
[----:B------:R-:W-:-:S04]  /*8a10*/  DEPBAR.LE SB0, 0x0 ;  /* 0x000080000000791a */ /* 0x000fc80000000000 */
.L_x_119:
[----:B------:R-:W-:Y:S05]  /*8a20*/  BSYNC B0 ;  /* 0x0000000000007941 */ /* 0x000fea0003800000 */
.L_x_118:
[----:B---3--:R2:W5:Y:S02]  /*8a30*/  ATOMG.E.EXCH.STRONG.GPU PT, RZ, [R4], R3 ;  /* 0x0000000304ff73a8 */ /* 0x00856400041ee100 */
.L_x_115:
[----:B------:R-:W-:-:S04]  /*8a40*/  DEPBAR.LE SB0, 0x0 ;  /* 0x000080000000791a */ /* 0x000fc80000000000 */
[----:B------:R-:W-:Y:S05]  /*8a50*/  @!P0 BRA `(.L_x_120) ;  /* 0x0000000000048947 */ /* 0x000fea0003800000 */
[----:B------:R-:W-:Y:S01]  /*8a60*/  BPT.TRAP 0x1 ;  /* 0x000000040000795c */ /* 0x000fe20000300000 */
.L_x_120:
[----:B-1----:R-:W-:Y:S01]  /*8a70*/  IMAD.U32 R0, RZ, RZ, UR55 ;  /* 0x00000037ff007e24 */ /* 0x002fe2000f8e00ff */
[----:B-----5:R-:W-:Y:S01]  /*8a80*/  SYNCS.ARRIVE.TRANS64.RED.A1T0 RZ, [UR7], RZ ;  /* 0x000000ffffff79a7 */ /* 0x020fe20008100407 */
[----:B------:R-:W-:Y:S02]  /*8a90*/  LOP3.LUT R156, R156, 0x1, RZ, 0x3c, !PT ;  /* 0x000000019c9c7812 */ /* 0x000fe400078e3cff */
[----:B------:R1:W-:Y:S02]  /*8aa0*/  SYNCS.ARRIVE.TRANS64.A1T0 RZ, [R0+UR51], RZ ;  /* 0x000000ff00ff79a7 */ /* 0x0003e40008100033 */
[----:B-1----:R-:W-:Y:S01]  /*8ab0*/  SEL R0, RZ, 0x1, !P2 ;  /* 0x00000001ff007807 */ /* 0x002fe20005000000 */
[----:B------:R-:W-:Y:S06]  /*8ac0*/  @P1 BRA `(.L_x_121) ;  /* 0xffffffb400341947 */ /* 0x000fec000383ffff */
[----:B------:R-:W-:Y:S05]  /*8ad0*/  EXIT ;  /* 0x000000000000794d */ /* 0x000fea0003800000 */
.L_x_28:
[----:B------:R-:W-:-:S08]  /*8ae0*/  NOP ;  /* 0x0000000000007918 */ /* 0x000fd00000000000 */
[----:B-----5:R-:W1:-:S00]  /*8af0*/  USETMAXREG.DEALLOC.CTAPOOL 0x28 ;  /* 0x00000028000079c8 */ /* 0x020e4000080e0500 */
[----:B------:R-:W-:-:S06]  /*8b00*/  UISETP.NE.AND UP1, UPT, UR47, 0x3, UPT ;  /* 0x000000032f00788c */ /* 0x000fcc000bf25270 */
[----:B------:R-:W-:-:S13]  /*8b10*/  PLOP3.LUT P1, PT, PT, PT, UP1, 0x80, 0x0 ;  /* 0x000000000000781c */ /* 0x000fda0003f2f018 */
[----:B-1----:R-:W-:Y:S05]  /*8b20*/  @!P1 BRA `(.L_x_122) ;  /* 0x0000003c00109947 */ /* 0x002fea0003800000 */
[----:B------:R-:W-:-:S13]  /*8b30*/  ISETP.NE.AND P0, PT, RZ, UR47, PT ;  /* 0x0000002fff007c0c */ /* 0x000fda000bf05270 */
[----:B------:R-:W-:Y:S05]  /*8b40*/  @!P0 BRA `(.L_x_123) ;  /* 0x0000001c00088947 */ /* 0x000fea0003800000 */
[----:B------:R-:W-:-:S06]  /*8b50*/  UISETP.NE.AND UP0, UPT, UR47, 0x2, UPT ;  /* 0x000000022f00788c */ /* 0x000fcc000bf05270 */
[----:B------:R-:W-:-:S13]  /*8b60*/  PLOP3.LUT P0, PT, PT, PT, UP0, 0x80, 0x0 ;  /* 0x000000000000781c */ /* 0x000fda0003f0f008 */
[----:B---3--:R-:W-:Y:S05]  /*8b70*/  @P0 EXIT ;  /* 0x000000000000094d */ /* 0x008fea0003800000 */
[----:B------:R-:W1:Y:S01]  /*8b80*/  S2UR UR4, SR_CTAID.Y ;  /* 0x00000000000479c3 */ /* 0x000e620000002600 */
[----:B------:R-:W-:Y:S01]  /*8b90*/  ELECT P0, URZ, PT ;  /* 0x00000000003f782f */ /* 0x000fe20003800000 */
[----:B------:R-:W-:Y:S01]  /*8ba0*/  BSSY B0, `(.L_x_124) ;  /* 0x000001d000007945 */ /* 0x000fe20003800000 */
[----:B-1----:R-:W-:-:S11]  /*8bb0*/  UIMAD UR4, UR4, UR60, UR53 ;  /* 0x0000003c040472a4 */ /* 0x002fd6000f8e0235 */
[----:B------:R-:W-:Y:S05]  /*8bc0*/  @!P0 BRA `(.L_x_125) ;  /* 0x0000000000688947 */ /* 0x000fea0003800000 */
[----:B------:R-:W1:Y:S01]  /*8bd0*/  LDC.64 R4, c[0x0][0x600] ;  /* 0x00018000ff047b82 */ /* 0x000e620000000a00 */
[----:B------:R-:W-:Y:S02]  /*8be0*/  UMOV UR5, 0x400 ;  /* 0x0000040000057882 */ /* 0x000fe40000000000 */
[----:B------:R-:W-:-:S05]  /*8bf0*/  ULEA UR5, UR42, UR5, 0x18 ;  /* 0x000000052a057291 */ /* 0x000fca000f8ec03f */
[----:B------:R-:W1:Y:S08]  /*8c00*/  LDC.64 R6, c[0x0][0x608] ;  /* 0x00018200ff067b82 */ /* 0x000e700000000a00 */
[----:B------:R-:W2:Y:S08]  /*8c10*/  LDC.64 R32, c[0x0][0x610] ;  /* 0x00018400ff207b82 */ /* 0x000eb00000000a00 */
[----:B------:R-:W2:Y:S01]  /*8c20*/  LDC.64 R34, c[0x0][0x618] ;  /* 0x00018600ff227b82 */ /* 0x000ea20000000a00 */
[----:B-1----:R1:W-:Y:S07]  /*8c30*/  STS.128 [UR5+0x38780], R4 ;  /* 0x03878004ff007988 */ /* 0x0023ee0008000c05 */
[----:B------:R-:W3:Y:S08]  /*8c40*/  LDC.64 R28, c[0x0][0x620] ;  /* 0x00018800ff1c7b82 */ /* 0x000ef00000000a00 */
[----:B------:R-:W3:Y:S01]  /*8c50*/  LDC.64 R30, c[0x0][0x628] ;  /* 0x00018a00ff1e7b82 */ /* 0x000ee20000000a00 */
[----:B--2---:R2:W-:Y:S07]  /*8c60*/  STS.128 [UR5+0x38790], R32 ;  /* 0x03879020ff007988 */ /* 0x0045ee0008000c05 */
[----:B------:R-:W4:Y:S08]  /*8c70*/  LDC.64 R24, c[0x0][0x630] ;  /* 0x00018c00ff187b82 */ /* 0x000f300000000a00 */
[----:B------:R-:W4:Y:S08]  /*8c80*/  LDC.64 R26, c[0x0][0x638] ;  /* 0x00018e00ff1a7b82 */ /* 0x000f300000000a00 */
[----:B------:R-:W5:Y:S01]  /*8c90*/  LDC.64 R20, c[0x0][0x640] ;  /* 0x00019000ff147b82 */ /* 0x000f620000000a00 */
[----:B---3--:R2:W-:Y:S07]  /*8ca0*/  STS.128 [UR5+0x387a0], R28 ;  /* 0x0387a01cff007988 */ /* 0x0085ee0008000c05 */
[----:B------:R-:W5:Y:S08]  /*8cb0*/  LDC.64 R22, c[0x0][0x648] ;  /* 0x00019200ff167b82 */ /* 0x000f700000000a00 */
[----:B------:R-:W3:Y:S01]  /*8cc0*/  LDC.64 R12, c[0x0][0x650] ;  /* 0x00019400ff0c7b82 */ /* 0x000ee20000000a00 */
[----:B----4-:R2:W-:Y:S07]  /*8cd0*/  STS.128 [UR5+0x387b0], R24 ;  /* 0x0387b018ff007988 */ /* 0x0105ee0008000c05 */
[----:B------:R-:W3:Y:S08]  /*8ce0*/  LDC.64 R14, c[0x0][0x658] ;  /* 0x00019600ff0e7b82 */ /* 0x000ef00000000a00 */
[----:B------:R-:W4:Y:S01]  /*8cf0*/  LDC.64 R8, c[0x0][0x660] ;  /* 0x00019800ff087b82 */ /* 0x000f220000000a00 */
[----:B-----5:R2:W-:Y:S07]  /*8d00*/  STS.128 [UR5+0x387c0], R20 ;  /* 0x0387c014ff007988 */ /* 0x0205ee0008000c05 */
[----:B------:R-:W4:Y:S08]  /*8d10*/  LDC.64 R10, c[0x0][0x668] ;  /* 0x00019a00ff0a7b82 */ /* 0x000f300000000a00 */
[----:B-1----:R-:W1:Y:S01]  /*8d20*/  LDC.64 R4, c[0x0][0x670] ;  /* 0x00019c00ff047b82 */ /* 0x002e620000000a00 */
[----:B---3--:R2:W-:Y:S07]  /*8d30*/  STS.128 [UR5+0x387d0], R12 ;  /* 0x0387d00cff007988 */ /* 0x0085ee0008000c05 */
[----:B------:R-:W1:Y:S01]  /*8d40*/  LDC.64 R6, c[0x0][0x678] ;  /* 0x00019e00ff067b82 */ /* 0x000e620000000a00 */
[----:B----4-:R2:W-:Y:S04]  /*8d50*/  STS.128 [UR5+0x387e0], R8 ;  /* 0x0387e008ff007988 */ /* 0x0105e80008000c05 */
[----:B-1----:R2:W-:Y:S02]  /*8d60*/  STS.128 [UR5+0x387f0], R4 ;  /* 0x0387f004ff007988 */ /* 0x0025e40008000c05 */
.L_x_125:
[----:B------:R-:W-:Y:S05]  /*8d70*/  BSYNC B0 ;  /* 0x0000000000007941 */ /* 0x000fea0003800000 */
.L_x_124:
[----:B------:R-:W-:Y:S01]  /*8d80*/  ELECT P0, URZ, PT ;  /* 0x00000000003f782f */ /* 0x000fe20003800000 */
[----:B------:R-:W-:Y:S01]  /*8d90*/  NOP ;  /* 0x0000000000007918 */ /* 0x000fe20000000000 */
[----:B------:R-:W-:Y:S01]  /*8da0*/  ULDC UR6, c[0x0][0x884] ;  /* 0x0002210000067ab9 */ /* 0x000fe20000000800 */
[----:B------:R-:W-:Y:S01]  /*8db0*/  BSSY B0, `(.L_x_126) ;  /* 0x0000035000007945 */ /* 0x000fe20003800000 */
[----:B------:R-:W-:-:S03]  /*8dc0*/  ULEA UR6, UR6, UR4, 0x1 ;  /* 0x0000000406067291 */ /* 0x000fc6000f8e083f */
[----:B------:R-:W-:Y:S02]  /*8dd0*/  ULDC.64 UR4, c[0x0][0x800] ;  /* 0x0002000000047ab9 */ /* 0x000fe40000000a00 */
[----:B------:R-:W-:-:S04]  /*8de0*/  UIMAD.WIDE UR4, UR6, 0x80, UR4 ;  /* 0x00000080060478a5 */ /* 0x000fc8000f8e0204 */
[----:B------:R-:W-:Y:S08]  /*8df0*/  @!P0 BRA `(.L_x_127) ;  /* 0x0000000000c08947 */ /* 0x000ff00003800000 */
[----:B------:R-:W-:Y:S01]  /*8e00*/  ULDC.64 UR6, c[0x0][0x808] ;  /* 0x0002020000067ab9 */ /* 0x000fe20000000a00 */
[----:B------:R-:W-:Y:S01]  /*8e10*/  ULDC.64 UR8, c[0x0][0x810] ;  /* 0x0002040000087ab9 */ /* 0x000fe20000000a00 */
[----:B------:R-:W-:Y:S02]  /*8e20*/  ISETP.NE.U32.AND P0, PT, RZ, UR6, PT ;  /* 0x00000006ff007c0c */ /* 0x000fe4000bf05070 */
[----:B------:R-:W-:Y:S02]  /*8e30*/  ISETP.NE.U32.AND P1, PT, RZ, UR8, PT ;  /* 0x00000008ff007c0c */ /* 0x000fe4000bf25070 */
[----:B------:R-:W-:Y:S02]  /*8e40*/  ISETP.NE.AND.EX P0, PT, RZ, UR7, PT, P0 ;  /* 0x00000007ff007c0c */ /* 0x000fe4000bf05300 */
[----:B------:R-:W-:-:S11]  /*8e50*/  ISETP.NE.AND.EX P1, PT, RZ, UR9, PT, P1 ;  /* 0x00000009ff007c0c */ /* 0x000fd6000bf25310 */
[----:B------:R-:W-:Y:S05]  /*8e60*/  @!P0 BRA `(.L_x_128) ;  /* 0x0000000000188947 */ /* 0x000fea0003800000 */
[----:B--2---:R-:W1:Y:S02]  /*8e70*/  LDC.64 R4, c[0x0][0x808] ;  /* 0x00020200ff047b82 */ /* 0x004e640000000a00 */
[----:B-1----:R-:W-:-:S06]  /*8e80*/  IMAD.WIDE R4, R18, 0x8, R4 ;  /* 0x0000000812047825 */ /* 0x002fcc00078e0204 */
[----:B------:R-:W2:Y:S01]  /*8e90*/  LDG.E.64 R4, desc[UR38][R4.64] ;  /* 0x0000002604047981 */ /* 0x000ea2000c1e1b00 */
[----:B------:R-:W-:Y:S02]  /*8ea0*/  UMOV UR6, 0x400 ;  /* 0x0000040000067882 */ /* 0x000fe40000000000 */
[----:B------:R-:W-:-:S09]  /*8eb0*/  ULEA UR6, UR42, UR6, 0x18 ;  /* 0x000000062a067291 */ /* 0x000fd2000f8ec03f */
[----:B--2---:R1:W-:Y:S03]  /*8ec0*/  STS.64 [UR6+0x38780], R4 ;  /* 0x03878004ff007988 */ /* 0x0043e60008000a06 */
.L_x_128:
[----:B------:R-:W-:Y:S05]  /*8ed0*/  @!P1 BRA `(.L_x_127) ;  /* 0x0000000000889947 */ /* 0x000fea0003800000 */
[----:B-12---:R-:W1:Y:S02]  /*8ee0*/  LDC.64 R4, c[0x0][0x810] ;  /* 0x00020400ff047b82 */ /* 0x006e640000000a00 */
[----:B-1----:R-:W-:-:S06]  /*8ef0*/  IMAD.WIDE R4, R18, 0x8, R4 ;  /* 0x0000000812047825 */ /* 0x002fcc00078e0204 */
[----:B------:R-:W2:Y:S01]  /*8f00*/  LDG.E.64 R4, desc[UR38][R4.64] ;  /* 0x0000002604047981 */ /* 0x000ea2000c1e1b00 */
[----:B------:R-:W-:Y:S02]  /*8f10*/  UMOV UR6, 0x400 ;  /* 0x0000040000067882 */ /* 0x000fe40000000000 */
[----:B------:R-:W-:-:S04]  /*8f20*/  ULEA UR6, UR42, UR6, 0x18 ;  /* 0x000000062a067291 */ /* 0x000fc8000f8ec03f */
[----:B------:R-:W-:-:S05]  /*8f30*/  UIADD3 UR7, UR6, 0x38780, URZ ;  /* 0x0003878006077890 */ /* 0x000fca000fffe03f */
[----:B------:R-:W1:Y:S01]  /*8f40*/  LDS R6, [UR6+0x3879c] ;  /* 0x03879c06ff067984 */ /* 0x000e620008000800 */
[----:B------:R-:W-:-:S03]  /*8f50*/  IMAD.U32 R8, RZ, RZ, UR7 ;  /* 0x00000007ff087e24 */ /* 0x000fc6000f8e00ff */
[----:B------:R-:W-:Y:S02]  /*8f60*/  STS [UR6+0x387b0], RZ ;  /* 0x0387b0ffff007988 */ /* 0x000fe40008000806 */
[----:B------:R-:W-:-:S05]  /*8f70*/  SHF.R.U64 R8, R8, 0x4, RZ ;  /* 0x0000000408087819 */ /* 0x000fca00000012ff */
[----:B------:R-:W-:Y:S04]  /*8f80*/  STS [UR6+0x38790], R8 ;  /* 0x03879008ff007988 */ /* 0x000fe80008000806 */
[----:B------:R-:W-:Y:S01]  /*8f90*/  STS [UR6+0x38794], R8 ;  /* 0x03879408ff007988 */ /* 0x000fe20008000806 */
[C---:B--2---:R-:W-:Y:S01]  /*8fa0*/  SHF.L.U64.HI R10, R4.reuse, 0x1, R5 ;  /* 0x00000001040a7819 */ /* 0x044fe20000010205 */
[----:B------:R-:W-:Y:S02]  /*8fb0*/  IMAD.SHL.U32 R11, R4, 0x2, RZ ;  /* 0x00000002040b7824 */ /* 0x000fe400078e00ff */
[----:B------:R-:W-:Y:S01]  /*8fc0*/  VIADD R5, R3, 0xffffffff ;  /* 0xffffffff03057836 */ /* 0x000fe20000000000 */
[----:B------:R-:W-:Y:S01]  /*8fd0*/  LOP3.LUT R10, R10, 0x1fffffff, RZ, 0xc0, !PT ;  /* 0x1fffffff0a0a7812 */ /* 0x000fe200078ec0ff */
[----:B------:R-:W-:Y:S01]  /*8fe0*/  VIADD R4, R0, 0xffffffff ;  /* 0xffffffff00047836 */ /* 0x000fe20000000000 */
[----:B------:R-:W-:-:S02]  /*8ff0*/  LOP3.LUT R3, R11, 0xfffffffe, RZ, 0xc0, !PT ;  /* 0xfffffffe0b037812 */ /* 0x000fc400078ec0ff */
[--C-:B------:R-:W-:Y:S02]  /*9000*/  SHF.R.U32.HI R7, RZ, 0x4, R10.reuse ;  /* 0x00000004ff077819 */ /* 0x100fe4000001160a */
[----:B------:R-:W-:Y:S02]  /*9010*/  SHF.R.U64 R3, R3, 0x4, R10 ;  /* 0x0000000403037819 */ /* 0x000fe4000000120a */
[----:B-1----:R-:W-:-:S03]  /*9020*/  LOP3.LUT R6, R6, 0xf, R7, 0xb8, !PT ;  /* 0x0000000f06067812 */ /* 0x002fc600078eb807 */
[----:B------:R-:W-:Y:S04]  /*9030*/  STS [UR6+0x3878c], R3 ;  /* 0x03878c03ff007988 */ /* 0x000fe80008000806 */
[----:B------:R-:W-:Y:S04]  /*9040*/  STS [UR6+0x3879c], R6 ;  /* 0x03879c06ff007988 */ /* 0x000fe80008000806 */
[----:B------:R-:W1:Y:S02]  /*9050*/  LDS R7, [UR6+0x3879c] ;  /* 0x03879c06ff077984 */ /* 0x000e640008000800 */
[----:B-1----:R-:W-:-:S05]  /*9060*/  LOP3.LUT R7, R7, 0xf0, RZ, 0xb8, !PT ;  /* 0x000000f007077812 */ /* 0x002fca00078eb8ff */
[----:B------:R1:W-:Y:S04]  /*9070*/  STS [UR6+0x3879c], R7 ;  /* 0x03879c07ff007988 */ /* 0x0003e80008000806 */
[----:B------:R-:W2:Y:S01]  /*9080*/  LDS R9, [UR6+0x3879c] ;  /* 0x03879c06ff097984 */ /* 0x000ea20008000800 */
[----:B-1----:R-:W-:-:S05]  /*9090*/  CS2R R6, SRZ ;  /* 0x0000000000067805 */ /* 0x002fca000001ff00 */
[----:B------:R-:W-:Y:S01]  /*90a0*/  STS.128 [UR6+0x387a0], R4 ;  /* 0x0387a004ff007988 */ /* 0x000fe20008000c06 */
[----:B--2---:R-:W-:-:S05]  /*90b0*/  LOP3.LUT R9, R9, 0xf00, RZ, 0xb8, !PT ;  /* 0x00000f0009097812 */ /* 0x004fca00078eb8ff */
[----:B------:R-:W-:Y:S04]  /*90c0*/  STS.64 [UR6+0x38798], R8 ;  /* 0x03879808ff007988 */ /* 0x000fe80008000a06 */
[----:B------:R-:W1:Y:S02]  /*90d0*/  LDS R12, [UR6+0x3879c] ;  /* 0x03879c06ff0c7984 */ /* 0x000e640008000800 */
[----:B-1----:R-:W-:-:S05]  /*90e0*/  LOP3.LUT R0, R12, 0xf000, RZ, 0xb8, !PT ;  /* 0x0000f0000c007812 */ /* 0x002fca00078eb8ff */
[----:B------:R3:W-:Y:S02]  /*90f0*/  STS [UR6+0x3879c], R0 ;  /* 0x03879c00ff007988 */ /* 0x0007e40008000806 */
.L_x_127:
[----:B------:R-:W-:Y:S05]  /*9100*/  BSYNC B0 ;  /* 0x0000000000007941 */ /* 0x000fea0003800000 */
.L_x_126:
[----:B---3--:R-:W3:Y:S01]  /*9110*/  S2R R0, SR_LANEID ;  /* 0x0000000000007919 */ /* 0x008ee20000000000 */
[----:B------:R-:W-:Y:S01]  /*9120*/  ELECT P0, URZ, PT ;  /* 0x00000000003f782f */ /* 0x000fe20003800000 */
[----:B------:R-:W-:Y:S01]  /*9130*/  NOP ;  /* 0x0000000000007918 */ /* 0x000fe20000000000 */
[----:B------:R-:W-:Y:S11]  /*9140*/  BSSY B0, `(.L_x_129) ;  /* 0x0000004000007945 */ /* 0x000ff60003800000 */
[----:B------:R-:W-:Y:S05]  /*9150*/  @!P0 BRA `(.L_x_130) ;  /* 0x0000000000088947 */ /* 0x000fea0003800000 */
[----:B------:R0:W-:Y:S01]  /*9160*/  UTMACMDFLUSH ;  /* 0x00000000000079b7 */ /* 0x0001e20000000000 */
[----:B------:R-:W-:-:S04]  /*9170*/  DEPBAR.LE SB0, 0x0 ;  /* 0x000080000000791a */ /* 0x000fc80000000000 */
.L_x_130:
[----:B------:R-:W-:Y:S05]  /*9180*/  BSYNC B0 ;  /* 0x0000000000007941 */ /* 0x000fea0003800000 */
.L_x_129:
[----:B------:R-:W-:Y:S01]  /*9190*/  UMOV UR6, 0x400 ;  /* 0x0000040000067882 */ /* 0x000fe20000000000 */
[----:B--23--:R-:W-:Y:S01]  /*91a0*/  IMAD.SHL.U32 R6, R0, 0x4, RZ ;  /* 0x0000000400067824 */ /* 0x00cfe200078e00ff */
[----:B------:R-:W-:-:S04]  /*91b0*/  ULEA UR6, UR42, UR6, 0x18 ;  /* 0x000000062a067291 */ /* 0x000fc8000f8ec03f */
[----:B------:R-:W-:Y:S01]  /*91c0*/  UIADD3 UR32, UR6, 0x38780, URZ ;  /* 0x0003878006207890 */ /* 0x000fe2000fffe03f */
[----:B-1----:R-:W-:Y:S02]  /*91d0*/  IADD3 R4, P0, R6, UR4, RZ ;  /* 0x0000000406047c10 */ /* 0x002fe4000ff1e0ff */
[----:B------:R-:W-:-:S03]  /*91e0*/  MOV R0, RZ ;  /* 0x000000ff00007202 */ /* 0x000fc60000000f00 */
[----:B------:R-:W-:-:S03]  /*91f0*/  IMAD.X R5, RZ, RZ, UR5, P0 ;  /* 0x00000005ff057e24 */ /* 0x000fc600080e06ff */
[----:B------:R-:W1:Y:S01]  /*9200*/  LDS R3, [R6+UR32] ;  /* 0x0000002006037984 */ /* 0x000e620008000800 */
[----:B------:R-:W-:-:S03]  /*9210*/  SHF.L.U32 R0, R0, 0x1f, RZ ;  /* 0x0000001f00007819 */ /* 0x000fc600000006ff */
[----:B-1----:R1:W2:Y:S02]  /*9220*/  ATOMG.E.EXCH.STRONG.GPU PT, RZ, [R4], R3 ;  /* 0x0000000304ff73a8 */ /* 0x0022a400041ee100 */
[----:B--2---:R-:W2:Y:S01]  /*9230*/  SYNCS.PHASECHK.TRANS64.TRYWAIT P0, [UR6+0x38598], R0 ;  /* 0x03859800ff0075a7 */ /* 0x004ea20008000146 */
[----:B------:R-:W-:Y:S02]  /*9240*/  ULOP3.LUT UR31, UR59, 0x1, URZ, 0xfc, !UPT ;  /* 0x000000013b1f7892 */ /* 0x000fe4000f8efc3f */
[----:B------:R-:W-:Y:S01]  /*9250*/  ULOP3.LUT UR30, UR61, 0x2, URZ, 0xfc, !UPT ;  /* 0x000000023d1e7892 */ /* 0x000fe2000f8efc3f */
[----:B-12---:R-:W-:Y:S11]  /*9260*/  @!P0 BRA `(.L_x_131) ;  /* 0x0000005c00948947 */ /* 0x006ff60003800000 */
.L_x_298:
[----:B------:R-:W-:Y:S01]  /*9270*/  IMAD.MOV.U32 R4, RZ, RZ, 0x1 ;  /* 0x00000001ff047424 */ /* 0x000fe200078e00ff */
[----:B------:R-:W-:Y:S01]  /*9280*/  ULDC UR29, c[0x0][0x598] ;  /* 0x00016600001d7ab9 */ /* 0x000fe20000000800 */
[----:B-1----:R-:W-:Y:S01]  /*9290*/  IMAD.MOV.U32 R0, RZ, RZ, RZ ;  /* 0x000000ffff007224 */ /* 0x002fe200078e00ff */
[----:B------:R-:W-:Y:S01]  /*92a0*/  ULDC UR28, c[0x0][0x580] ;  /* 0x00016000001c7ab9 */ /* 0x000fe20000000800 */
[----:B------:R-:W-:Y:S01]  /*92b0*/  ULDC.64 UR24, c[0x0][0x590] ;  /* 0x0001640000187ab9 */ /* 0x000fe20000000a00 */
[----:B------:R-:W-:-:S05]  /*92c0*/  ULDC.64 UR26, c[0x0][0x588] ;  /* 0x00016200001a7ab9 */ /* 0x000fca0000000a00 */
.L_x_192:
[----:B------:R-:W-:-:S06]  /*92d0*/  UISETP.NE.AND UP0, UPT, UR31, 0x3, UPT ;  /* 0x000000031f00788c */ /* 0x000fcc000bf05270 */
[----:B------:R-:W-:-:S13]  /*92e0*/  PLOP3.LUT P1, PT, PT, PT, UP0, 0x80, 0x0 ;  /* 0x000000000000781c */ /* 0x000fda0003f2f008 */
[----:B-----5:R-:W-:Y:S05]  /*92f0*/  @!P1 BRA `(.L_x_132) ;  /* 0x0000000000049947 */ /* 0x020fea0003800000 */
[----:B------:R-:W-:Y:S01]  /*9300*/  BPT.TRAP 0x1 ;  /* 0x000000040000795c */ /* 0x000fe20000300000 */
.L_x_132:
[----:B------:R-:W-:Y:S02]  /*9310*/  R2UR UR7, R2 ;  /* 0x00000000020772ca */ /* 0x000fe400000e0000 */
[----:B------:R-:W-:Y:S02]  /*9320*/  SHF.L.U32 R3, R0, 0x1f, RZ ;  /* 0x0000001f00037819 */ /* 0x000fe400000006ff */
[----:B------:R-:W-:-:S09]  /*9330*/  LEA R8, R2, UR6, 0x4 ;  /* 0x0000000602087c11 */ /* 0x000fd2000f8e20ff */
[----:B------:R-:W-:-:S09]  /*9340*/  ULEA UR7, UR7, UR6, 0x3 ;  /* 0x0000000607077291 */ /* 0x000fd2000f8e183f */
[----:B------:R-:W1:Y:S02]  /*9350*/  SYNCS.PHASECHK.TRANS64.TRYWAIT P0, [UR7+0x38400], R3 ;  /* 0x03840003ff0075a7 */ /* 0x000e640008000147 */
[----:B-1----:R-:W-:Y:S05]  /*9360*/  @!P0 BRA `(.L_x_133) ;  /* 0x0000005c006c8947 */ /* 0x002fea0003800000 */
.L_x_299:
[----:B------:R-:W2:Y:S01]  /*9370*/  LDS.128 R8, [R8+0x385c0] ;  /* 0x0385c00008087984 */ /* 0x000ea20000000c00 */
        /* <DEDUP_REMOVED lines=8> */
.L_x_134:
[----:B------:R-:W-:Y:S01]  /*9400*/  UIADD3 UR7, UR7, 0x38440, URZ ;  /* 0x0003844007077890 */ /* 0x000fe2000fffe03f */
[----:B------:R-:W-:Y:S02]  /*9410*/  R2UR UR18, R16 ;  /* 0x00000000101272ca */ /* 0x000fe400000e0000 */
[----:B------:R-:W-:Y:S01]  /*9420*/  R2UR UR19, R17 ;  /* 0x00000000111372ca */ /* 0x000fe200000e0000 */
[----:B------:R-:W-:Y:S01]  /*9430*/  UPRMT UR7, UR42, 0x654, UR7 ;  /* 0x000006542a077896 */ /* 0x000fe20008000007 */
[----:B------:R-:W-:Y:S02]  /*9440*/  LOP3.LUT P1, RZ, R4, 0xff, RZ, 0xc0, !PT ;  /* 0x000000ff04ff7812 */ /* 0x000fe4000782c0ff */
[----:B------:R-:W-:-:S04]  /*9450*/  ISETP.NE.U32.AND P0, PT, RZ, UR24, PT ;  /* 0x00000018ff007c0c */ /* 0x000fc8000bf05070 */
[----:B------:R-:W-:Y:S02]  /*9460*/  ISETP.NE.AND.EX P0, PT, RZ, UR25, PT, P0 ;  /* 0x00000019ff007c0c */ /* 0x000fe4000bf05300 */
[----:B---3--:R-:W-:Y:S01]  /*9470*/  SYNCS.ARRIVE.TRANS64.RED.A1T0 RZ, [UR7], RZ ;  /* 0x000000ffffff79a7 */ /* 0x008fe20008100407 */
[----:B------:R-:W-:Y:S02]  /*9480*/  USHF.L.U32 UR18, UR18, 0x7, URZ ;  /* 0x0000000712127899 */ /* 0x000fe4000800063f */
[----:B------:R-:W-:Y:S02]  /*9490*/  USHF.L.U32 UR19, UR19, 0x7, URZ ;  /* 0x0000000713137899 */ /* 0x000fe4000800063f */
[----:B------:R-:W-:Y:S10]  /*94a0*/  @!P1 BRA `(.L_x_135) ;  /* 0x00000000000c9947 */ /* 0x000ff40003800000 */
[----:B------:R-:W-:-:S04]  /*94b0*/  DEPBAR {5,4,3,2,1,0} ;  /* 0x0000003f0000791a */ /* 0x000fc80000000000 */
[----:B------:R3:W-:Y:S02]  /*94c0*/  UTMACCTL.IV [UR4] ;  /* 0x00000000040079b9 */ /* 0x0007e40008000000 */
[----:B---3--:R-:W-:Y:S01]  /*94d0*/  NOP ;  /* 0x0000000000007918 */ /* 0x008fe20000000000 */
.L_x_135:
[----:B------:R-:W-:Y:S05]  /*94e0*/  @!P0 BRA `(.L_x_136) ;  /* 0x0000000000188947 */ /* 0x000fea0003800000 */
[----:B------:R-:W3:Y:S02]  /*94f0*/  LDC.64 R4, c[0x0][0x590] ;  /* 0x00016400ff047b82 */ /* 0x000ee40000000a00 */
[----:B---3--:R-:W-:-:S06]  /*9500*/  IMAD.WIDE R4, R18, 0x8, R4 ;  /* 0x0000000812047825 */ /* 0x008fcc00078e0204 */
[----:B------:R-:W1:Y:S04]  /*9510*/  LDG.E.64 R4, desc[UR38][R4.64] ;  /* 0x0000002604047981 */ /* 0x000e68000c1e1b00 */
[----:B-1----:R-:W3:Y:S02]  /*9520*/  LD.E R3, desc[UR38][R4.64] ;  /* 0x0000002604037980 */ /* 0x002ee4000c101900 */
[----:B---3--:R-:W-:Y:S01]  /*9530*/  FSETP.NEU.AND P0, PT, R3, RZ, PT ;  /* 0x000000ff0300720b */ /* 0x008fe20003f0d000 */
[----:B------:R-:W-:-:S12]  /*9540*/  BRA `(.L_x_137) ;  /* 0x0000000000247947 */ /* 0x000fd80003800000 */
.L_x_136:
[----:B------:R-:W-:Y:S02]  /*9550*/  ISETP.NE.U32.AND P1, PT, RZ, UR26, PT ;  /* 0x0000001aff007c0c */ /* 0x000fe4000bf25070 */
[----:B------:R-:W-:Y:S02]  /*9560*/  FSETP.NEU.AND P0, PT, RZ, UR28, PT ;  /* 0x0000001cff007c0b */ /* 0x000fe4000bf0d000 */
[----:B------:R-:W-:-:S13]  /*9570*/  ISETP.NE.AND.EX P1, PT, RZ, UR27, PT, P1 ;  /* 0x0000001bff007c0c */ /* 0x000fda000bf25310 */
[----:B------:R-:W-:Y:S05]  /*9580*/  @!P1 BRA `(.L_x_137) ;  /* 0x0000000000149947 */ /* 0x000fea0003800000 */
[----:B------:R-:W3:Y:S01]  /*9590*/  LDC.64 R4, c[0x0][0x588] ;  /* 0x00016200ff047b82 */ /* 0x000ee20000000a00 */
[----:B-1----:R-:W-:-:S04]  /*95a0*/  IMAD R3, R18, UR29, RZ ;  /* 0x0000001d12037c24 */ /* 0x002fc8000f8e02ff */
[----:B---3--:R-:W-:-:S06]  /*95b0*/  IMAD.WIDE R4, R3, 0x4, R4 ;  /* 0x0000000403047825 */ /* 0x008fcc00078e0204 */
[----:B------:R-:W3:Y:S02]  /*95c0*/  LDG.E R4, desc[UR38][R4.64] ;  /* 0x0000002604047981 */ /* 0x000ee4000c1e1900 */
[----:B---3--:R-:W-:-:S13]  /*95d0*/  FSETP.NEU.AND P0, PT, R4, RZ, PT ;  /* 0x000000ff0400720b */ /* 0x008fda0003f0d000 */
.L_x_137:
[----:B------:R-:W-:Y:S01]  /*95e0*/  UISETP.NE.AND UP0, UPT, UR30, 0x3, UPT ;  /* 0x000000031e00788c */ /* 0x000fe2000bf05270 */
[----:B------:R-:W-:-:S05]  /*95f0*/  ELECT P1, URZ, PT ;  /* 0x00000000003f782f */ /* 0x000fca0003820000 */
[----:B------:R-:W-:Y:S02]  /*9600*/  PLOP3.LUT P2, PT, PT, PT, UP0, 0x80, 0x0 ;  /* 0x000000000000781c */ /* 0x000fe40003f4f008 */
[----:B------:R-:W-:-:S11]  /*9610*/  PLOP3.LUT P0, PT, P0, P1, PT, 0x2a, 0x0 ;  /* 0x000000000000781c */ /* 0x000fd60000702572 */
[----:B------:R-:W-:Y:S05]  /*9620*/  @!P2 BRA `(.L_x_138) ;  /* 0x000000000004a947 */ /* 0x000fea0003800000 */
[----:B------:R-:W-:Y:S01]  /*9630*/  BPT.TRAP 0x1 ;  /* 0x000000040000795c */ /* 0x000fe20000300000 */
.L_x_138:
[----:B-1----:R-:W-:-:S05]  /*9640*/  IMAD.MOV.U32 R3, RZ, RZ, 0x1 ;  /* 0x00000001ff037424 */ /* 0x002fca00078e00ff */
[----:B------:R-:W-:-:S04]  /*9650*/  SHF.L.U32 R3, R3, 0x1f, RZ ;  /* 0x0000001f03037819 */ /* 0x000fc800000006ff */
[----:B------:R-:W1:Y:S02]  /*9660*/  SYNCS.PHASECHK.TRANS64.TRYWAIT P1, [UR6+0x38570], R3 ;  /* 0x03857003ff0075a7 */ /* 0x000e640008020146 */
[----:B-1----:R-:W-:Y:S05]  /*9670*/  @!P1 BRA `(.L_x_139) ;  /* 0x0000005800c09947 */ /* 0x002fea0003800000 */
.L_x_300:
[----:B------:R-:W-:Y:S04]  /*9680*/  BSSY B0, `(.L_x_140) ;  /* 0x000000b000007945 */ /* 0x000fe80003800000 */
[----:B------:R-:W-:Y:S05]  /*9690*/  @P0 BRA `(.L_x_141) ;  /* 0x0000000000240947 */ /* 0x000fea0003800000 */
[----:B------:R-:W-:Y:S02]  /*96a0*/  UIADD3 UR16, UR6, 0x34000, URZ ;  /* 0x0003400006107890 */ /* 0x000fe4000fffe03f */
[----:B------:R-:W-:Y:S01]  /*96b0*/  UIADD3 UR17, UR6, 0x38550, URZ ;  /* 0x0003855006117890 */ /* 0x000fe2000fffe03f */
[----:B------:R-:W-:Y:S01]  /*96c0*/  UMOV UR8, 0x0 ;  /* 0x0000000000087882 */ /* 0x000fe20000000000 */
[----:B------:R-:W-:-:S07]  /*96d0*/  UMOV UR9, 0x10000000 ;  /* 0x1000000000097882 */ /* 0x000fce0000000000 */
[----:B------:R3:W-:Y:S02]  /*96e0*/  UTMALDG.2D [UR16], [UR4], desc[UR8] ;  /* 0x00000810040075b4 */ /* 0x0007e40008009000 */
[----:B---3--:R-:W-:Y:S05]  /*96f0*/  @!P2 BRA `(.L_x_142) ;  /* 0x000000000004a947 */ /* 0x008fea0003800000 */
[----:B------:R-:W-:Y:S01]  /*9700*/  BPT.TRAP 0x1 ;  /* 0x000000040000795c */ /* 0x000fe20000300000 */
.L_x_142:
[----:B-1----:R-:W1:Y:S02]  /*9710*/  LDC R4, c[0x0][0x828] ;  /* 0x00020a00ff047b82 */ /* 0x002e640000000800 */
[----:B-1----:R3:W-:Y:S02]  /*9720*/  SYNCS.ARRIVE.TRANS64.RED.A0TR RZ, [UR6+0x38550], R4 ;  /* 0x03855004ffff79a7 */ /* 0x0027e40008300406 */
.L_x_141:
[----:B------:R-:W-:Y:S05]  /*9730*/  BSYNC B0 ;  /* 0x0000000000007941 */ /* 0x000fea0003800000 */
.L_x_140:
[----:B------:R-:W-:Y:S05]  /*9740*/  @!P2 BRA `(.L_x_143) ;  /* 0x000000000004a947 */ /* 0x000fea0003800000 */
[----:B------:R-:W-:Y:S01]  /*9750*/  BPT.TRAP 0x1 ;  /* 0x000000040000795c */ /* 0x000fe20000300000 */
.L_x_143:
[----:B------:R-:W-:-:S04]  /*9760*/  UIADD3 UR13, UR6, 0x38550, URZ ;  /* 0x00038550060d7890 */ /* 0x000fc8000fffe03f */
[----:B------:R-:W-:-:S09]  /*9770*/  UPRMT UR7, UR42, 0x654, UR13 ;  /* 0x000006542a077896 */ /* 0x000fd2000800000d */
[----:B------:R-:W-:Y:S01]  /*9780*/  SYNCS.ARRIVE.TRANS64.RED.A1T0 RZ, [UR7], RZ ;  /* 0x000000ffffff79a7 */ /* 0x000fe20008100407 */
[----:B------:R-:W-:Y:S05]  /*9790*/  @!P2 BRA `(.L_x_144) ;  /* 0x000000000004a947 */ /* 0x000fea0003800000 */
[----:B------:R-:W-:Y:S01]  /*97a0*/  BPT.TRAP 0x1 ;  /* 0x000000040000795c */ /* 0x000fe20000300000 */
.L_x_144:
[----:B------:R-:W4:Y:S02]  /*97b0*/  SYNCS.PHASECHK.TRANS64.TRYWAIT P1, [UR6+0x38578], R3 ;  /* 0x03857803ff0075a7 */ /* 0x000f240008020146 */
[----:B----4-:R-:W-:Y:S05]  /*97c0*/  @!P1 BRA `(.L_x_145) ;  /* 0x0000005800849947 */ /* 0x010fea0003800000 */
.L_x_301:
[----:B------:R-:W-:Y:S04]  /*97d0*/  BSSY B0, `(.L_x_146) ;  /* 0x000000d000007945 */ /* 0x000fe80003800000 */
[----:B------:R-:W-:Y:S05]  /*97e0*/  @P0 BRA `(.L_x_147) ;  /* 0x00000000002c0947 */ /* 0x000fea0003800000 */
[----:B------:R-:W-:Y:S02]  /*97f0*/  UIADD3 UR10, UR18, 0x40, URZ ;  /* 0x00000040120a7890 */ /* 0x000fe4000fffe03f */
[----:B------:R-:W-:Y:S02]  /*9800*/  UIADD3 UR8, UR6, 0x35000, URZ ;  /* 0x0003500006087890 */ /* 0x000fe4000fffe03f */
[----:B------:R-:W-:Y:S01]  /*9810*/  UIADD3 UR9, UR6, 0x38558, URZ ;  /* 0x0003855806097890 */ /* 0x000fe2000fffe03f */
[----:B------:R-:W-:Y:S01]  /*9820*/  UMOV UR14, 0x0 ;  /* 0x00000000000e7882 */ /* 0x000fe20000000000 */
[----:B------:R-:W-:Y:S01]  /*9830*/  UMOV UR15, 0x10000000 ;  /* 0x10000000000f7882 */ /* 0x000fe20000000000 */
[----:B------:R-:W-:-:S06]  /*9840*/  UMOV UR11, UR19 ;  /* 0x00000013000b7c82 */ /* 0x000fcc0008000000 */
[----:B------:R4:W-:Y:S02]  /*9850*/  UTMALDG.2D [UR8], [UR4], desc[UR14] ;  /* 0x00000e08040075b4 */ /* 0x0009e40008009000 */
[----:B----4-:R-:W-:Y:S05]  /*9860*/  @!P2 BRA `(.L_x_148) ;  /* 0x000000000004a947 */ /* 0x010fea0003800000 */
[----:B------:R-:W-:Y:S01]  /*9870*/  BPT.TRAP 0x1 ;  /* 0x000000040000795c */ /* 0x000fe20000300000 */
.L_x_148:
[----:B-1-3--:R-:W1:Y:S02]  /*9880*/  LDC R4, c[0x0][0x828] ;  /* 0x00020a00ff047b82 */ /* 0x00ae640000000800 */
[----:B-1----:R4:W-:Y:S02]  /*9890*/  SYNCS.ARRIVE.TRANS64.RED.A0TR RZ, [UR6+0x38558], R4 ;  /* 0x03855804ffff79a7 */ /* 0x0029e40008300406 */
.L_x_147:
[----:B------:R-:W-:Y:S05]  /*98a0*/  BSYNC B0 ;  /* 0x0000000000007941 */ /* 0x000fea0003800000 */
.L_x_146:
[----:B------:R-:W-:Y:S05]  /*98b0*/  @!P2 BRA `(.L_x_149) ;  /* 0x000000000004a947 */ /* 0x000fea0003800000 */
[----:B------:R-:W-:Y:S01]  /*98c0*/  BPT.TRAP 0x1 ;  /* 0x000000040000795c */ /* 0x000fe20000300000 */
.L_x_149:
[----:B------:R-:W-:Y:S02]  /*98d0*/  UIADD3 UR9, UR6, 0x38558, URZ ;  /* 0x0003855806097890 */ /* 0x000fe4000fffe03f */
[----:B------:R-:W-:Y:S02]  /*98e0*/  UIADD3 UR23, UR19, 0x20, URZ ;  /* 0x0000002013177890 */ /* 0x000fe4000fffe03f */
[----:B------:R-:W-:-:S09]  /*98f0*/  UPRMT UR16, UR42, 0x654, UR9 ;  /* 0x000006542a107896 */ /* 0x000fd20008000009 */
[----:B------:R-:W-:Y:S01]  /*9900*/  SYNCS.ARRIVE.TRANS64.RED.A1T0 RZ, [UR16], RZ ;  /* 0x000000ffffff79a7 */ /* 0x000fe20008100410 */
[----:B------:R-:W-:Y:S05]  /*9910*/  @!P2 BRA `(.L_x_150) ;  /* 0x000000000004a947 */ /* 0x000fea0003800000 */
[----:B------:R-:W-:Y:S01]  /*9920*/  BPT.TRAP 0x1 ;  /* 0x000000040000795c */ /* 0x000fe20000300000 */
.L_x_150:
[----:B------:R-:W5:Y:S02]  /*9930*/  SYNCS.PHASECHK.TRANS64.TRYWAIT P1, [UR6+0x38580], R3 ;  /* 0x03858003ff0075a7 */ /* 0x000f640008020146 */
[----:B-----5:R-:W-:Y:S05]  /*9940*/  @!P1 BRA `(.L_x_151) ;  /* 0x00000058003c9947 */ /* 0x020fea0003800000 */
.L_x_302:
[----:B------:R-:W-:Y:S04]  /*9950*/  BSSY B0, `(.L_x_152) ;  /* 0x000000c000007945 */ /* 0x000fe80003800000 */
[----:B------:R-:W-:Y:S05]  /*9960*/  @P0 BRA `(.L_x_153) ;  /* 0x0000000000280947 */ /* 0x000fea0003800000 */
[----:B------:R-:W-:Y:S02]  /*9970*/  UIADD3 UR20, UR6, 0x36000, URZ ;  /* 0x0003600006147890 */ /* 0x000fe4000fffe03f */
[----:B------:R-:W-:Y:S01]  /*9980*/  UIADD3 UR21, UR6, 0x38560, URZ ;  /* 0x0003856006157890 */ /* 0x000fe2000fffe03f */
[----:B------:R-:W-:Y:S01]  /*9990*/  UMOV UR10, 0x0 ;  /* 0x00000000000a7882 */ /* 0x000fe20000000000 */
[----:B------:R-:W-:Y:S01]  /*99a0*/  UMOV UR11, 0x10000000 ;  /* 0x10000000000b7882 */ /* 0x000fe20000000000 */
[----:B------:R-:W-:-:S06]  /*99b0*/  UMOV UR22, UR18 ;  /* 0x0000001200167c82 */ /* 0x000fcc0008000000 */
[----:B------:R1:W-:Y:S02]  /*99c0*/  UTMALDG.2D [UR20], [UR4], desc[UR10] ;  /* 0x00000a14040075b4 */ /* 0x0003e40008009000 */
[----:B-1----:R-:W-:Y:S05]  /*99d0*/  @!P2 BRA `(.L_x_154) ;  /* 0x000000000004a947 */ /* 0x002fea0003800000 */
[----:B------:R-:W-:Y:S01]  /*99e0*/  BPT.TRAP 0x1 ;  /* 0x000000040000795c */ /* 0x000fe20000300000 */
.L_x_154:
[----:B---34-:R-:W1:Y:S02]  /*99f0*/  LDC R4, c[0x0][0x828] ;  /* 0x00020a00ff047b82 */ /* 0x018e640000000800 */
[----:B-1----:R1:W-:Y:S02]  /*9a00*/  SYNCS.ARRIVE.TRANS64.RED.A0TR RZ, [UR6+0x38560], R4 ;  /* 0x03856004ffff79a7 */ /* 0x0023e40008300406 */
.L_x_153:
[----:B------:R-:W-:Y:S05]  /*9a10*/  BSYNC B0 ;  /* 0x0000000000007941 */ /* 0x000fea0003800000 */
.L_x_152:
[----:B------:R-:W-:Y:S05]  /*9a20*/  @!P2 BRA `(.L_x_155) ;  /* 0x000000000004a947 */ /* 0x000fea0003800000 */
[----:B------:R-:W-:Y:S01]  /*9a30*/  BPT.TRAP 0x1 ;  /* 0x000000040000795c */ /* 0x000fe20000300000 */
.L_x_155:
[----:B------:R-:W-:-:S04]  /*9a40*/  UIADD3 UR17, UR6, 0x38560, URZ ;  /* 0x0003856006117890 */ /* 0x000fc8000fffe03f */
[----:B------:R-:W-:-:S09]  /*9a50*/  UPRMT UR33, UR42, 0x654, UR17 ;  /* 0x000006542a217896 */ /* 0x000fd20008000011 */
[----:B------:R-:W-:Y:S01]  /*9a60*/  SYNCS.ARRIVE.TRANS64.RED.A1T0 RZ, [UR33], RZ ;  /* 0x000000ffffff79a7 */ /* 0x000fe20008100421 */
[----:B------:R-:W-:Y:S05]  /*9a70*/  @!P2 BRA `(.L_x_156) ;  /* 0x000000000004a947 */ /* 0x000fea0003800000 */
[----:B------:R-:W-:Y:S01]  /*9a80*/  BPT.TRAP 0x1 ;  /* 0x000000040000795c */ /* 0x000fe20000300000 */
.L_x_156:
[----:B------:R-:W5:Y:S02]  /*9a90*/  SYNCS.PHASECHK.TRANS64.TRYWAIT P1, [UR6+0x38588], R3 ;  /* 0x03858803ff0075a7 */ /* 0x000f640008020146 */
[----:B-----5:R-:W-:Y:S05]  /*9aa0*/  @!P1 BRA `(.L_x_157) ;  /* 0x0000005400fc9947 */ /* 0x020fea0003800000 */
.L_x_303:
[----:B------:R-:W-:Y:S04]  /*9ab0*/  BSSY B0, `(.L_x_158) ;  /* 0x000000c000007945 */ /* 0x000fe80003800000 */
[----:B------:R-:W-:Y:S05]  /*9ac0*/  @P0 BRA `(.L_x_159) ;  /* 0x0000000000280947 */ /* 0x000fea0003800000 */
[----:B------:R-:W-:Y:S02]  /*9ad0*/  UIADD3 UR22, UR18, 0x40, URZ ;  /* 0x0000004012167890 */ /* 0x000fe4000fffe03f */
[----:B------:R-:W-:Y:S02]  /*9ae0*/  UIADD3 UR20, UR6, 0x37000, URZ ;  /* 0x0003700006147890 */ /* 0x000fe4000fffe03f */
[----:B------:R-:W-:Y:S01]  /*9af0*/  UIADD3 UR21, UR6, 0x38568, URZ ;  /* 0x0003856806157890 */ /* 0x000fe2000fffe03f */
[----:B------:R-:W-:Y:S01]  /*9b00*/  UMOV UR10, 0x0 ;  /* 0x00000000000a7882 */ /* 0x000fe20000000000 */
[----:B------:R-:W-:-:S07]  /*9b10*/  UMOV UR11, 0x10000000 ;  /* 0x10000000000b7882 */ /* 0x000fce0000000000 */
[----:B------:R1:W-:Y:S02]  /*9b20*/  UTMALDG.2D [UR20], [UR4], desc[UR10] ;  /* 0x00000a14040075b4 */ /* 0x0003e40008009000 */
[----:B-1----:R-:W-:Y:S05]  /*9b30*/  @!P2 BRA `(.L_x_160) ;  /* 0x000000000004a947 */ /* 0x002fea0003800000 */
[----:B------:R-:W-:Y:S01]  /*9b40*/  BPT.TRAP 0x1 ;  /* 0x000000040000795c */ /* 0x000fe20000300000 */
.L_x_160:
[----:B---34-:R-:W1:Y:S02]  /*9b50*/  LDC R4, c[0x0][0x828] ;  /* 0x00020a00ff047b82 */ /* 0x018e640000000800 */
[----:B-1----:R1:W-:Y:S02]  /*9b60*/  SYNCS.ARRIVE.TRANS64.RED.A0TR RZ, [UR6+0x38568], R4 ;  /* 0x03856804ffff79a7 */ /* 0x0023e40008300406 */
.L_x_159:
[----:B------:R-:W-:Y:S05]  /*9b70*/  BSYNC B0 ;  /* 0x0000000000007941 */ /* 0x000fea0003800000 */
.L_x_158:
[----:B------:R-:W-:Y:S05]  /*9b80*/  @!P2 BRA `(.L_x_161) ;  /* 0x000000000004a947 */ /* 0x000fea0003800000 */
[----:B------:R-:W-:Y:S01]  /*9b90*/  BPT.TRAP 0x1 ;  /* 0x000000040000795c */ /* 0x000fe20000300000 */
.L_x_161:
[----:B------:R-:W-:Y:S02]  /*9ba0*/  UIADD3 UR21, UR6, 0x38568, URZ ;  /* 0x0003856806157890 */ /* 0x000fe4000fffe03f */
[----:B------:R-:W-:Y:S02]  /*9bb0*/  UIADD3 UR15, UR19, 0x40, URZ ;  /* 0x00000040130f7890 */ /* 0x000fe4000fffe03f */
[----:B------:R-:W-:-:S09]  /*9bc0*/  UPRMT UR34, UR42, 0x654, UR21 ;  /* 0x000006542a227896 */ /* 0x000fd20008000015 */
[----:B------:R-:W-:Y:S01]  /*9bd0*/  SYNCS.ARRIVE.TRANS64.RED.A1T0 RZ, [UR34], RZ ;  /* 0x000000ffffff79a7 */ /* 0x000fe20008100422 */
[----:B------:R-:W-:Y:S05]  /*9be0*/  @!P2 BRA `(.L_x_162) ;  /* 0x000000000004a947 */ /* 0x000fea0003800000 */
[----:B------:R-:W-:Y:S01]  /*9bf0*/  BPT.TRAP 0x1 ;  /* 0x000000040000795c */ /* 0x000fe20000300000 */
.L_x_162:
[----:B-1-34-:R-:W-:-:S04]  /*9c00*/  SHF.L.U32 R4, RZ, 0x1f, RZ ;  /* 0x0000001fff047819 */ /* 0x01afc800000006ff */
[----:B------:R-:W1:Y:S02]  /*9c10*/  SYNCS.PHASECHK.TRANS64.TRYWAIT P1, [UR6+0x38570], R4 ;  /* 0x03857004ff0075a7 */ /* 0x000e640008020146 */
[----:B-1----:R-:W-:Y:S05]  /*9c20*/  @!P1 BRA `(.L_x_163) ;  /* 0x0000005400b49947 */ /* 0x002fea0003800000 */
.L_x_304:
[----:B------:R-:W-:Y:S04]  /*9c30*/  BSSY B0, `(.L_x_164) ;  /* 0x000000b000007945 */ /* 0x000fe80003800000 */
[----:B------:R-:W-:Y:S05]  /*9c40*/  @P0 BRA `(.L_x_165) ;  /* 0x0000000000240947 */ /* 0x000fea0003800000 */
[----:B------:R-:W-:Y:S01]  /*9c50*/  UIADD3 UR12, UR6, 0x34000, URZ ;  /* 0x00034000060c7890 */ /* 0x000fe2000fffe03f */
[----:B------:R-:W-:Y:S01]  /*9c60*/  UMOV UR10, 0x0 ;  /* 0x00000000000a7882 */ /* 0x000fe20000000000 */
[----:B------:R-:W-:Y:S01]  /*9c70*/  UMOV UR11, 0x10000000 ;  /* 0x10000000000b7882 */ /* 0x000fe20000000000 */
[----:B------:R-:W-:-:S06]  /*9c80*/  UMOV UR14, UR18 ;  /* 0x00000012000e7c82 */ /* 0x000fcc0008000000 */
[----:B------:R3:W-:Y:S02]  /*9c90*/  UTMALDG.2D [UR12], [UR4], desc[UR10] ;  /* 0x00000a0c040075b4 */ /* 0x0007e40008009000 */
[----:B---3--:R-:W-:Y:S05]  /*9ca0*/  @!P2 BRA `(.L_x_166) ;  /* 0x000000000004a947 */ /* 0x008fea0003800000 */
[----:B------:R-:W-:Y:S01]  /*9cb0*/  BPT.TRAP 0x1 ;  /* 0x000000040000795c */ /* 0x000fe20000300000 */
.L_x_166:
[----:B-1----:R-:W1:Y:S02]  /*9cc0*/  LDC R5, c[0x0][0x828] ;  /* 0x00020a00ff057b82 */ /* 0x002e640000000800 */
[----:B-1----:R3:W-:Y:S02]  /*9cd0*/  SYNCS.ARRIVE.TRANS64.RED.A0TR RZ, [UR6+0x38550], R5 ;  /* 0x03855005ffff79a7 */ /* 0x0027e40008300406 */
.L_x_165:
[----:B------:R-:W-:Y:S05]  /*9ce0*/  BSYNC B0 ;  /* 0x0000000000007941 */ /* 0x000fea0003800000 */
.L_x_164:
[----:B------:R-:W-:Y:S05]  /*9cf0*/  @!P2 BRA `(.L_x_167) ;  /* 0x000000000004a947 */ /* 0x000fea0003800000 */
[----:B------:R-:W-:Y:S01]  /*9d00*/  BPT.TRAP 0x1 ;  /* 0x000000040000795c */ /* 0x000fe20000300000 */
.L_x_167:
[----:B------:R-:W-:Y:S01]  /*9d10*/  SYNCS.ARRIVE.TRANS64.RED.A1T0 RZ, [UR7], RZ ;  /* 0x000000ffffff79a7 */ /* 0x000fe20008100407 */
[----:B------:R-:W-:Y:S05]  /*9d20*/  @!P2 BRA `(.L_x_168) ;  /* 0x000000000004a947 */ /* 0x000fea0003800000 */
[----:B------:R-:W-:Y:S01]  /*9d30*/  BPT.TRAP 0x1 ;  /* 0x000000040000795c */ /* 0x000fe20000300000 */
.L_x_168:
[----:B------:R-:W4:Y:S02]  /*9d40*/  SYNCS.PHASECHK.TRANS64.TRYWAIT P1, [UR6+0x38578], R4 ;  /* 0x03857804ff0075a7 */ /* 0x000f240008020146 */
[----:B----4-:R-:W-:Y:S05]  /*9d50*/  @!P1 BRA `(.L_x_169) ;  /* 0x0000005400809947 */ /* 0x010fea0003800000 */
.L_x_305:
        /* <DEDUP_REMOVED lines=10> */
.L_x_172:
[----:B-1-3--:R-:W1:Y:S02]  /*9e00*/  LDC R5, c[0x0][0x828] ;  /* 0x00020a00ff057b82 */ /* 0x00ae640000000800 */
[----:B-1----:R4:W-:Y:S02]  /*9e10*/  SYNCS.ARRIVE.TRANS64.RED.A0TR RZ, [UR6+0x38558], R5 ;  /* 0x03855805ffff79a7 */ /* 0x0029e40008300406 */
.L_x_171:
[----:B------:R-:W-:Y:S05]  /*9e20*/  BSYNC B0 ;  /* 0x0000000000007941 */ /* 0x000fea0003800000 */
.L_x_170:
[----:B------:R-:W-:Y:S05]  /*9e30*/  @!P2 BRA `(.L_x_173) ;  /* 0x000000000004a947 */ /* 0x000fea0003800000 */
[----:B------:R-:W-:Y:S01]  /*9e40*/  BPT.TRAP 0x1 ;  /* 0x000000040000795c */ /* 0x000fe20000300000 */
.L_x_173:
[----:B------:R-:W-:Y:S01]  /*9e50*/  SYNCS.ARRIVE.TRANS64.RED.A1T0 RZ, [UR16], RZ ;  /* 0x000000ffffff79a7 */ /* 0x000fe20008100410 */
[----:B------:R-:W-:Y:S01]  /*9e60*/  UIADD3 UR19, UR19, 0x60, URZ ;  /* 0x0000006013137890 */ /* 0x000fe2000fffe03f */
[----:B------:R-:W-:Y:S11]  /*9e70*/  @!P2 BRA `(.L_x_174) ;  /* 0x000000000004a947 */ /* 0x000ff60003800000 */
[----:B------:R-:W-:Y:S01]  /*9e80*/  BPT.TRAP 0x1 ;  /* 0x000000040000795c */ /* 0x000fe20000300000 */
.L_x_174:
[----:B------:R-:W5:Y:S02]  /*9e90*/  SYNCS.PHASECHK.TRANS64.TRYWAIT P1, [UR6+0x38580], R4 ;  /* 0x03858004ff0075a7 */ /* 0x000f640008020146 */
[----:B-----5:R-:W-:Y:S05]  /*9ea0*/  @!P1 BRA `(.L_x_175) ;  /* 0x0000005400449947 */ /* 0x020fea0003800000 */
.L_x_306:
[----:B------:R-:W-:Y:S04]  /*9eb0*/  BSSY B0, `(.L_x_176) ;  /* 0x000000a000007945 */ /* 0x000fe80003800000 */
[----:B------:R-:W-:Y:S05]  /*9ec0*/  @P0 BRA `(.L_x_177) ;  /* 0x0000000000200947 */ /* 0x000fea0003800000 */
[----:B------:R-:W-:Y:S01]  /*9ed0*/  UIADD3 UR16, UR6, 0x36000, URZ ;  /* 0x0003600006107890 */ /* 0x000fe2000fffe03f */
[----:B------:R-:W-:Y:S01]  /*9ee0*/  UMOV UR8, 0x0 ;  /* 0x0000000000087882 */ /* 0x000fe20000000000 */
[----:B------:R-:W-:-:S07]  /*9ef0*/  UMOV UR9, 0x10000000 ;  /* 0x1000000000097882 */ /* 0x000fce0000000000 */
[----:B------:R1:W-:Y:S02]  /*9f00*/  UTMALDG.2D [UR16], [UR4], desc[UR8] ;  /* 0x00000810040075b4 */ /* 0x0003e40008009000 */
[----:B-1----:R-:W-:Y:S05]  /*9f10*/  @!P2 BRA `(.L_x_178) ;  /* 0x000000000004a947 */ /* 0x002fea0003800000 */
[----:B------:R-:W-:Y:S01]  /*9f20*/  BPT.TRAP 0x1 ;  /* 0x000000040000795c */ /* 0x000fe20000300000 */
.L_x_178:
[----:B---34-:R-:W1:Y:S02]  /*9f30*/  LDC R5, c[0x0][0x828] ;  /* 0x00020a00ff057b82 */ /* 0x018e640000000800 */
[----:B-1----:R1:W-:Y:S02]  /*9f40*/  SYNCS.ARRIVE.TRANS64.RED.A0TR RZ, [UR6+0x38560], R5 ;  /* 0x03856005ffff79a7 */ /* 0x0023e40008300406 */
.L_x_177:
[----:B------:R-:W-:Y:S05]  /*9f50*/  BSYNC B0 ;  /* 0x0000000000007941 */ /* 0x000fea0003800000 */
.L_x_176:
[----:B------:R-:W-:Y:S05]  /*9f60*/  @!P2 BRA `(.L_x_179) ;  /* 0x000000000004a947 */ /* 0x000fea0003800000 */
[----:B------:R-:W-:Y:S01]  /*9f70*/  BPT.TRAP 0x1 ;  /* 0x000000040000795c */ /* 0x000fe20000300000 */
.L_x_179:
[----:B------:R-:W-:Y:S01]  /*9f80*/  SYNCS.ARRIVE.TRANS64.RED.A1T0 RZ, [UR33], RZ ;  /* 0x000000ffffff79a7 */ /* 0x000fe20008100421 */
[----:B------:R-:W-:Y:S05]  /*9f90*/  @!P2 BRA `(.L_x_180) ;  /* 0x000000000004a947 */ /* 0x000fea0003800000 */
[----:B------:R-:W-:Y:S01]  /*9fa0*/  BPT.TRAP 0x1 ;  /* 0x000000040000795c */ /* 0x000fe20000300000 */
.L_x_180:
[----:B------:R-:W5:Y:S02]  /*9fb0*/  SYNCS.PHASECHK.TRANS64.TRYWAIT P1, [UR6+0x38588], R4 ;  /* 0x03858804ff0075a7 */ /* 0x000f640008020146 */
[----:B-----5:R-:W-:Y:S05]  /*9fc0*/  @!P1 BRA `(.L_x_181) ;  /* 0x0000005400149947 */ /* 0x020fea0003800000 */
.L_x_307:
        /* <DEDUP_REMOVED lines=10> */
.L_x_184:
[----:B------:R-:W1:Y:S02]  /*a070*/  LDC R4, c[0x0][0x828] ;  /* 0x00020a00ff047b82 */ /* 0x000e640000000800 */
[----:B-1----:R1:W-:Y:S02]  /*a080*/  SYNCS.ARRIVE.TRANS64.RED.A0TR RZ, [UR6+0x38568], R4 ;  /* 0x03856804ffff79a7 */ /* 0x0023e40008300406 */
.L_x_183:
[----:B------:R-:W-:Y:S05]  /*a090*/  BSYNC B0 ;  /* 0x0000000000007941 */ /* 0x000fea0003800000 */
.L_x_182:
[----:B------:R-:W-:Y:S05]  /*a0a0*/  @!P2 BRA `(.L_x_185) ;  /* 0x000000000004a947 */ /* 0x000fea0003800000 */
[----:B------:R-:W-:Y:S01]  /*a0b0*/  BPT.TRAP 0x1 ;  /* 0x000000040000795c */ /* 0x000fe20000300000 */
.L_x_185:
[----:B--2---:R-:W-:Y:S01]  /*a0c0*/  ISETP.NE.AND P0, PT, R11, RZ, PT ;  /* 0x000000ff0b00720c */ /* 0x004fe20003f05270 */
[----:B------:R-:W-:Y:S01]  /*a0d0*/  SYNCS.ARRIVE.TRANS64.RED.A1T0 RZ, [UR34], RZ ;  /* 0x000000ffffff79a7 */ /* 0x000fe20008100422 */
[CC--:B------:R-:W-:Y:S02]  /*a0e0*/  ISETP.NE.AND P3, PT, R18.reuse, R10.reuse, PT ;  /* 0x0000000a1200720c */ /* 0x0c0fe40003f65270 */
[----:B------:R-:W-:-:S13]  /*a0f0*/  ISETP.EQ.OR P0, PT, R18, R10, !P0 ;  /* 0x0000000a1200720c */ /* 0x000fda0004702670 */
[----:B------:R-:W-:Y:S05]  /*a100*/  @P0 BRA `(.L_x_186) ;  /* 0x0000000400040947 */ /* 0x000fea0003800000 */
[----:B------:R-:W-:Y:S01]  /*a110*/  ELECT P0, URZ, PT ;  /* 0x00000000003f782f */ /* 0x000fe20003800000 */
[----:B------:R-:W-:-:S12]  /*a120*/  BSSY B0, `(.L_x_187) ;  /* 0x0000032000007945 */ /* 0x000fd80003800000 */
[----:B------:R-:W-:Y:S05]  /*a130*/  @!P0 BRA `(.L_x_188) ;  /* 0x0000000000c08947 */ /* 0x000fea0003800000 */
[----:B-1-34-:R-:W1:Y:S08]  /*a140*/  LDC.64 R4, c[0x0][0x290] ;  /* 0x0000a400ff047b82 */ /* 0x01ae700000000a00 */
[----:B------:R-:W2:Y:S08]  /*a150*/  LDC.64 R12, c[0x0][0x808] ;  /* 0x00020200ff0c7b82 */ /* 0x000eb00000000a00 */
[----:B------:R-:W3:Y:S01]  /*a160*/  LDC.64 R16, c[0x0][0x810] ;  /* 0x00020400ff107b82 */ /* 0x000ee20000000a00 */
[----:B-1----:R-:W-:-:S05]  /*a170*/  IMAD.WIDE R4, R10, 0xc, R4 ;  /* 0x0000000c0a047825 */ /* 0x002fca00078e0204 */
[----:B------:R1:W5:Y:S04]  /*a180*/  LDG.E R14, desc[UR38][R4.64] ;  /* 0x00000026040e7981 */ /* 0x000368000c1e1900 */
[----:B------:R1:W5:Y:S01]  /*a190*/  LDG.E R15, desc[UR38][R4.64+0x4] ;  /* 0x00000426040f7981 */ /* 0x000362000c1e1900 */
[----:B--2---:R-:W-:Y:S02]  /*a1a0*/  ISETP.NE.U32.AND P0, PT, R12, RZ, PT ;  /* 0x000000ff0c00720c */ /* 0x004fe40003f05070 */
[----:B------:R-:W-:Y:S02]  /*a1b0*/  SHF.R.S32.HI R6, RZ, 0x1f, R10 ;  /* 0x0000001fff067819 */ /* 0x000fe4000001140a */
[----:B------:R-:W-:Y:S02]  /*a1c0*/  ISETP.NE.AND.EX P0, PT, R13, RZ, PT, P0 ;  /* 0x000000ff0d00720c */ /* 0x000fe40003f05300 */
[----:B---3--:R-:W-:-:S04]  /*a1d0*/  ISETP.NE.U32.AND P1, PT, R16, RZ, PT ;  /* 0x000000ff1000720c */ /* 0x008fc80003f25070 */
[----:B------:R-:W-:-:S07]  /*a1e0*/  ISETP.NE.AND.EX P1, PT, R17, RZ, PT, P1 ;  /* 0x000000ff1100720c */ /* 0x000fce0003f25310 */
[----:B-1----:R-:W-:Y:S06]  /*a1f0*/  @!P0 BRA `(.L_x_189) ;  /* 0x0000000000108947 */ /* 0x002fec0003800000 */
[----:B------:R-:W-:-:S04]  /*a200*/  LEA R4, P0, R10, R12, 0x3 ;  /* 0x0000000c0a047211 */ /* 0x000fc800078018ff */
[----:B------:R-:W-:-:S06]  /*a210*/  LEA.HI.X R5, R10, R13, R6, 0x3, P0 ;  /* 0x0000000d0a057211 */ /* 0x000fcc00000f1c06 */
[----:B------:R-:W2:Y:S04]  /*a220*/  LDG.E.64 R4, desc[UR38][R4.64] ;  /* 0x0000002604047981 */ /* 0x000ea8000c1e1b00 */
[----:B--2---:R1:W-:Y:S02]  /*a230*/  STS.64 [UR32], R4 ;  /* 0x00000004ff007988 */ /* 0x0043e40008000a20 */
.L_x_189:
[----:B------:R-:W-:Y:S05]  /*a240*/  @!P1 BRA `(.L_x_188) ;  /* 0x00000000007c9947 */ /* 0x000fea0003800000 */
[----:B-1----:R-:W-:-:S04]  /*a250*/  LEA R4, P0, R10, R16, 0x3 ;  /* 0x000000100a047211 */ /* 0x002fc800078018ff */
[----:B------:R-:W-:Y:S02]  /*a260*/  LEA.HI.X R5, R10, R17, R6, 0x3, P0 ;  /* 0x000000110a057211 */ /* 0x000fe400000f1c06 */
[----:B------:R-:W1:Y:S04]  /*a270*/  LDS R6, [UR32+0x1c] ;  /* 0x00001c20ff067984 */ /* 0x000e680008000800 */
[----:B------:R-:W2:Y:S01]  /*a280*/  LDG.E.64 R4, desc[UR38][R4.64] ;  /* 0x0000002604047981 */ /* 0x000ea2000c1e1b00 */
[----:B------:R-:W-:-:S03]  /*a290*/  IMAD.U32 R18, RZ, RZ, UR32 ;  /* 0x00000020ff127e24 */ /* 0x000fc6000f8e00ff */
[----:B------:R-:W-:Y:S02]  /*a2a0*/  STS [UR32+0x30], RZ ;  /* 0x000030ffff007988 */ /* 0x000fe40008000820 */
[----:B------:R-:W-:-:S05]  /*a2b0*/  SHF.R.U64 R18, R18, 0x4, RZ ;  /* 0x0000000412127819 */ /* 0x000fca00000012ff */
[----:B------:R-:W-:Y:S04]  /*a2c0*/  STS [UR32+0x10], R18 ;  /* 0x00001012ff007988 */ /* 0x000fe80008000820 */
[----:B------:R-:W-:Y:S01]  /*a2d0*/  STS [UR32+0x14], R18 ;  /* 0x00001412ff007988 */ /* 0x000fe20008000820 */
[----:B--2---:R-:W-:Y:S01]  /*a2e0*/  SHF.L.U64.HI R12, R4, 0x1, R5 ;  /* 0x00000001040c7819 */ /* 0x004fe20000010205 */
[----:B-----5:R-:W-:-:S03]  /*a2f0*/  VIADD R5, R15, 0xffffffff ;  /* 0xffffffff0f057836 */ /* 0x020fc60000000000 */
[----:B------:R-:W-:-:S04]  /*a300*/  LOP3.LUT R12, R12, 0x1fffffff, RZ, 0xc0, !PT ;  /* 0x1fffffff0c0c7812 */ /* 0x000fc800078ec0ff */
[----:B------:R-:W-:-:S04]  /*a310*/  SHF.R.U32.HI R7, RZ, 0x4, R12 ;  /* 0x00000004ff077819 */ /* 0x000fc8000001160c */
[----:B-1----:R-:W-:-:S05]  /*a320*/  LOP3.LUT R6, R6, 0xf, R7, 0xb8, !PT ;  /* 0x0000000f06067812 */ /* 0x002fca00078eb807 */
[----:B------:R-:W-:Y:S04]  /*a330*/  STS [UR32+0x1c], R6 ;  /* 0x00001c06ff007988 */ /* 0x000fe80008000820 */
[----:B------:R-:W1:Y:S02]  /*a340*/  LDS R7, [UR32+0x1c] ;  /* 0x00001c20ff077984 */ /* 0x000e640008000800 */
[----:B-1----:R-:W-:-:S05]  /*a350*/  LOP3.LUT R7, R7, 0xf0, RZ, 0xb8, !PT ;  /* 0x000000f007077812 */ /* 0x002fca00078eb8ff */
[----:B------:R1:W-:Y:S04]  /*a360*/  STS [UR32+0x1c], R7 ;  /* 0x00001c07ff007988 */ /* 0x0003e80008000820 */
[----:B------:R-:W2:Y:S01]  /*a370*/  LDS R13, [UR32+0x1c] ;  /* 0x00001c20ff0d7984 */ /* 0x000ea20008000800 */
[----:B-1----:R-:W-:Y:S02]  /*a380*/  CS2R R6, SRZ ;  /* 0x0000000000067805 */ /* 0x002fe4000001ff00 */
[----:B--2---:R-:W-:Y:S01]  /*a390*/  LOP3.LUT R19, R13, 0xf00, RZ, 0xb8, !PT ;  /* 0x00000f000d137812 */ /* 0x004fe200078eb8ff */
[----:B------:R-:W-:Y:S02]  /*a3a0*/  IMAD.SHL.U32 R13, R4, 0x2, RZ ;  /* 0x00000002040d7824 */ /* 0x000fe400078e00ff */
[----:B------:R-:W-:-:S02]  /*a3b0*/  VIADD R4, R14, 0xffffffff ;  /* 0xffffffff0e047836 */ /* 0x000fc40000000000 */
[----:B------:R-:W-:Y:S01]  /*a3c0*/  STS.64 [UR32+0x18], R18 ;  /* 0x00001812ff007988 */ /* 0x000fe20008000a20 */
[----:B------:R-:W-:-:S03]  /*a3d0*/  LOP3.LUT R13, R13, 0xfffffffe, RZ, 0xc0, !PT ;  /* 0xfffffffe0d0d7812 */ /* 0x000fc600078ec0ff */
[----:B------:R-:W1:Y:S01]  /*a3e0*/  LDS R16, [UR32+0x1c] ;  /* 0x00001c20ff107984 */ /* 0x000e620008000800 */
[----:B------:R-:W-:-:S03]  /*a3f0*/  SHF.R.U64 R13, R13, 0x4, R12 ;  /* 0x000000040d0d7819 */ /* 0x000fc6000000120c */
[----:B------:R2:W-:Y:S04]  /*a400*/  STS.128 [UR32+0x20], R4 ;  /* 0x00002004ff007988 */ /* 0x0005e80008000c20 */
[----:B------:R2:W-:Y:S01]  /*a410*/  STS [UR32+0xc], R13 ;  /* 0x00000c0dff007988 */ /* 0x0005e20008000820 */
[----:B-1----:R-:W-:-:S05]  /*a420*/  LOP3.LUT R12, R16, 0xf000, RZ, 0xb8, !PT ;  /* 0x0000f000100c7812 */ /* 0x002fca00078eb8ff */
[----:B------:R2:W-:Y:S02]  /*a430*/  STS [UR32+0x1c], R12 ;  /* 0x00001c0cff007988 */ /* 0x0005e40008000820 */
.L_x_188:
[----:B------:R-:W-:Y:S05]  /*a440*/  BSYNC B0 ;  /* 0x0000000000007941 */ /* 0x000fea0003800000 */
.L_x_187:
[----:B-12---:R-:W1:Y:S01]  /*a450*/  S2R R4, SR_LANEID ;  /* 0x0000000000047919 */ /* 0x006e620000000000 */
[----:B------:R-:W-:Y:S01]  /*a460*/  NOP ;  /* 0x0000000000007918 */ /* 0x000fe20000000000 */
[----:B------:R-:W-:Y:S01]  /*a470*/  ELECT P0, URZ, PT ;  /* 0x00000000003f782f */ /* 0x000fe20003800000 */
[----:B------:R-:W-:Y:S01]  /*a480*/  BSSY B0, `(.L_x_190) ;  /* 0x0000008000007945 */ /* 0x000fe20003800000 */
[----:B-1----:R-:W-:-:S05]  /*a490*/  IMAD.SHL.U32 R6, R4, 0x4, RZ ;  /* 0x0000000404067824 */ /* 0x002fca00078e00ff */
[----:B------:R1:W2:Y:S01]  /*a4a0*/  LDS R7, [R6+UR32] ;  /* 0x0000002006077984 */ /* 0x0002a20008000800 */
[----:B------:R-:W-:-:S05]  /*a4b0*/  IADD3 R4, P1, R6, UR4, RZ ;  /* 0x0000000406047c10 */ /* 0x000fca000ff3e0ff */
[----:B---34-:R-:W-:Y:S01]  /*a4c0*/  IMAD.X R5, RZ, RZ, UR5, P1 ;  /* 0x00000005ff057e24 */ /* 0x018fe200088e06ff */
[----:B------:R-:W-:Y:S07]  /*a4d0*/  @!P0 BRA `(.L_x_191) ;  /* 0x0000000000088947 */ /* 0x000fee0003800000 */
[----:B------:R0:W-:Y:S01]  /*a4e0*/  UTMACMDFLUSH ;  /* 0x00000000000079b7 */ /* 0x0001e20000000000 */
[----:B------:R-:W-:-:S04]  /*a4f0*/  DEPBAR.LE SB0, 0x0 ;  /* 0x000080000000791a */ /* 0x000fc80000000000 */
.L_x_191:
[----:B------:R-:W-:Y:S05]  /*a500*/  BSYNC B0 ;  /* 0x0000000000007941 */ /* 0x000fea0003800000 */
.L_x_190:
[----:B--2---:R2:W5:Y:S02]  /*a510*/  ATOMG.E.EXCH.STRONG.GPU PT, RZ, [R4], R7 ;  /* 0x0000000704ff73a8 */ /* 0x00456400041ee100 */
.L_x_186:
[----:B------:R-:W-:Y:S01]  /*a520*/  ISETP.NE.AND P1, PT, R11, RZ, PT ;  /* 0x000000ff0b00720c */ /* 0x000fe20003f25270 */
[----:B------:R-:W-:Y:S01]  /*a530*/  VIADD R2, R2, 0x1 ;  /* 0x0000000102027836 */ /* 0x000fe20000000000 */
[----:B-12---:R-:W-:Y:S01]  /*a540*/  SEL R4, RZ, 0x1, !P3 ;  /* 0x00000001ff047807 */ /* 0x006fe20005800000 */
[----:B------:R-:W-:Y:S01]  /*a550*/  IMAD.MOV.U32 R16, RZ, RZ, R8 ;  /* 0x000000ffff107224 */ /* 0x000fe200078e0008 */
[----:B------:R-:W-:Y:S01]  /*a560*/  MOV R18, R10 ;  /* 0x0000000a00127202 */ /* 0x000fe20000000f00 */
[----:B------:R-:W-:Y:S01]  /*a570*/  IMAD.MOV.U32 R17, RZ, RZ, R9 ;  /* 0x000000ffff117224 */ /* 0x000fe200078e0009 */
[----:B------:R-:W-:-:S04]  /*a580*/  ISETP.NE.AND P0, PT, R2, 0x8, PT ;  /* 0x000000080200780c */ /* 0x000fc80003f05270 */
[----:B---34-:R-:W-:Y:S02]  /*a590*/  SEL R5, RZ, 0x1, P0 ;  /* 0x00000001ff057807 */ /* 0x018fe40000000000 */
[----:B------:R-:W-:Y:S02]  /*a5a0*/  SEL R2, R2, RZ, P0 ;  /* 0x000000ff02027207 */ /* 0x000fe40000000000 */
[----:B------:R-:W-:Y:S01]  /*a5b0*/  LOP3.LUT R0, R0, R5, RZ, 0x3c, !PT ;  /* 0x0000000500007212 */ /* 0x000fe200078e3cff */
[----:B------:R-:W-:Y:S06]  /*a5c0*/  @P1 BRA `(.L_x_192) ;  /* 0xffffffec00401947 */ /* 0x000fec000383ffff */
[----:B-----5:R-:W-:Y:S01]  /*a5d0*/  ELECT P0, URZ, PT ;  /* 0x00000000003f782f */ /* 0x020fe20003800000 */
[----:B------:R-:W-:-:S12]  /*a5e0*/  BSSY B0, `(.L_x_193) ;  /* 0x0000017000007945 */ /* 0x000fd80003800000 */
[----:B------:R-:W-:Y:S05]  /*a5f0*/  @!P0 BRA `(.L_x_194) ;  /* 0x0000000000548947 */ /* 0x000fea0003800000 */
[----:B------:R-:W-:Y:S05]  /*a600*/  @!P2 BRA `(.L_x_195) ;  /* 0x000000000004a947 */ /* 0x000fea0003800000 */
[----:B------:R-:W-:Y:S01]  /*a610*/  BPT.TRAP 0x1 ;  /* 0x000000040000795c */ /* 0x000fe20000300000 */
.L_x_195:
[----:B------:R-:W1:Y:S02]  /*a620*/  SYNCS.PHASECHK.TRANS64.TRYWAIT P0, [UR6+0x38570], R3 ;  /* 0x03857003ff0075a7 */ /* 0x000e640008000146 */
[----:B-1----:R-:W-:Y:S05]  /*a630*/  @!P0 BRA `(.L_x_196) ;  /* 0x0000004c00908947 */ /* 0x002fea0003800000 */
.L_x_308:
[----:B------:R-:W-:Y:S05]  /*a640*/  @!P2 BRA `(.L_x_197) ;  /* 0x000000000004a947 */ /* 0x000fea0003800000 */
[----:B------:R-:W-:Y:S01]  /*a650*/  BPT.TRAP 0x1 ;  /* 0x000000040000795c */ /* 0x000fe20000300000 */
.L_x_197:
[----:B------:R-:W2:Y:S02]  /*a660*/  SYNCS.PHASECHK.TRANS64.TRYWAIT P0, [UR6+0x38578], R3 ;  /* 0x03857803ff0075a7 */ /* 0x000ea40008000146 */
[----:B--2---:R-:W-:Y:S05]  /*a670*/  @!P0 BRA `(.L_x_198) ;  /* 0x0000004c00988947 */ /* 0x004fea0003800000 */
.L_x_309:
[----:B------:R-:W-:Y:S05]  /*a680*/  @!P2 BRA `(.L_x_199) ;  /* 0x000000000004a947 */ /* 0x000fea0003800000 */
[----:B------:R-:W-:Y:S01]  /*a690*/  BPT.TRAP 0x1 ;  /* 0x000000040000795c */ /* 0x000fe20000300000 */
.L_x_199:
[----:B------:R-:W2:Y:S02]  /*a6a0*/  SYNCS.PHASECHK.TRANS64.TRYWAIT P0, [UR6+0x38580], R3 ;  /* 0x03858003ff0075a7 */ /* 0x000ea40008000146 */
[----:B--2---:R-:W-:Y:S05]  /*a6b0*/  @!P0 BRA `(.L_x_200) ;  /* 0x0000004c00a08947 */ /* 0x004fea0003800000 */
.L_x_310:
[----:B------:R-:W-:Y:S05]  /*a6c0*/  @!P2 BRA `(.L_x_201) ;  /* 0x000000000004a947 */ /* 0x000fea0003800000 */
[----:B------:R-:W-:Y:S01]  /*a6d0*/  BPT.TRAP 0x1 ;  /* 0x000000040000795c */ /* 0x000fe20000300000 */
.L_x_201:
[----:B-1----:R-:W-:-:S05]  /*a6e0*/  IMAD.MOV.U32 R0, RZ, RZ, 0x1 ;  /* 0x00000001ff007424 */ /* 0x002fca00078e00ff */
[----:B------:R-:W-:-:S07]  /*a6f0*/  SHF.L.U32 R0, R0, 0x1f, RZ ;  /* 0x0000001f00007819 */ /* 0x000fce00000006ff */
.L_x_202:
[----:B-1----:R-:W-:-:S04]  /*a700*/  IMAD.U32 R3, RZ, RZ, UR6 ;  /* 0x00000006ff037e24 */ /* 0x002fc8000f8e00ff */
[----:B------:R1:W2:Y:S03]  /*a710*/  SYNCS.PHASECHK.TRANS64.TRYWAIT P0, [R3+URZ+0x38588], R0 ;  /* 0x03858800030075a7 */ /* 0x0002a6000800017f */
[----:B--2---:R-:W-:Y:S05]  /*a720*/  @!P0 NANOSLEEP.SYNCS 0x989680 ;  /* 0x009896800000895d */ /* 0x004fea0003900000 */
[----:B------:R-:W2:Y:S02]  /*a730*/  @!P0 SYNCS.PHASECHK.TRANS64 P0, [R3+URZ+0x38588], R0 ;  /* 0x03858800030085a7 */ /* 0x000ea4000800007f */
[----:B--2---:R-:W-:Y:S05]  /*a740*/  @!P0 BRA `(.L_x_202) ;  /* 0xfffffffc00ec8947 */ /* 0x004fea000383ffff */
.L_x_194:
[----:B------:R-:W-:Y:S05]  /*a750*/  BSYNC B0 ;  /* 0x0000000000007941 */ /* 0x000fea0003800000 */
.L_x_193:
[----:B------:R-:W-:Y:S05]  /*a760*/  EXIT ;  /* 0x000000000000794d */ /* 0x000fea0003800000 */
.L_x_123:
[----:B------:R-:W1:Y:S01]  /*a770*/  S2UR UR4, SR_CTAID.Y ;  /* 0x00000000000479c3 */ /* 0x000e620000002600 */
[----:B------:R-:W2:Y:S01]  /*a780*/  S2R R37, SR_LANEID ;  /* 0x0000000000257919 */ /* 0x000ea20000000000 */
[----:B------:R-:W-:Y:S01]  /*a790*/  ELECT P0, URZ, PT ;  /* 0x00000000003f782f */ /* 0x000fe20003800000 */
[----:B------:R-:W-:Y:S01]  /*a7a0*/  BSSY B0, `(.L_x_203) ;  /* 0x0000037000007945 */ /* 0x000fe20003800000 */
[----:B------:R-:W-:Y:S01]  /*a7b0*/  ULDC.64 UR12, c[0x0][0x508] ;  /* 0x00014200000c7ab9 */ /* 0x000fe20000000a00 */
[----:B-1----:R-:W-:-:S04]  /*a7c0*/  UIMAD UR4, UR4, UR60, UR53 ;  /* 0x0000003c040472a4 */ /* 0x002fc8000f8e0235 */
[----:B------:R-:W-:-:S06]  /*a7d0*/  UIMAD.WIDE UR12, UR4, 0x80, UR12 ;  /* 0x00000080040c78a5 */ /* 0x000fcc000f8e020c */
[----:B------:R-:W-:Y:S06]  /*a7e0*/  @!P0 BRA `(.L_x_204) ;  /* 0x0000000000c88947 */ /* 0x000fec0003800000 */
[----:B------:R-:W1:Y:S01]  /*a7f0*/  LDC.64 R8, c[0x0][0x300] ;  /* 0x0000c000ff087b82 */ /* 0x000e620000000a00 */
[----:B------:R-:W-:Y:S02]  /*a800*/  UMOV UR4, 0x400 ;  /* 0x0000040000047882 */ /* 0x000fe40000000000 */
[----:B---3--:R-:W-:-:S05]  /*a810*/  ULEA UR4, UR42, UR4, 0x18 ;  /* 0x000000042a047291 */ /* 0x008fca000f8ec03f */
[----:B------:R-:W1:Y:S08]  /*a820*/  LDC.64 R10, c[0x0][0x308] ;  /* 0x0000c200ff0a7b82 */ /* 0x000e700000000a00 */
[----:B------:R-:W3:Y:S08]  /*a830*/  LDC.64 R4, c[0x0][0x330] ;  /* 0x0000cc00ff047b82 */ /* 0x000ef00000000a00 */
[----:B------:R-:W3:Y:S01]  /*a840*/  LDC.64 R6, c[0x0][0x338] ;  /* 0x0000ce00ff067b82 */ /* 0x000ee20000000a00 */
[----:B-1----:R1:W-:Y:S07]  /*a850*/  STS.128 [UR4+0x38680], R8 ;  /* 0x03868008ff007988 */ /* 0x0023ee0008000c04 */
[----:B------:R-:W4:Y:S08]  /*a860*/  LDC.64 R32, c[0x0][0x310] ;  /* 0x0000c400ff207b82 */ /* 0x000f300000000a00 */
[----:B------:R-:W4:Y:S01]  /*a870*/  LDC.64 R34, c[0x0][0x318] ;  /* 0x0000c600ff227b82 */ /* 0x000f220000000a00 */
[----:B---3--:R3:W-:Y:S07]  /*a880*/  STS.128 [UR4+0x386b0], R4 ;  /* 0x0386b004ff007988 */ /* 0x0087ee0008000c04 */
[----:B------:R-:W5:Y:S08]  /*a890*/  LDC.64 R28, c[0x0][0x320] ;  /* 0x0000c800ff1c7b82 */ /* 0x000f700000000a00 */
[----:B------:R-:W5:Y:S08]  /*a8a0*/  LDC.64 R30, c[0x0][0x328] ;  /* 0x0000ca00ff1e7b82 */ /* 0x000f700000000a00 */
[----:B------:R-:W2:Y:S01]  /*a8b0*/  LDC.64 R24, c[0x0][0x340] ;  /* 0x0000d000ff187b82 */ /* 0x000ea20000000a00 */
[----:B----4-:R4:W-:Y:S07]  /*a8c0*/  STS.128 [UR4+0x38690], R32 ;  /* 0x03869020ff007988 */ /* 0x0109ee0008000c04 */
[----:B------:R-:W2:Y:S08]  /*a8d0*/  LDC.64 R26, c[0x0][0x348] ;  /* 0x0000d200ff1a7b82 */ /* 0x000eb00000000a00 */
[----:B------:R-:W3:Y:S01]  /*a8e0*/  LDC.64 R20, c[0x0][0x350] ;  /* 0x0000d400ff147b82 */ /* 0x000ee20000000a00 */
[----:B-----5:R5:W-:Y:S07]  /*a8f0*/  STS.128 [UR4+0x386a0], R28 ;  /* 0x0386a01cff007988 */ /* 0x020bee0008000c04 */
[----:B------:R-:W3:Y:S08]  /*a900*/  LDC.64 R22, c[0x0][0x358] ;  /* 0x0000d600ff167b82 */ /* 0x000ef00000000a00 */
[----:B------:R-:W4:Y:S01]  /*a910*/  LDC.64 R12, c[0x0][0x360] ;  /* 0x0000d800ff0c7b82 */ /* 0x000f220000000a00 */
[----:B--2---:R2:W-:Y:S07]  /*a920*/  STS.128 [UR4+0x386c0], R24 ;  /* 0x0386c018ff007988 */ /* 0x0045ee0008000c04 */
[----:B------:R-:W4:Y:S08]  /*a930*/  LDC.64 R14, c[0x0][0x368] ;  /* 0x0000da00ff0e7b82 */ /* 0x000f300000000a00 */
[----:B-1----:R-:W1:Y:S01]  /*a940*/  LDC.64 R8, c[0x0][0x370] ;  /* 0x0000dc00ff087b82 */ /* 0x002e620000000a00 */
[----:B---3--:R3:W-:Y:S07]  /*a950*/  STS.128 [UR4+0x386d0], R20 ;  /* 0x0386d014ff007988 */ /* 0x0087ee0008000c04 */
[----:B------:R-:W1:Y:S08]  /*a960*/  LDC.64 R10, c[0x0][0x378] ;  /* 0x0000de00ff0a7b82 */ /* 0x000e700000000a00 */
[----:B------:R-:W5:Y:S01]  /*a970*/  LDC.64 R4, c[0x0][0x410] ;  /* 0x00010400ff047b82 */ /* 0x000f620000000a00 */
[----:B----4-:R4:W-:Y:S07]  /*a980*/  STS.128 [UR4+0x386e0], R12 ;  /* 0x0386e00cff007988 */ /* 0x0109ee0008000c04 */
[----:B------:R-:W5:Y:S01]  /*a990*/  LDC.64 R6, c[0x0][0x418] ;  /* 0x00010600ff067b82 */ /* 0x000f620000000a00 */
[----:B-1----:R1:W-:Y:S07]  /*a9a0*/  STS.128 [UR4+0x386f0], R8 ;  /* 0x0386f008ff007988 */ /* 0x0023ee0008000c04 */
[----:B------:R-:W3:Y:S08]  /*a9b0*/  LDC.64 R32, c[0x0][0x400] ;  /* 0x00010000ff207b82 */ /* 0x000ef00000000a00 */
[----:B------:R-:W3:Y:S01]  /*a9c0*/  LDC.64 R34, c[0x0][0x408] ;  /* 0x00010200ff227b82 */ /* 0x000ee20000000a00 */
[----:B-----5:R5:W-:Y:S07]  /*a9d0*/  STS.128 [UR4+0x38710], R4 ;  /* 0x03871004ff007988 */ /* 0x020bee0008000c04 */
[----:B------:R-:W4:Y:S08]  /*a9e0*/  LDC.64 R28, c[0x0][0x420] ;  /* 0x00010800ff1c7b82 */ /* 0x000f300000000a00 */
[----:B------:R-:W4:Y:S08]  /*a9f0*/  LDC.64 R30, c[0x0][0x428] ;  /* 0x00010a00ff1e7b82 */ /* 0x000f300000000a00 */
[----:B--2---:R-:W2:Y:S01]  /*aa00*/  LDC.64 R24, c[0x0][0x430] ;  /* 0x00010c00ff187b82 */ /* 0x004ea20000000a00 */
[----:B---3--:R3:W-:Y:S07]  /*aa10*/  STS.128 [UR4+0x38700], R32 ;  /* 0x03870020ff007988 */ /* 0x0087ee0008000c04 */
[----:B------:R-:W2:Y:S08]  /*aa20*/  LDC.64 R26, c[0x0][0x438] ;  /* 0x00010e00ff1a7b82 */ /* 0x000eb00000000a00 */
[----:B------:R-:W5:Y:S01]  /*aa30*/  LDC.64 R20, c[0x0][0x440] ;  /* 0x00011000ff147b82 */ /* 0x000f620000000a00 */
[----:B----4-:R3:W-:Y:S07]  /*aa40*/  STS.128 [UR4+0x38720], R28 ;  /* 0x0387201cff007988 */ /* 0x0107ee0008000c04 */
[----:B------:R-:W5:Y:S08]  /*aa50*/  LDC.64 R22, c[0x0][0x448] ;  /* 0x00011200ff167b82 */ /* 0x000f700000000a00 */
[----:B------:R-:W4:Y:S01]  /*aa60*/  LDC.64 R12, c[0x0][0x450] ;  /* 0x00011400ff0c7b82 */ /* 0x000f220000000a00 */
[----:B--2---:R3:W-:Y:S07]  /*aa70*/  STS.128 [UR4+0x38730], R24 ;  /* 0x03873018ff007988 */ /* 0x0047ee0008000c04 */
[----:B------:R-:W4:Y:S08]  /*aa80*/  LDC.64 R14, c[0x0][0x458] ;  /* 0x00011600ff0e7b82 */ /* 0x000f300000000a00 */
[----:B-1----:R-:W1:Y:S01]  /*aa90*/  LDC.64 R8, c[0x0][0x460] ;  /* 0x00011800ff087b82 */ /* 0x002e620000000a00 */
[----:B-----5:R3:W-:Y:S07]  /*aaa0*/  STS.128 [UR4+0x38740], R20 ;  /* 0x03874014ff007988 */ /* 0x0207ee0008000c04 */
[----:B------:R-:W1:Y:S08]  /*aab0*/  LDC.64 R10, c[0x0][0x468] ;  /* 0x00011a00ff0a7b82 */ /* 0x000e700000000a00 */
[----:B------:R-:W2:Y:S01]  /*aac0*/  LDC.64 R4, c[0x0][0x470] ;  /* 0x00011c00ff047b82 */ /* 0x000ea20000000a00 */
[----:B----4-:R3:W-:Y:S07]  /*aad0*/  STS.128 [UR4+0x38750], R12 ;  /* 0x0387500cff007988 */ /* 0x0107ee0008000c04 */
[----:B------:R-:W2:Y:S01]  /*aae0*/  LDC.64 R6, c[0x0][0x478] ;  /* 0x00011e00ff067b82 */ /* 0x000ea20000000a00 */
[----:B-1----:R3:W-:Y:S04]  /*aaf0*/  STS.128 [UR4+0x38760], R8 ;  /* 0x03876008ff007988 */ /* 0x0027e80008000c04 */
[----:B--2---:R3:W-:Y:S02]  /*ab00*/  STS.128 [UR4+0x38770], R4 ;  /* 0x03877004ff007988 */ /* 0x0047e40008000c04 */
.L_x_204:
[----:B---3--:R-:W-:Y:S05]  /*ab10*/  BSYNC B0 ;  /* 0x0000000000007941 */ /* 0x008fea0003800000 */
.L_x_203:
[----:B------:R-:W-:Y:S01]  /*ab20*/  ELECT P0, URZ, PT ;  /* 0x00000000003f782f */ /* 0x000fe20003800000 */
[----:B------:R-:W-:Y:S01]  /*ab30*/  NOP ;  /* 0x0000000000007918 */ /* 0x000fe20000000000 */
[----:B------:R-:W-:Y:S11]  /*ab40*/  BSSY B0, `(.L_x_205) ;  /* 0x0000046000007945 */ /* 0x000ff60003800000 */
[----:B------:R-:W-:Y:S05]  /*ab50*/  @!P0 BRA `(.L_x_206) ;  /* 0x0000000400108947 */ /* 0x000fea0003800000 */
[----:B------:R-:W1:Y:S08]  /*ab60*/  LDC.64 R6, c[0x0][0x518] ;  /* 0x00014600ff067b82 */ /* 0x000e700000000a00 */
[----:B------:R-:W3:Y:S08]  /*ab70*/  LDC.64 R4, c[0x0][0x528] ;  /* 0x00014a00ff047b82 */ /* 0x000ef00000000a00 */
[----:B------:R-:W4:Y:S01]  /*ab80*/  LDC.64 R22, c[0x0][0x510] ;  /* 0x00014400ff167b82 */ /* 0x000f220000000a00 */
[----:B-1----:R-:W-:-:S07]  /*ab90*/  IMAD.WIDE R6, R18, 0x8, R6 ;  /* 0x0000000812067825 */ /* 0x002fce00078e0206 */
[----:B------:R-:W1:Y:S01]  /*aba0*/  LDC.64 R20, c[0x0][0x520] ;  /* 0x00014800ff147b82 */ /* 0x000e620000000a00 */
[----:B------:R5:W2:Y:S01]  /*abb0*/  LDG.E.64 R10, desc[UR38][R6.64] ;  /* 0x00000026060a7981 */ /* 0x000aa2000c1e1b00 */
[----:B---3--:R-:W-:-:S05]  /*abc0*/  IMAD.WIDE R4, R18, 0x8, R4 ;  /* 0x0000000812047825 */ /* 0x008fca00078e0204 */
[----:B------:R3:W3:Y:S01]  /*abd0*/  LDG.E.64 R8, desc[UR38][R4.64] ;  /* 0x0000002604087981 */ /* 0x0006e2000c1e1b00 */
[----:B----4-:R-:W-:-:S06]  /*abe0*/  IMAD.WIDE R22, R18, 0x8, R22 ;  /* 0x0000000812167825 */ /* 0x010fcc00078e0216 */
[----:B------:R-:W4:Y:S01]  /*abf0*/  LDG.E.64 R22, desc[UR38][R22.64] ;  /* 0x0000002616167981 */ /* 0x000f22000c1e1b00 */
[----:B-1----:R-:W-:-:S06]  /*ac00*/  IMAD.WIDE R20, R18, 0x8, R20 ;  /* 0x0000000812147825 */ /* 0x002fcc00078e0214 */
[----:B------:R-:W4:Y:S01]  /*ac10*/  LDG.E.64 R20, desc[UR38][R20.64] ;  /* 0x0000002614147981 */ /* 0x000f22000c1e1b00 */
[----:B------:R-:W-:Y:S02]  /*ac20*/  UMOV UR4, 0x400 ;  /* 0x0000040000047882 */ /* 0x000fe40000000000 */
[----:B------:R-:W-:-:S09]  /*ac30*/  ULEA UR4, UR42, UR4, 0x18 ;  /* 0x000000042a047291 */ /* 0x000fd2000f8ec03f */
[----:B-----5:R-:W1:Y:S04]  /*ac40*/  LDS R6, [UR4+0x3869c] ;  /* 0x03869c04ff067984 */ /* 0x020e680008000800 */
[----:B------:R-:W5:Y:S01]  /*ac50*/  LDS R7, [UR4+0x3871c] ;  /* 0x03871c04ff077984 */ /* 0x000f620008000800 */
[----:B------:R-:W-:Y:S02]  /*ac60*/  UIADD3 UR5, UR4, 0x38680, URZ ;  /* 0x0003868004057890 */ /* 0x000fe4000fffe03f */
[----:B------:R-:W-:-:S04]  /*ac70*/  UIADD3 UR6, UR4, 0x38700, URZ ;  /* 0x0003870004067890 */ /* 0x000fc8000fffe03f */
[----:B------:R-:W-:Y:S02]  /*ac80*/  IMAD.U32 R24, RZ, RZ, UR5 ;  /* 0x00000005ff187e24 */ /* 0x000fe4000f8e00ff */
[----:B------:R-:W-:-:S03]  /*ac90*/  IMAD.U32 R26, RZ, RZ, UR6 ;  /* 0x00000006ff1a7e24 */ /* 0x000fc6000f8e00ff */
[----:B------:R-:W-:Y:S02]  /*aca0*/  SHF.R.U64 R24, R24, 0x4, RZ ;  /* 0x0000000418187819 */ /* 0x000fe400000012ff */
[----:B------:R-:W-:Y:S01]  /*acb0*/  SHF.R.U64 R26, R26, 0x4, RZ ;  /* 0x000000041a1a7819 */ /* 0x000fe200000012ff */
[----:B------:R-:W-:Y:S01]  /*acc0*/  VIADD R13, R3, 0xffffffff ;  /* 0xffffffff030d7836 */ /* 0x000fe20000000000 */
[----:B------:R-:W-:Y:S01]  /*acd0*/  CS2R R14, SRZ ;  /* 0x00000000000e7805 */ /* 0x000fe2000001ff00 */
[----:B------:R-:W-:Y:S04]  /*ace0*/  STS [UR4+0x38690], R24 ;  /* 0x03869018ff007988 */ /* 0x000fe80008000804 */
[----:B------:R-:W-:Y:S04]  /*acf0*/  STS [UR4+0x38694], R24 ;  /* 0x03869418ff007988 */ /* 0x000fe80008000804 */
[----:B------:R-:W-:Y:S04]  /*ad00*/  STS [UR4+0x38710], R26 ;  /* 0x0387101aff007988 */ /* 0x000fe80008000804 */
[----:B------:R-:W-:Y:S04]  /*ad10*/  STS [UR4+0x38714], R26 ;  /* 0x0387141aff007988 */ /* 0x000fe80008000804 */
[----:B------:R-:W-:Y:S04]  /*ad20*/  STS [UR4+0x386b0], RZ ;  /* 0x0386b0ffff007988 */ /* 0x000fe80008000804 */
[----:B------:R-:W-:Y:S01]  /*ad30*/  STS [UR4+0x38730], RZ ;  /* 0x038730ffff007988 */ /* 0x000fe20008000804 */
[----:B--2---:R-:W-:-:S04]  /*ad40*/  LOP3.LUT R11, R11, 0x1fffffff, RZ, 0xc0, !PT ;  /* 0x1fffffff0b0b7812 */ /* 0x004fc800078ec0ff */
[----:B---3--:R-:W-:Y:S02]  /*ad50*/  SHF.R.U32.HI R5, RZ, 0x4, R11 ;  /* 0x00000004ff057819 */ /* 0x008fe4000001160b */
[----:B------:R-:W-:-:S04]  /*ad60*/  LOP3.LUT R9, R9, 0x1fffffff, RZ, 0xc0, !PT ;  /* 0x1fffffff09097812 */ /* 0x000fc800078ec0ff */
[----:B------:R-:W-:Y:S02]  /*ad70*/  SHF.R.U32.HI R4, RZ, 0x4, R9 ;  /* 0x00000004ff047819 */ /* 0x000fe40000011609 */
[----:B-1----:R-:W-:Y:S02]  /*ad80*/  LOP3.LUT R6, R6, 0xf, R5, 0xb8, !PT ;  /* 0x0000000f06067812 */ /* 0x002fe400078eb805 */
[----:B-----5:R-:W-:-:S03]  /*ad90*/  LOP3.LUT R7, R7, 0xf, R4, 0xb8, !PT ;  /* 0x0000000f07077812 */ /* 0x020fc600078eb804 */
[----:B------:R-:W-:Y:S04]  /*ada0*/  STS [UR4+0x3869c], R6 ;  /* 0x03869c06ff007988 */ /* 0x000fe80008000804 */
[----:B------:R-:W-:Y:S04]  /*adb0*/  STS [UR4+0x3871c], R7 ;  /* 0x03871c07ff007988 */ /* 0x000fe80008000804 */
[----:B------:R-:W1:Y:S04]  /*adc0*/  LDS R4, [UR4+0x3869c] ;  /* 0x03869c04ff047984 */ /* 0x000e680008000800 */
[----:B------:R-:W2:Y:S01]  /*add0*/  LDS R5, [UR4+0x3871c] ;  /* 0x03871c04ff057984 */ /* 0x000ea20008000800 */
[----:B-1----:R-:W-:-:S02]  /*ade0*/  LOP3.LUT R4, R4, 0xf0, RZ, 0xb8, !PT ;  /* 0x000000f004047812 */ /* 0x002fc400078eb8ff */
[----:B--2---:R-:W-:-:S03]  /*adf0*/  LOP3.LUT R5, R5, 0xf0, RZ, 0xb8, !PT ;  /* 0x000000f005057812 */ /* 0x004fc600078eb8ff */
[----:B------:R-:W-:Y:S04]  /*ae00*/  STS [UR4+0x3869c], R4 ;  /* 0x03869c04ff007988 */ /* 0x000fe80008000804 */
[----:B------:R-:W-:Y:S04]  /*ae10*/  STS [UR4+0x3871c], R5 ;  /* 0x03871c05ff007988 */ /* 0x000fe80008000804 */
[----:B------:R-:W1:Y:S04]  /*ae20*/  LDS R25, [UR4+0x3869c] ;  /* 0x03869c04ff197984 */ /* 0x000e680008000800 */
[----:B------:R-:W2:Y:S01]  /*ae30*/  LDS R27, [UR4+0x3871c] ;  /* 0x03871c04ff1b7984 */ /* 0x000ea20008000800 */
[----:B-1----:R-:W-:-:S02]  /*ae40*/  LOP3.LUT R25, R25, 0xf00, RZ, 0xb8, !PT ;  /* 0x00000f0019197812 */ /* 0x002fc400078eb8ff */
[----:B--2---:R-:W-:-:S03]  /*ae50*/  LOP3.LUT R27, R27, 0xf00, RZ, 0xb8, !PT ;  /* 0x00000f001b1b7812 */ /* 0x004fc600078eb8ff */
[----:B------:R-:W-:Y:S04]  /*ae60*/  STS.64 [UR4+0x38698], R24 ;  /* 0x03869818ff007988 */ /* 0x000fe80008000a04 */
[----:B------:R-:W-:Y:S04]  /*ae70*/  STS.64 [UR4+0x38718], R26 ;  /* 0x0387181aff007988 */ /* 0x000fe80008000a04 */
[----:B------:R-:W1:Y:S04]  /*ae80*/  LDS R28, [UR4+0x3869c] ;  /* 0x03869c04ff1c7984 */ /* 0x000e680008000800 */
[----:B------:R-:W2:Y:S01]  /*ae90*/  LDS R29, [UR4+0x3871c] ;  /* 0x03871c04ff1d7984 */ /* 0x000ea20008000800 */
[----:B------:R-:W-:Y:S01]  /*aea0*/  VIADD R4, R36, 0xffffffff ;  /* 0xffffffff24047836 */ /* 0x000fe20000000000 */
[----:B------:R-:W-:Y:S01]  /*aeb0*/  CS2R R6, SRZ ;  /* 0x0000000000067805 */ /* 0x000fe2000001ff00 */
[----:B------:R-:W-:Y:S01]  /*aec0*/  VIADD R5, R0, 0xffffffff ;  /* 0xffffffff00057836 */ /* 0x000fe20000000000 */
[----:B------:R-:W-:Y:S01]  /*aed0*/  SHF.R.U64 R11, R10, 0x4, R11 ;  /* 0x000000040a0b7819 */ /* 0x000fe2000000120b */
[----:B------:R-:W-:Y:S01]  /*aee0*/  IMAD.MOV.U32 R12, RZ, RZ, R4 ;  /* 0x000000ffff0c7224 */ /* 0x000fe200078e0004 */
[----:B------:R-:W-:Y:S01]  /*aef0*/  SHF.R.U64 R9, R8, 0x4, R9 ;  /* 0x0000000408097819 */ /* 0x000fe20000001209 */
[----:B----4-:R3:W-:Y:S04]  /*af00*/  STS.64 [UR4+0x38680], R22 ;  /* 0x03868016ff007988 */ /* 0x0107e80008000a04 */
[----:B------:R3:W-:Y:S04]  /*af10*/  STS.128 [UR4+0x386a0], R4 ;  /* 0x0386a004ff007988 */ /* 0x0007e80008000c04 */
[----:B------:R3:W-:Y:S04]  /*af20*/  STS.128 [UR4+0x38720], R12 ;  /* 0x0387200cff007988 */ /* 0x0007e80008000c04 */
[----:B------:R3:W-:Y:S04]  /*af30*/  STS [UR4+0x3868c], R11 ;  /* 0x03868c0bff007988 */ /* 0x0007e80008000804 */
[----:B------:R3:W-:Y:S04]  /*af40*/  STS [UR4+0x3870c], R9 ;  /* 0x03870c09ff007988 */ /* 0x0007e80008000804 */
[----:B------:R3:W-:Y:S01]  /*af50*/  STS.64 [UR4+0x38700], R20 ;  /* 0x03870014ff007988 */ /* 0x0007e20008000a04 */
[----:B-1----:R-:W-:-:S02]  /*af60*/  LOP3.LUT R0, R28, 0xf000, RZ, 0xb8, !PT ;  /* 0x0000f0001c007812 */ /* 0x002fc400078eb8ff */
[----:B--2---:R-:W-:-:S03]  /*af70*/  LOP3.LUT R3, R29, 0xf000, RZ, 0xb8, !PT ;  /* 0x0000f0001d037812 */ /* 0x004fc600078eb8ff */
[----:B------:R3:W-:Y:S04]  /*af80*/  STS [UR4+0x3869c], R0 ;  /* 0x03869c00ff007988 */ /* 0x0007e80008000804 */
[----:B------:R3:W-:Y:S02]  /*af90*/  STS [UR4+0x3871c], R3 ;  /* 0x03871c03ff007988 */ /* 0x0007e40008000804 */
.L_x_206:
[----:B------:R-:W-:Y:S05]  /*afa0*/  BSYNC B0 ;  /* 0x0000000000007941 */ /* 0x000fea0003800000 */
.L_x_205:
[----:B------:R-:W-:Y:S01]  /*afb0*/  ELECT P0, URZ, PT ;  /* 0x00000000003f782f */ /* 0x000fe20003800000 */
[----:B------:R-:W-:Y:S01]  /*afc0*/  NOP ;  /* 0x0000000000007918 */ /* 0x000fe20000000000 */
[----:B------:R-:W-:Y:S11]  /*afd0*/  BSSY B0, `(.L_x_207) ;  /* 0x0000004000007945 */ /* 0x000ff60003800000 */
[----:B------:R-:W-:Y:S05]  /*afe0*/  @!P0 BRA `(.L_x_208) ;  /* 0x0000000000088947 */ /* 0x000fea0003800000 */
[----:B------:R0:W-:Y:S01]  /*aff0*/  UTMACMDFLUSH ;  /* 0x00000000000079b7 */ /* 0x0001e20000000000 */
[----:B------:R-:W-:-:S04]  /*b000*/  DEPBAR.LE SB0, 0x0 ;  /* 0x000080000000791a */ /* 0x000fc80000000000 */
.L_x_208:
[----:B------:R-:W-:Y:S05]  /*b010*/  BSYNC B0 ;  /* 0x0000000000007941 */ /* 0x000fea0003800000 */
.L_x_207:
[----:B------:R-:W-:Y:S01]  /*b020*/  UMOV UR4, 0x400 ;  /* 0x0000040000047882 */ /* 0x000fe20000000000 */
[----:B--2---:R-:W-:Y:S01]  /*b030*/  IMAD.SHL.U32 R37, R37, 0x4, RZ ;  /* 0x0000000425257824 */ /* 0x004fe200078e00ff */
[----:B------:R-:W-:Y:S01]  /*b040*/  ULEA UR17, UR42, UR4, 0x18 ;  /* 0x000000042a117291 */ /* 0x000fe2000f8ec03f */
[----:B------:R-:W-:-:S03]  /*b050*/  ULDC UR14, c[0x0][0x884] ;  /* 0x00022100000e7ab9 */ /* 0x000fc60000000800 */
[----:B------:R-:W-:Y:S01]  /*b060*/  UIADD3 UR20, UR17, 0x38680, URZ ;  /* 0x0003868011147890 */ /* 0x000fe2000fffe03f */
[----:B---3--:R-:W-:Y:S01]  /*b070*/  IADD3 R6, P0, R37, UR12, RZ ;  /* 0x0000000c25067c10 */ /* 0x008fe2000ff1e0ff */
[----:B------:R-:W-:Y:S01]  /*b080*/  UIMAD.WIDE UR14, UR14, 0x80, UR12 ;  /* 0x000000800e0e78a5 */ /* 0x000fe2000f8e020c */
[----:B------:R-:W-:-:S03]  /*b090*/  IMAD.MOV.U32 R10, RZ, RZ, 0x1 ;  /* 0x00000001ff0a7424 */ /* 0x000fc600078e00ff */
[----:B------:R-:W-:Y:S02]  /*b0a0*/  IMAD.X R7, RZ, RZ, UR13, P0 ;  /* 0x0000000dff077e24 */ /* 0x000fe400080e06ff */
[----:B------:R-:W-:Y:S01]  /*b0b0*/  IADD3 R4, P1, R37, UR14, RZ ;  /* 0x0000000e25047c10 */ /* 0x000fe2000ff3e0ff */
[----:B------:R-:W1:Y:S04]  /*b0c0*/  LDS R3, [R37+UR20] ;  /* 0x0000001425037984 */ /* 0x000e680008000800 */
[----:B------:R-:W2:Y:S01]  /*b0d0*/  LDS R9, [R37+UR20+0x80] ;  /* 0x0000801425097984 */ /* 0x000ea20008000800 */
[----:B------:R-:W-:Y:S01]  /*b0e0*/  IMAD.X R5, RZ, RZ, UR15, P1 ;  /* 0x0000000fff057e24 */ /* 0x000fe200088e06ff */
[----:B------:R-:W-:Y:S01]  /*b0f0*/  MOV R8, 0x1 ;  /* 0x0000000100087802 */ /* 0x000fe20000000f00 */
[----:B------:R-:W-:Y:S01]  /*b100*/  BSSY B0, `(.L_x_209) ;  /* 0x00000e6000007945 */ /* 0x000fe20003800000 */
[----:B------:R-:W-:Y:S01]  /*b110*/  USHF.L.U32 UR4, UR42, 0x6, URZ ;  /* 0x000000062a047899 */ /* 0x000fe2000800063f */
[----:B------:R-:W-:-:S02]  /*b120*/  IMAD.MOV.U32 R0, RZ, RZ, RZ ;  /* 0x000000ffff007224 */ /* 0x000fc400078e00ff */
[----:B------:R-:W-:Y:S01]  /*b130*/  IMAD.MOV.U32 R20, RZ, RZ, RZ ;  /* 0x000000ffff147224 */ /* 0x000fe200078e00ff */
[----:B------:R-:W-:Y:S02]  /*b140*/  USHF.L.U32 UR18, UR42, 0xc, URZ ;  /* 0x0000000c2a127899 */ /* 0x000fe4000800063f */
[----:B------:R-:W-:Y:S02]  /*b150*/  ULOP3.LUT UR22, UR59, 0x1, URZ, 0xfc, !UPT ;  /* 0x000000013b167892 */ /* 0x000fe4000f8efc3f */
[----:B------:R-:W-:Y:S02]  /*b160*/  ULOP3.LUT UR19, UR43, 0x2, URZ, 0xfc, !UPT ;  /* 0x000000022b137892 */ /* 0x000fe4000f8efc3f */
[----:B------:R-:W-:Y:S02]  /*b170*/  ULOP3.LUT UR16, UR4, 0x40, URZ, 0xc0, !UPT ;  /* 0x0000004004107892 */ /* 0x000fe4000f8ec03f */
[----:B------:R-:W-:Y:S01]  /*b180*/  UIADD3 UR21, UR17, 0x38700, URZ ;  /* 0x0003870011157890 */ /* 0x000fe2000fffe03f */
[----:B-1----:R1:W5:Y:S04]  /*b190*/  ATOMG.E.EXCH.STRONG.GPU PT, RZ, [R6], R3 ;  /* 0x0000000306ff73a8 */ /* 0x00236800041ee100 */
[----:B--2---:R2:W5:Y:S01]  /*b1a0*/  ATOMG.E.EXCH.STRONG.GPU PT, RZ, [R4], R9 ;  /* 0x0000000904ff73a8 */ /* 0x00456200041ee100 */
[----:B-1----:R-:W-:Y:S01]  /*b1b0*/  IMAD.MOV.U32 R3, RZ, RZ, 0x1 ;  /* 0x00000001ff037424 */ /* 0x002fe200078e00ff */
[----:B--2---:R-:W-:-:S02]  /*b1c0*/  PRMT R4, R8, 0x7610, R4 ;  /* 0x0000761008047816 */ /* 0x004fc40000000004 */
[----:B------:R-:W-:-:S07]  /*b1d0*/  PRMT R5, R10, 0x7610, R5 ;  /* 0x000076100a057816 */ /* 0x000fce0000000005 */
.L_x_228:
[----:B------:R-:W-:Y:S01]  /*b1e0*/  LOP3.LUT P0, RZ, R5, 0xff, RZ, 0xc0, !PT ;  /* 0x000000ff05ff7812 */ /* 0x000fe2000780c0ff */
[----:B-----5:R-:W-:Y:S01]  /*b1f0*/  VIADD R6, R36, 0x3f ;  /* 0x0000003f24067836 */ /* 0x020fe20000000000 */
[----:B------:R-:W-:Y:S05]  /*b200*/  YIELD ;  /* 0x0000000000007946 */ /* 0x000fea0003800000 */
[----:B------:R-:W-:Y:S01]  /*b210*/  SHF.R.S32.HI R7, RZ, 0x1f, R6 ;  /* 0x0000001fff077819 */ /* 0x000fe20000011406 */
[----:B------:R-:W-:Y:S03]  /*b220*/  BSSY B1, `(.L_x_210) ;  /* 0x0000008000017945 */ /* 0x000fe60003800000 */
[----:B------:R-:W-:-:S02]  /*b230*/  LEA.HI R7, R7, R6, RZ, 0x6 ;  /* 0x0000000607077211 */ /* 0x000fc400078f30ff */
[----:B------:R-:W-:Y:S05]  /*b240*/  @!P0 BRA `(.L_x_211) ;  /* 0x0000000000148947 */ /* 0x000fea0003800000 */
[----:B------:R-:W-:-:S04]  /*b250*/  DEPBAR {5,4,3,2,1,0} ;  /* 0x0000003f0000791a */ /* 0x000fc80000000000 */
[----:B------:R1:W-:Y:S01]  /*b260*/  UTMACCTL.IV [UR12] ;  /* 0x000000000c0079b9 */ /* 0x0003e20008000000 */
[----:B------:R-:W-:-:S04]  /*b270*/  DEPBAR {5,4,3,2,1,0} ;  /* 0x0000003f0000791a */ /* 0x000fc80000000000 */
[----:B------:R1:W-:Y:S02]  /*b280*/  UTMACCTL.IV [UR14] ;  /* 0x000000000e0079b9 */ /* 0x0003e40008000000 */
[----:B-1----:R-:W-:Y:S01]  /*b290*/  NOP ;  /* 0x0000000000007918 */ /* 0x002fe20000000000 */
.L_x_211:
[----:B------:R-:W-:Y:S05]  /*b2a0*/  BSYNC B1 ;  /* 0x0000000000017941 */ /* 0x000fea0003800000 */
.L_x_210:
[----:B------:R-:W-:Y:S01]  /*b2b0*/  UMOV UR4, 0xffffffff ;  /* 0xffffffff00047882 */ /* 0x000fe20000000000 */
[----:B------:R-:W-:Y:S02]  /*b2c0*/  SHF.R.S32.HI R9, RZ, 0x6, R7 ;  /* 0x00000006ff097819 */ /* 0x000fe40000011407 */
[----:B------:R-:W-:Y:S05]  /*b2d0*/  BRA.DIV UR4, `(.L_x_212) ;  /* 0x0000004204b07947 */ /* 0x000fea000b800000 */
[----:B-----5:R-:W-:-:S13]  /*b2e0*/  ELECT P6, URZ, PT ;  /* 0x00000000003f782f */ /* 0x020fda00038c0000 */
.L_x_313:
[----:B------:R-:W-:Y:S01]  /*b2f0*/  ISETP.LT.OR P6, PT, R36, 0x1, !P6 ;  /* 0x000000012400780c */ /* 0x000fe200077c1670 */
[----:B------:R-:W-:-:S12]  /*b300*/  BSSY B1, `(.L_x_213) ;  /* 0x000002f000017945 */ /* 0x000fd80003800000 */
[----:B------:R-:W-:Y:S05]  /*b310*/  @P6 BRA `(.L_x_214) ;  /* 0x0000000000b46947 */ /* 0x000fea0003800000 */
[----:B------:R-:W-:Y:S01]  /*b320*/  LEA R17, R17, UR16, 0x7 ;  /* 0x0000001011117c11 */ /* 0x000fe2000f8e38ff */
[----:B------:R-:W-:Y:S02]  /*b330*/  IMAD.SHL.U32 R16, R16, 0x80, RZ ;  /* 0x0000008010107824 */ /* 0x000fe400078e00ff */
[----:B------:R-:W-:Y:S02]  /*b340*/  VIADD R11, R9, 0x1 ;  /* 0x00000001090b7836 */ /* 0x000fe40000000000 */
[----:B------:R-:W-:Y:S02]  /*b350*/  IMAD.MOV.U32 R12, RZ, RZ, RZ ;  /* 0x000000ffff0c7224 */ /* 0x000fe400078e00ff */
[----:B------:R-:W-:Y:S02]  /*b360*/  IMAD.MOV.U32 R5, RZ, RZ, R3 ;  /* 0x000000ffff057224 */ /* 0x000fe400078e0003 */
[----:B------:R-:W-:-:S07]  /*b370*/  IMAD.MOV.U32 R6, RZ, RZ, R0 ;  /* 0x000000ffff067224 */ /* 0x000fce00078e0000 */
.L_x_217:
[----:B-1----:R-:W-:Y:S01]  /*b380*/  LEA R10, R6, UR17, 0x3 ;  /* 0x00000011060a7c11 */ /* 0x002fe2000f8e18ff */
[----:B------:R-:W-:Y:S05]  /*b390*/  YIELD ;  /* 0x0000000000007946 */ /* 0x000fea0003800000 */
[----:B------:R-:W-:Y:S02]  /*b3a0*/  SHF.L.U32 R7, R5, 0x1f, RZ ;  /* 0x0000001f05077819 */ /* 0x000fe400000006ff */
[----:B------:R-:W-:Y:S02]  /*b3b0*/  LOP3.LUT P1, RZ, R19, 0x7f, RZ, 0xc0, !PT ;  /* 0x0000007f13ff7812 */ /* 0x000fe4000782c0ff */
[----:B------:R-:W1:Y:S11]  /*b3c0*/  SYNCS.PHASECHK.TRANS64.TRYWAIT P0, [R10+URZ+0x384e8], R7 ;  /* 0x0384e8070a0075a7 */ /* 0x000e76000800017f */
[----:B------:R-:W2:Y:S01]  /*b3d0*/  @!P1 LDC R8, c[0x0][0x500] ;  /* 0x00014000ff089b82 */ /* 0x000ea20000000800 */
[----:B-1----:R-:W-:Y:S05]  /*b3e0*/  @!P0 BRA `(.L_x_215) ;  /* 0x00000040008c8947 */ /* 0x002fea0003800000 */
.L_x_314:
[----:B------:R-:W-:Y:S01]  /*b3f0*/  UPRMT UR4, UR19, 0x9910, URZ ;  /* 0x0000991013047896 */ /* 0x000fe2000800003f */
[----:B--2---:R2:W-:Y:S03]  /*b400*/  @!P1 SYNCS.ARRIVE.TRANS64 RZ, [R10+URZ+0x38480], R8 ;  /* 0x038480080aff99a7 */ /* 0x0045e6000800003f */
[----:B------:R-:W-:-:S06]  /*b410*/  UISETP.NE.AND UP0, UPT, UR4, 0x2, UPT ;  /* 0x000000020400788c */ /* 0x000fcc000bf05270 */
[----:B------:R-:W-:-:S13]  /*b420*/  PLOP3.LUT P0, PT, PT, PT, UP0, 0x80, 0x0 ;  /* 0x000000000000781c */ /* 0x000fda0003f0f008 */
[----:B--2---:R-:W-:Y:S05]  /*b430*/  @P0 BRA `(.L_x_216) ;  /* 0x0000000000040947 */ /* 0x004fea0003800000 */
[----:B------:R-:W-:Y:S01]  /*b440*/  BPT.TRAP 0x1 ;  /* 0x000000040000795c */ /* 0x000fe20000300000 */
.L_x_216:
[----:B------:R-:W-:Y:S01]  /*b450*/  R2UR UR4, R6 ;  /* 0x00000000060472ca */ /* 0x000fe200000e0000 */
[----:B------:R-:W-:Y:S01]  /*b460*/  VIADD R11, R11, 0xffffffff ;  /* 0xffffffff0b0b7836 */ /* 0x000fe20000000000 */
[----:B------:R-:W-:Y:S01]  /*b470*/  R2UR UR5, R10 ;  /* 0x000000000a0572ca */ /* 0x000fe200000e0000 */
[----:B------:R-:W-:Y:S01]  /*b480*/  VIADD R6, R6, 0x1 ;  /* 0x0000000106067836 */ /* 0x000fe20000000000 */
[----:B------:R-:W-:Y:S01]  /*b490*/  R2UR UR6, R12 ;  /* 0x000000000c0672ca */ /* 0x000fe200000e0000 */
[----:B------:R-:W-:Y:S01]  /*b4a0*/  UMOV UR24, 0x0 ;  /* 0x0000000000187882 */ /* 0x000fe20000000000 */
[----:B------:R-:W-:Y:S01]  /*b4b0*/  R2UR UR7, R16 ;  /* 0x00000000100772ca */ /* 0x000fe200000e0000 */
[----:B------:R-:W-:Y:S01]  /*b4c0*/  UMOV UR25, 0x10000000 ;  /* 0x1000000000197882 */ /* 0x000fe20000000000 */
[----:B------:R-:W-:Y:S01]  /*b4d0*/  R2UR UR11, R17 ;  /* 0x00000000110b72ca */ /* 0x000fe200000e0000 */
[----:B------:R-:W-:Y:S01]  /*b4e0*/  UMOV UR23, 0x30000 ;  /* 0x0003000000177882 */ /* 0x000fe20000000000 */
[----:B------:R-:W-:-:S02]  /*b4f0*/  ISETP.GT.AND P1, PT, R11, 0x1, PT ;  /* 0x000000010b00780c */ /* 0x000fc40003f24270 */
[----:B------:R-:W-:Y:S01]  /*b500*/  ISETP.NE.AND P0, PT, R6, 0xd, PT ;  /* 0x0000000d0600780c */ /* 0x000fe20003f05270 */
[----:B------:R-:W-:Y:S01]  /*b510*/  USHF.L.U32 UR4, UR4, 0xd, URZ ;  /* 0x0000000d04047899 */ /* 0x000fe2000800063f */
[----:B------:R-:W-:Y:S01]  /*b520*/  IADD3 R12, R12, 0x40, RZ ;  /* 0x000000400c0c7810 */ /* 0x000fe20007ffe0ff */
[----:B------:R-:W-:Y:S01]  /*b530*/  UIADD3 UR5, UR5, 0x38480, URZ ;  /* 0x0003848005057890 */ /* 0x000fe2000fffe03f */
[----:B------:R-:W-:Y:S01]  /*b540*/  SEL R8, RZ, 0x1, P0 ;  /* 0x00000001ff087807 */ /* 0x000fe20000000000 */
[----:B------:R-:W-:Y:S01]  /*b550*/  ULOP3.LUT UR8, UR4, 0x1000, UR18, 0xf8, !UPT ;  /* 0x0000100004087892 */ /* 0x000fe2000f8ef812 */
[----:B------:R-:W-:Y:S01]  /*b560*/  SEL R6, R6, RZ, P0 ;  /* 0x000000ff06067207 */ /* 0x000fe20000000000 */
[----:B------:R-:W-:Y:S01]  /*b570*/  UIADD3 UR4, UR17, UR4, URZ ;  /* 0x0000000411047290 */ /* 0x000fe2000fffe03f */
[----:B------:R-:W-:Y:S01]  /*b580*/  LOP3.LUT R5, R5, R8, RZ, 0x3c, !PT ;  /* 0x0000000805057212 */ /* 0x000fe200078e3cff */
[----:B------:R-:W-:Y:S01]  /*b590*/  UIADD3 UR8, UR17, 0x1a000, UR8 ;  /* 0x0001a00011087890 */ /* 0x000fe2000fffe008 */
[----:B------:R-:W-:Y:S01]  /*b5a0*/  UMOV UR10, UR6 ;  /* 0x00000006000a7c82 */ /* 0x000fe20008000000 */
[----:B------:R-:W-:-:S05]  /*b5b0*/  UMOV UR9, UR5 ;  /* 0x0000000500097c82 */ /* 0x000fca0008000000 */
[----:B------:R2:W-:Y:S02]  /*b5c0*/  UTMALDG.2D [UR4], [UR12], desc[UR24] ;  /* 0x000018040c0075b4 */ /* 0x0005e40008009000 */
[----:B------:R2:W-:Y:S02]  /*b5d0*/  UTMALDG.2D.MULTICAST [UR8], [UR14], UR23, desc[UR24] ;  /* 0x000018080e0073b4 */ /* 0x0005e40008009817 */
[----:B--2---:R-:W-:Y:S05]  /*b5e0*/  @P1 BRA `(.L_x_217) ;  /* 0xfffffffc00641947 */ /* 0x004fea000383ffff */
.L_x_214:
[----:B------:R-:W-:Y:S05]  /*b5f0*/  BSYNC B1 ;  /* 0x0000000000017941 */ /* 0x000fea0003800000 */
.L_x_213:
[----:B------:R-:W-:Y:S01]  /*b600*/  LOP3.LUT P1, RZ, R4, 0xff, RZ, 0xc0, !PT ;  /* 0x000000ff04ff7812 */ /* 0x000fe2000782c0ff */
[----:B-1----:R-:W-:Y:S02]  /*b610*/  IMAD.IADD R7, R9, 0x1, R0 ;  /* 0x0000000109077824 */ /* 0x002fe400078e0200 */
[----:B------:R-:W-:Y:S02]  /*b620*/  IMAD.U32 R6, RZ, RZ, UR22 ;  /* 0x00000016ff067e24 */ /* 0x000fe4000f8e00ff */
[C---:B------:R-:W-:Y:S01]  /*b630*/  IMAD.WIDE.U32 R4, R7.reuse, 0x4ec4ec4f, RZ ;  /* 0x4ec4ec4f07047825 */ /* 0x040fe200078e00ff */
[----:B------:R-:W-:Y:S02]  /*b640*/  ISETP.GT.U32.AND P0, PT, R7, 0xc, PT ;  /* 0x0000000c0700780c */ /* 0x000fe40003f04070 */
[----:B------:R-:W-:Y:S02]  /*b650*/  ISETP.NE.AND P2, PT, R6, 0x3, PT ;  /* 0x000000030600780c */ /* 0x000fe40003f45270 */
[----:B------:R-:W-:-:S02]  /*b660*/  ISETP.LT.U32.AND P0, PT, R9, 0xd, P0 ;  /* 0x0000000d0900780c */ /* 0x000fc40000701070 */
[----:B------:R-:W-:Y:S01]  /*b670*/  SHF.R.U32.HI R4, RZ, 0x2, R5 ;  /* 0x00000002ff047819 */ /* 0x000fe20000011605 */
[----:B------:R-:W-:Y:S01]  /*b680*/  @P1 SYNCS.ARRIVE.TRANS64.A1T0 RZ, [UR17+0x38598], RZ ;  /* 0x038598ffffff19a7 */ /* 0x000fe20008100011 */
[----:B------:R-:W-:Y:S02]  /*b690*/  ISETP.GE.U32.AND P1, PT, R9, 0xd, PT ;  /* 0x0000000d0900780c */ /* 0x000fe40003f26070 */
[----:B------:R-:W-:-:S04]  /*b6a0*/  SEL R0, RZ, 0x1, !P0 ;  /* 0x00000001ff007807 */ /* 0x000fc80004000000 */
[----:B------:R-:W-:Y:S01]  /*b6b0*/  LOP3.LUT R3, R3, R0, RZ, 0x3c, !PT ;  /* 0x0000000003037212 */ /* 0x000fe200078e3cff */
[----:B------:R-:W-:-:S06]  /*b6c0*/  IMAD R0, R4, -0xd, R7 ;  /* 0xfffffff304007824 */ /* 0x000fcc00078e0207 */
[----:B------:R-:W-:Y:S01]  /*b6d0*/  @P1 LOP3.LUT R3, R3, 0x1, R4, 0x78, !PT ;  /* 0x0000000103031812 */ /* 0x000fe200078e7804 */
[----:B------:R-:W-:Y:S06]  /*b6e0*/  @!P2 BRA `(.L_x_218) ;  /* 0x000000000004a947 */ /* 0x000fec0003800000 */
[----:B------:R-:W-:Y:S01]  /*b6f0*/  BPT.TRAP 0x1 ;  /* 0x000000040000795c */ /* 0x000fe20000300000 */
.L_x_218:
[----:B------:R-:W-:Y:S01]  /*b700*/  LEA R8, R2, UR17, 0x3 ;  /* 0x0000001102087c11 */ /* 0x000fe2000f8e18ff */
[----:B------:R-:W-:Y:S01]  /*b710*/  BSSY B1, `(.L_x_219) ;  /* 0x0000005000017945 */ /* 0x000fe20003800000 */
[----:B------:R-:W-:Y:S02]  /*b720*/  SHF.L.U32 R5, R20, 0x1f, RZ ;  /* 0x0000001f14057819 */ /* 0x000fe400000006ff */
[----:B------:R-:W-:Y:S02]  /*b730*/  LEA R4, R2, UR17, 0x4 ;  /* 0x0000001102047c11 */ /* 0x000fe4000f8e20ff */
[----:B------:R-:W1:Y:S02]  /*b740*/  SYNCS.PHASECHK.TRANS64.TRYWAIT P0, [R8+URZ+0x38400], R5 ;  /* 0x03840005080075a7 */ /* 0x000e64000800017f */
[----:B-1----:R-:W-:Y:S05]  /*b750*/  @!P0 BRA `(.L_x_220) ;  /* 0x0000003c00c48947 */ /* 0x002fea0003800000 */
.L_x_315:
[----:B------:R-:W-:Y:S05]  /*b760*/  BSYNC B1 ;  /* 0x0000000000017941 */ /* 0x000fea0003800000 */
.L_x_219:
[----:B-1----:R-:W1:Y:S01]  /*b770*/  LDS.128 R4, [R4+0x385c0] ;  /* 0x0385c00004047984 */ /* 0x002e620000000c00 */
[----:B------:R-:W-:Y:S01]  /*b780*/  @!PT LDS RZ, [RZ] ;  /* 0x00000000fffff984 */ /* 0x000fe20000000800 */
[----:B------:R-:W-:Y:S01]  /*b790*/  @!PT LDS RZ, [RZ] ;  /* 0x00000000fffff984 */ /* 0x000fe20000000800 */
[----:B------:R-:W-:Y:S01]  /*b7a0*/  @!PT LDS RZ, [RZ] ;  /* 0x00000000fffff984 */ /* 0x000fe20000000800 */
[----:B------:R-:W-:Y:S01]  /*b7b0*/  @!PT LDS RZ, [RZ] ;  /* 0x00000000fffff984 */ /* 0x000fe20000000800 */
[----:B------:R2:W-:Y:S06]  /*b7c0*/  MEMBAR.ALL.CTA ;  /* 0x0000000000007992 */ /* 0x0005ec0000008000 */
[----:B--2---:R-:W2:Y:S01]  /*b7d0*/  FENCE.VIEW.ASYNC.S ;  /* 0x00000000000073c6 */ /* 0x004ea20000000000 */
[----:B-1----:R-:W-:Y:S02]  /*b7e0*/  IMAD.MOV.U32 R17, RZ, RZ, R5 ;  /* 0x000000ffff117224 */ /* 0x002fe400078e0005 */
[----:B------:R-:W-:Y:S01]  /*b7f0*/  IMAD.MOV.U32 R16, RZ, RZ, R4 ;  /* 0x000000ffff107224 */ /* 0x000fe200078e0004 */
[----:B--2---:R-:W-:Y:S06]  /*b800*/  @!P2 BRA `(.L_x_221) ;  /* 0x000000000004a947 */ /* 0x004fec0003800000 */
[----:B------:R-:W-:Y:S01]  /*b810*/  BPT.TRAP 0x1 ;  /* 0x000000040000795c */ /* 0x000fe20000300000 */
.L_x_221:
[----:B------:R-:W1:Y:S01]  /*b820*/  S2R R5, SR_CgaCtaId ;  /* 0x0000000000057919 */ /* 0x000e620000008800 */
[----:B------:R-:W-:Y:S01]  /*b830*/  ISETP.NE.AND P0, PT, R7, RZ, PT ;  /* 0x000000ff0700720c */ /* 0x000fe20003f05270 */
[----:B------:R-:W-:Y:S01]  /*b840*/  VIADD R4, R8, 0x38440 ;  /* 0x0003844008047836 */ /* 0x000fe20000000000 */
[CC--:B------:R-:W-:Y:S02]  /*b850*/  ISETP.NE.AND P1, PT, R6.reuse, R18.reuse, PT ;  /* 0x000000120600720c */ /* 0x0c0fe40003f25270 */
[----:B------:R-:W-:Y:S02]  /*b860*/  ISETP.EQ.OR P0, PT, R6, R18, !P0 ;  /* 0x000000120600720c */ /* 0x000fe40004702670 */
[----:B-1----:R-:W-:-:S04]  /*b870*/  PRMT R4, R5, 0x654, R4 ;  /* 0x0000065405047816 */ /* 0x002fc80000000004 */
[----:B------:R1:W-:Y:S07]  /*b880*/  SYNCS.ARRIVE.TRANS64.RED.A1T0 RZ, [R4+URZ], RZ ;  /* 0x000000ff04ff79a7 */ /* 0x0003ee000810043f */
[----:B------:R-:W-:Y:S05]  /*b890*/  @P0 BRA `(.L_x_222) ;  /* 0x00000004008c0947 */ /* 0x000fea0003800000 */
[----:B-1----:R-:W1:Y:S02]  /*b8a0*/  LDC.64 R4, c[0x0][0x290] ;  /* 0x0000a400ff047b82 */ /* 0x002e640000000a00 */
[----:B-1----:R-:W-:-:S05]  /*b8b0*/  IMAD.WIDE R4, R6, 0xc, R4 ;  /* 0x0000000c06047825 */ /* 0x002fca00078e0204 */
[----:B------:R1:W5:Y:S01]  /*b8c0*/  LDG.E R36, desc[UR38][R4.64+0x8] ;  /* 0x0000082604247981 */ /* 0x000362000c1e1900 */
[----:B------:R-:W-:-:S03]  /*b8d0*/  UMOV UR4, 0xffffffff ;  /* 0xffffffff00047882 */ /* 0x000fc60000000000 */
[----:B------:R-:W-:Y:S05]  /*b8e0*/  BRA.DIV UR4, `(.L_x_223) ;  /* 0x0000003e04747947 */ /* 0x000fea000b800000 */
[----:B------:R-:W-:-:S13]  /*b8f0*/  ELECT P6, URZ, PT ;  /* 0x00000000003f782f */ /* 0x000fda00038c0000 */
.L_x_318:
[----:B------:R-:W-:Y:S04]  /*b900*/  BSSY B1, `(.L_x_224) ;  /* 0x0000049000017945 */ /* 0x000fe80003800000 */
[----:B------:R-:W-:Y:S05]  /*b910*/  @!P6 BRA `(.L_x_225) ;  /* 0x00000004001ce947 */ /* 0x000fea0003800000 */
[C---:B------:R-:W-:Y:S01]  /*b920*/  IMAD.SHL.U32 R8, R6.reuse, 0x8, RZ ;  /* 0x0000000806087824 */ /* 0x040fe200078e00ff */
[----:B------:R-:W-:Y:S01]  /*b930*/  SHF.R.S32.HI R9, RZ, 0x1f, R6 ;  /* 0x0000001fff097819 */ /* 0x000fe20000011406 */
[----:B------:R-:W-:Y:S01]  /*b940*/  ULDC.64 UR4, c[0x0][0x510] ;  /* 0x0001440000047ab9 */ /* 0x000fe20000000a00 */
[----:B------:R-:W-:Y:S01]  /*b950*/  ULDC.64 UR6, c[0x0][0x520] ;  /* 0x0001480000067ab9 */ /* 0x000fe20000000a00 */
[----:B------:R-:W2:Y:S01]  /*b960*/  LDG.E R18, desc[UR38][R4.64] ;  /* 0x0000002604127981 */ /* 0x000ea2000c1e1900 */
[----:B------:R-:W-:Y:S02]  /*b970*/  SHF.L.U64.HI R9, R6, 0x3, R9 ;  /* 0x0000000306097819 */ /* 0x000fe40000010209 */
[C---:B------:R-:W-:Y:S02]  /*b980*/  IADD3 R14, P0, R8.reuse, UR4, RZ ;  /* 0x00000004080e7c10 */ /* 0x040fe4000ff1e0ff */
[C---:B------:R-:W-:Y:S02]  /*b990*/  IADD3 R12, P2, R8.reuse, UR6, RZ ;  /* 0x00000006080c7c10 */ /* 0x040fe4000ff5e0ff */
[C---:B------:R-:W-:Y:S01]  /*b9a0*/  IADD3.X R15, R9.reuse, UR5, RZ, P0, !PT ;  /* 0x00000005090f7c10 */ /* 0x040fe200087fe4ff */
[----:B------:R-:W-:Y:S01]  /*b9b0*/  ULDC.64 UR4, c[0x0][0x518] ;  /* 0x0001460000047ab9 */ /* 0x000fe20000000a00 */
[----:B------:R-:W-:Y:S01]  /*b9c0*/  IADD3.X R13, R9, UR7, RZ, P2, !PT ;  /* 0x00000007090d7c10 */ /* 0x000fe200097fe4ff */
[----:B-1----:R1:W3:Y:S04]  /*b9d0*/  LDG.E R4, desc[UR38][R4.64+0x4] ;  /* 0x0000042604047981 */ /* 0x0022e8000c1e1900 */
[----:B------:R-:W4:Y:S04]  /*b9e0*/  LDG.E.64 R14, desc[UR38][R14.64] ;  /* 0x000000260e0e7981 */ /* 0x000f28000c1e1b00 */
[----:B------:R-:W2:Y:S01]  /*b9f0*/  LDG.E.64 R12, desc[UR38][R12.64] ;  /* 0x000000260c0c7981 */ /* 0x000ea2000c1e1b00 */
[----:B------:R-:W-:-:S04]  /*ba00*/  IADD3 R10, P0, R8, UR4, RZ ;  /* 0x00000004080a7c10 */ /* 0x000fc8000ff1e0ff */
[----:B------:R-:W-:Y:S01]  /*ba10*/  IADD3.X R11, R9, UR5, RZ, P0, !PT ;  /* 0x00000005090b7c10 */ /* 0x000fe200087fe4ff */
[----:B------:R-:W-:-:S05]  /*ba20*/  ULDC.64 UR4, c[0x0][0x528] ;  /* 0x00014a0000047ab9 */ /* 0x000fca0000000a00 */
[----:B------:R-:W3:Y:S01]  /*ba30*/  LDG.E.64 R10, desc[UR38][R10.64] ;  /* 0x000000260a0a7981 */ /* 0x000ee2000c1e1b00 */
[----:B------:R-:W-:-:S04]  /*ba40*/  IADD3 R8, P0, R8, UR4, RZ ;  /* 0x0000000408087c10 */ /* 0x000fc8000ff1e0ff */
[----:B------:R-:W-:-:S06]  /*ba50*/  IADD3.X R9, R9, UR5, RZ, P0, !PT ;  /* 0x0000000509097c10 */ /* 0x000fcc00087fe4ff */
[----:B------:R-:W3:Y:S04]  /*ba60*/  LDG.E.64 R8, desc[UR38][R8.64] ;  /* 0x0000002608087981 */ /* 0x000ee8000c1e1b00 */
[----:B----4-:R-:W-:Y:S04]  /*ba70*/  STS.64 [UR20], R14 ;  /* 0x0000000eff007988 */ /* 0x010fe80008000a14 */
[----:B--2---:R-:W-:Y:S04]  /*ba80*/  STS.64 [UR21], R12 ;  /* 0x0000000cff007988 */ /* 0x004fe80008000a15 */
[----:B------:R-:W2:Y:S01]  /*ba90*/  LDS R21, [UR20+0x1c] ;  /* 0x00001c14ff157984 */ /* 0x000ea20008000800 */
[----:B---3--:R-:W-:-:S04]  /*baa0*/  LOP3.LUT R25, R11, 0x1fffffff, RZ, 0xc0, !PT ;  /* 0x1fffffff0b197812 */ /* 0x008fc800078ec0ff */
[----:B------:R-:W-:-:S04]  /*bab0*/  SHF.R.U32.HI R22, RZ, 0x4, R25 ;  /* 0x00000004ff167819 */ /* 0x000fc80000011619 */
[----:B--2---:R-:W-:-:S05]  /*bac0*/  LOP3.LUT R21, R21, 0xf, R22, 0xb8, !PT ;  /* 0x0000000f15157812 */ /* 0x004fca00078eb816 */
[----:B------:R-:W-:Y:S04]  /*bad0*/  STS [UR20+0x1c], R21 ;  /* 0x00001c15ff007988 */ /* 0x000fe80008000814 */
[----:B------:R-:W2:Y:S02]  /*bae0*/  LDS R11, [UR20+0x1c] ;  /* 0x00001c14ff0b7984 */ /* 0x000ea40008000800 */
[----:B--2---:R-:W-:-:S05]  /*baf0*/  LOP3.LUT R11, R11, 0xf0, RZ, 0xb8, !PT ;  /* 0x000000f00b0b7812 */ /* 0x004fca00078eb8ff */
[----:B------:R-:W-:Y:S04]  /*bb00*/  STS [UR20+0x1c], R11 ;  /* 0x00001c0bff007988 */ /* 0x000fe80008000814 */
[----:B------:R-:W2:Y:S01]  /*bb10*/  LDS R23, [UR20+0x1c] ;  /* 0x00001c14ff177984 */ /* 0x000ea20008000800 */
[----:B------:R-:W-:-:S05]  /*bb20*/  IMAD.U32 R22, RZ, RZ, UR20 ;  /* 0x00000014ff167e24 */ /* 0x000fca000f8e00ff */
[----:B------:R-:W-:Y:S02]  /*bb30*/  SHF.R.U64 R22, R22, 0x4, RZ ;  /* 0x0000000416167819 */ /* 0x000fe400000012ff */
[----:B--2---:R-:W-:-:S05]  /*bb40*/  LOP3.LUT R23, R23, 0xf00, RZ, 0xb8, !PT ;  /* 0x00000f0017177812 */ /* 0x004fca00078eb8ff */
[----:B------:R-:W-:Y:S04]  /*bb50*/  STS.64 [UR20+0x18], R22 ;  /* 0x00001816ff007988 */ /* 0x000fe80008000a14 */
[----:B------:R-:W1:Y:S01]  /*bb60*/  LDS R24, [UR20+0x1c] ;  /* 0x00001c14ff187984 */ /* 0x000e620008000800 */
[----:B------:R-:W-:Y:S01]  /*bb70*/  SHF.R.U64 R21, R10, 0x4, R25 ;  /* 0x000000040a157819 */ /* 0x000fe20000001219 */
[----:B-----5:R-:W-:Y:S01]  /*bb80*/  VIADD R12, R36, 0xffffffff ;  /* 0xffffffff240c7836 */ /* 0x020fe20000000000 */
[----:B------:R-:W-:Y:S01]  /*bb90*/  CS2R R14, SRZ ;  /* 0x00000000000e7805 */ /* 0x000fe2000001ff00 */
[----:B------:R-:W-:Y:S01]  /*bba0*/  VIADD R13, R18, 0xffffffff ;  /* 0xffffffff120d7836 */ /* 0x000fe20000000000 */
[----:B------:R-:W-:Y:S04]  /*bbb0*/  STS [UR20+0x10], R22 ;  /* 0x00001016ff007988 */ /* 0x000fe80008000814 */
[----:B------:R-:W-:Y:S04]  /*bbc0*/  STS [UR20+0x14], R22 ;  /* 0x00001416ff007988 */ /* 0x000fe80008000814 */
[----:B------:R-:W-:Y:S04]  /*bbd0*/  STS.128 [UR20+0x20], R12 ;  /* 0x0000200cff007988 */ /* 0x000fe80008000c14 */
[----:B------:R-:W-:Y:S04]  /*bbe0*/  STS [UR20+0xc], R21 ;  /* 0x00000c15ff007988 */ /* 0x000fe80008000814 */
[----:B------:R-:W-:Y:S01]  /*bbf0*/  STS [UR20+0x30], RZ ;  /* 0x000030ffff007988 */ /* 0x000fe20008000814 */
[----:B-1----:R-:W-:-:S05]  /*bc00*/  LOP3.LUT R5, R24, 0xf000, RZ, 0xb8, !PT ;  /* 0x0000f00018057812 */ /* 0x002fca00078eb8ff */
[----:B------:R-:W-:Y:S04]  /*bc10*/  STS [UR20+0x1c], R5 ;  /* 0x00001c05ff007988 */ /* 0x000fe80008000814 */
[----:B------:R-:W1:Y:S01]  /*bc20*/  LDS R10, [UR21+0x1c] ;  /* 0x00001c15ff0a7984 */ /* 0x000e620008000800 */
[----:B------:R-:W-:-:S04]  /*bc30*/  LOP3.LUT R23, R9, 0x1fffffff, RZ, 0xc0, !PT ;  /* 0x1fffffff09177812 */ /* 0x000fc800078ec0ff */
[----:B------:R-:W-:-:S04]  /*bc40*/  SHF.R.U32.HI R9, RZ, 0x4, R23 ;  /* 0x00000004ff097819 */ /* 0x000fc80000011617 */
[----:B-1----:R-:W-:-:S05]  /*bc50*/  LOP3.LUT R9, R10, 0xf, R9, 0xb8, !PT ;  /* 0x0000000f0a097812 */ /* 0x002fca00078eb809 */
[----:B------:R-:W-:Y:S04]  /*bc60*/  STS [UR21+0x1c], R9 ;  /* 0x00001c09ff007988 */ /* 0x000fe80008000815 */
[----:B------:R-:W1:Y:S02]  /*bc70*/  LDS R18, [UR21+0x1c] ;  /* 0x00001c15ff127984 */ /* 0x000e640008000800 */
[----:B-1----:R-:W-:-:S05]  /*bc80*/  LOP3.LUT R18, R18, 0xf0, RZ, 0xb8, !PT ;  /* 0x000000f012127812 */ /* 0x002fca00078eb8ff */
[----:B------:R-:W-:Y:S04]  /*bc90*/  STS [UR21+0x1c], R18 ;  /* 0x00001c12ff007988 */ /* 0x000fe80008000815 */
[----:B------:R-:W1:Y:S01]  /*bca0*/  LDS R11, [UR21+0x1c] ;  /* 0x00001c15ff0b7984 */ /* 0x000e620008000800 */
[----:B------:R-:W-:-:S05]  /*bcb0*/  IMAD.U32 R10, RZ, RZ, UR21 ;  /* 0x00000015ff0a7e24 */ /* 0x000fca000f8e00ff */
[----:B------:R-:W-:Y:S02]  /*bcc0*/  SHF.R.U64 R10, R10, 0x4, RZ ;  /* 0x000000040a0a7819 */ /* 0x000fe400000012ff */
[----:B-1----:R-:W-:-:S05]  /*bcd0*/  LOP3.LUT R11, R11, 0xf00, RZ, 0xb8, !PT ;  /* 0x00000f000b0b7812 */ /* 0x002fca00078eb8ff */
[----:B------:R-:W-:Y:S04]  /*bce0*/  STS.64 [UR21+0x18], R10 ;  /* 0x0000180aff007988 */ /* 0x000fe80008000a15 */
[----:B------:R-:W1:Y:S01]  /*bcf0*/  LDS R5, [UR21+0x1c] ;  /* 0x00001c15ff057984 */ /* 0x000e620008000800 */
[----:B------:R-:W-:Y:S01]  /*bd00*/  VIADD R13, R4, 0xffffffff ;  /* 0xffffffff040d7836 */ /* 0x000fe20000000000 */
[----:B------:R-:W-:Y:S02]  /*bd10*/  SHF.R.U64 R8, R8, 0x4, R23 ;  /* 0x0000000408087819 */ /* 0x000fe40000001217 */
[----:B------:R2:W-:Y:S04]  /*bd20*/  STS [UR21+0x10], R10 ;  /* 0x0000100aff007988 */ /* 0x0005e80008000815 */
[----:B------:R2:W-:Y:S04]  /*bd30*/  STS.128 [UR21+0x20], R12 ;  /* 0x0000200cff007988 */ /* 0x0005e80008000c15 */
[----:B------:R2:W-:Y:S04]  /*bd40*/  STS [UR21+0xc], R8 ;  /* 0x00000c08ff007988 */ /* 0x0005e80008000815 */
[----:B------:R2:W-:Y:S04]  /*bd50*/  STS [UR21+0x14], R10 ;  /* 0x0000140aff007988 */ /* 0x0005e80008000815 */
[----:B------:R-:W-:Y:S01]  /*bd60*/  STS [UR21+0x30], RZ ;  /* 0x000030ffff007988 */ /* 0x000fe20008000815 */
[----:B-1----:R-:W-:-:S05]  /*bd70*/  LOP3.LUT R4, R5, 0xf000, RZ, 0xb8, !PT ;  /* 0x0000f00005047812 */ /* 0x002fca00078eb8ff */
[----:B------:R2:W-:Y:S02]  /*bd80*/  STS [UR21+0x1c], R4 ;  /* 0x00001c04ff007988 */ /* 0x0005e40008000815 */
.L_x_225:
[----:B------:R-:W-:Y:S05]  /*bd90*/  BSYNC B1 ;  /* 0x0000000000017941 */ /* 0x000fea0003800000 */
.L_x_224:
[----:B------:R-:W-:-:S03]  /*bda0*/  UMOV UR4, 0xffffffff ;  /* 0xffffffff00047882 */ /* 0x000fc60000000000 */
[----:B------:R-:W-:Y:S05]  /*bdb0*/  BRA.DIV UR4, `(.L_x_226) ;  /* 0x0000003a04607947 */ /* 0x000fea000b800000 */
[----:B------:R-:W-:Y:S01]  /*bdc0*/  ELECT P6, URZ, PT ;  /* 0x00000000003f782f */ /* 0x000fe200038c0000 */
[----:B------:R-:W-:-:S12]  /*bdd0*/  NOP ;  /* 0x0000000000007918 */ /* 0x000fd80000000000 */
.L_x_322:
[----:B-12---:R-:W1:Y:S02]  /*bde0*/  S2R R4, SR_LANEID ;  /* 0x0000000000047919 */ /* 0x006e640000000000 */
[----:B-1----:R-:W-:-:S04]  /*bdf0*/  SHF.L.U32 R10, R4, 0x2, RZ ;  /* 0x00000002040a7819 */ /* 0x002fc800000006ff */
[C---:B------:R-:W-:Y:S01]  /*be00*/  IADD3 R8, P0, R10.reuse, UR12, RZ ;  /* 0x0000000c0a087c10 */ /* 0x040fe2000ff1e0ff */
[----:B------:R1:W2:Y:S01]  /*be10*/  LDS R11, [R10+UR20] ;  /* 0x000000140a0b7984 */ /* 0x0002a20008000800 */
[----:B------:R-:W-:-:S03]  /*be20*/  IADD3 R4, P2, R10, UR14, RZ ;  /* 0x0000000e0a047c10 */ /* 0x000fc6000ff5e0ff */
[----:B------:R1:W3:Y:S01]  /*be30*/  LDS R13, [R10+UR20+0x80] ;  /* 0x000080140a0d7984 */ /* 0x0002e20008000800 */
[----:B------:R-:W-:Y:S09]  /*be40*/  @!P6 BRA `(.L_x_227) ;  /* 0x000000000008e947 */ /* 0x000ff20003800000 */
[----:B------:R0:W-:Y:S01]  /*be50*/  UTMACMDFLUSH ;  /* 0x00000000000079b7 */ /* 0x0001e20000000000 */
[----:B------:R-:W-:-:S04]  /*be60*/  DEPBAR.LE SB0, 0x0 ;  /* 0x000080000000791a */ /* 0x000fc80000000000 */
.L_x_227:
[----:B------:R-:W-:Y:S01]  /*be70*/  IMAD.X R9, RZ, RZ, UR13, P0 ;  /* 0x0000000dff097e24 */ /* 0x000fe200080e06ff */
[----:B------:R-:W-:Y:S05]  /*be80*/  WARPSYNC.ALL ;  /* 0x0000000000007948 */ /* 0x000fea0003800000 */
[----:B------:R-:W-:Y:S01]  /*be90*/  IMAD.X R5, RZ, RZ, UR15, P2 ;  /* 0x0000000fff057e24 */ /* 0x000fe200090e06ff */
[----:B--2---:R2:W5:Y:S04]  /*bea0*/  ATOMG.E.EXCH.STRONG.GPU PT, RZ, [R8], R11 ;  /* 0x0000000b08ff73a8 */ /* 0x00456800041ee100 */
[----:B---3--:R2:W5:Y:S01]  /*beb0*/  ATOMG.E.EXCH.STRONG.GPU PT, RZ, [R4], R13 ;  /* 0x0000000d04ff73a8 */ /* 0x00856200041ee100 */
[----:B------:R-:W-:-:S07]  /*bec0*/  IMAD.MOV.U32 R18, RZ, RZ, R6 ;  /* 0x000000ffff127224 */ /* 0x000fce00078e0006 */
.L_x_222:
[----:B------:R-:W-:Y:S01]  /*bed0*/  ISETP.NE.AND P2, PT, R7, RZ, PT ;  /* 0x000000ff0700720c */ /* 0x000fe20003f45270 */
[----:B------:R-:W-:Y:S01]  /*bee0*/  VIADD R2, R2, 0x1 ;  /* 0x0000000102027836 */ /* 0x000fe20000000000 */
[----:B--2---:R-:W-:Y:S02]  /*bef0*/  SEL R5, RZ, 0x1, !P1 ;  /* 0x00000001ff057807 */ /* 0x004fe40004800000 */
[----:B-1----:R-:W-:Y:S02]  /*bf00*/  PRMT R4, RZ, 0x7610, R4 ;  /* 0x00007610ff047816 */ /* 0x002fe40000000004 */
[----:B------:R-:W-:-:S04]  /*bf10*/  ISETP.NE.AND P0, PT, R2, 0x8, PT ;  /* 0x000000080200780c */ /* 0x000fc80003f05270 */
[----:B------:R-:W-:Y:S02]  /*bf20*/  SEL R9, RZ, 0x1, P0 ;  /* 0x00000001ff097807 */ /* 0x000fe40000000000 */
[----:B------:R-:W-:Y:S02]  /*bf30*/  SEL R2, R2, RZ, P0 ;  /* 0x000000ff02027207 */ /* 0x000fe40000000000 */
[----:B------:R-:W-:Y:S01]  /*bf40*/  LOP3.LUT R20, R20, R9, RZ, 0x3c, !PT ;  /* 0x0000000914147212 */ /* 0x000fe200078e3cff */
[----:B------:R-:W-:Y:S06]  /*bf50*/  @P2 BRA `(.L_x_228) ;  /* 0xfffffff000a02947 */ /* 0x000fec000383ffff */
[----:B------:R-:W-:Y:S05]  /*bf60*/  BSYNC B0 ;  /* 0x0000000000007941 */ /* 0x000fea0003800000 */
.L_x_209:
[----:B------:R-:W-:-:S03]  /*bf70*/  UMOV UR4, 0xffffffff ;  /* 0xffffffff00047882 */ /* 0x000fc60000000000 */
[----:B------:R-:W-:Y:S05]  /*bf80*/  BRA.DIV UR4, `(.L_x_229) ;  /* 0x0000003a041c7947 */ /* 0x000fea000b800000 */
[----:B-----5:R-:W-:-:S13]  /*bf90*/  ELECT P6, URZ, PT ;  /* 0x00000000003f782f */ /* 0x020fda00038c0000 */
.L_x_325:
[----:B------:R-:W-:Y:S04]  /*bfa0*/  BSSY B0, `(.L_x_230) ;  /* 0x000007b000007945 */ /* 0x000fe80003800000 */
[----:B------:R-:W-:Y:S05]  /*bfb0*/  @!P6 BRA `(.L_x_231) ;  /* 0x0000000400e4e947 */ /* 0x000fea0003800000 */
[----:B------:R-:W-:-:S04]  /*bfc0*/  ULOP3.LUT UR4, UR43, 0x2, URZ, 0xfc, !UPT ;  /* 0x000000022b047892 */ /* 0x000fc8000f8efc3f */
[----:B------:R-:W-:-:S06]  /*bfd0*/  UISETP.NE.AND UP0, UPT, UR4, 0x3, UPT ;  /* 0x000000030400788c */ /* 0x000fcc000bf05270 */
[----:B------:R-:W-:-:S13]  /*bfe0*/  PLOP3.LUT P0, PT, PT, PT, UP0, 0x80, 0x0 ;  /* 0x000000000000781c */ /* 0x000fda0003f0f008 */
[----:B------:R-:W-:Y:S05]  /*bff0*/  @!P0 BRA `(.L_x_232) ;  /* 0x0000000000048947 */ /* 0x000fea0003800000 */
[----:B------:R-:W-:Y:S01]  /*c000*/  BPT.TRAP 0x1 ;  /* 0x000000040000795c */ /* 0x000fe20000300000 */
.L_x_232:
[----:B------:R-:W-:Y:S01]  /*c010*/  IMAD.U32 R5, RZ, RZ, UR17 ;  /* 0x00000011ff057e24 */ /* 0x000fe2000f8e00ff */
[----:B------:R-:W-:-:S03]  /*c020*/  SHF.L.U32 R4, R3, 0x1f, RZ ;  /* 0x0000001f03047819 */ /* 0x000fc600000006ff */
[----:B------:R-:W-:-:S04]  /*c030*/  VIADD R5, R5, 0x384e8 ;  /* 0x000384e805057836 */ /* 0x000fc80000000000 */
[C---:B------:R-:W-:Y:S02]  /*c040*/  IMAD R7, R0.reuse, 0x8, R5 ;  /* 0x0000000800077824 */ /* 0x040fe400078e0205 */
[----:B------:R-:W-:Y:S02]  /*c050*/  VIADD R0, R0, 0x1 ;  /* 0x0000000100007836 */ /* 0x000fe40000000000 */
[----:B------:R-:W1:Y:S03]  /*c060*/  SYNCS.PHASECHK.TRANS64.TRYWAIT P0, [R7+URZ], R4 ;  /* 0x00000004070075a7 */ /* 0x000e66000800017f */
[----:B------:R-:W-:-:S04]  /*c070*/  ISETP.NE.AND P1, PT, R0, 0xd, PT ;  /* 0x0000000d0000780c */ /* 0x000fc80003f25270 */
[----:B------:R-:W-:Y:S02]  /*c080*/  SEL R2, RZ, 0x1, P1 ;  /* 0x00000001ff027807 */ /* 0x000fe40000800000 */
[----:B------:R-:W-:Y:S02]  /*c090*/  SEL R0, R0, RZ, P1 ;  /* 0x000000ff00007207 */ /* 0x000fe40000800000 */
[----:B------:R-:W-:-:S03]  /*c0a0*/  LOP3.LUT R9, R3, R2, RZ, 0x3c, !PT ;  /* 0x0000000203097212 */ /* 0x000fc600078e3cff */
[----:B------:R-:W-:Y:S01]  /*c0b0*/  IMAD R6, R0, 0x8, R5 ;  /* 0x0000000800067824 */ /* 0x000fe200078e0205 */
[----:B------:R-:W-:Y:S01]  /*c0c0*/  SHF.L.U32 R3, R9, 0x1f, RZ ;  /* 0x0000001f09037819 */ /* 0x000fe200000006ff */
[----:B-1----:R-:W-:Y:S06]  /*c0d0*/  @!P0 BRA `(.L_x_233) ;  /* 0x0000003400e88947 */ /* 0x002fec0003800000 */
.L_x_326:
[----:B------:R-:W2:Y:S01]  /*c0e0*/  SYNCS.PHASECHK.TRANS64.TRYWAIT P0, [R6+URZ], R3 ;  /* 0x00000003060075a7 */ /* 0x000ea2000800017f */
[----:B------:R-:W-:-:S05]  /*c0f0*/  VIADD R0, R0, 0x1 ;  /* 0x0000000100007836 */ /* 0x000fca0000000000 */
[----:B------:R-:W-:-:S04]  /*c100*/  ISETP.NE.AND P1, PT, R0, 0xd, PT ;  /* 0x0000000d0000780c */ /* 0x000fc80003f25270 */
[----:B------:R-:W-:Y:S02]  /*c110*/  SEL R2, RZ, 0x1, P1 ;  /* 0x00000001ff027807 */ /* 0x000fe40000800000 */
[----:B------:R-:W-:Y:S02]  /*c120*/  SEL R0, R0, RZ, P1 ;  /* 0x000000ff00007207 */ /* 0x000fe40000800000 */
[----:B------:R-:W-:-:S03]  /*c130*/  LOP3.LUT R9, R9, R2, RZ, 0x3c, !PT ;  /* 0x0000000209097212 */ /* 0x000fc600078e3cff */
[----:B-1----:R-:W-:Y:S01]  /*c140*/  IMAD R7, R0, 0x8, R5 ;  /* 0x0000000800077824 */ /* 0x002fe200078e0205 */
[----:B------:R-:W-:Y:S01]  /*c150*/  SHF.L.U32 R4, R9, 0x1f, RZ ;  /* 0x0000001f09047819 */ /* 0x000fe200000006ff */
[----:B--2---:R-:W-:Y:S06]  /*c160*/  @!P0 BRA `(.L_x_234) ;  /* 0x0000003400d88947 */ /* 0x004fec0003800000 */
.L_x_327:
[----:B------:R-:W2:Y:S01]  /*c170*/  SYNCS.PHASECHK.TRANS64.TRYWAIT P0, [R7+URZ], R4 ;  /* 0x00000004070075a7 */ /* 0x000ea2000800017f */
[----:B------:R-:W-:-:S04]  /*c180*/  IADD3 R0, R0, 0x1, RZ ;  /* 0x0000000100007810 */ /* 0x000fc80007ffe0ff */
[----:B------:R-:W-:-:S04]  /*c190*/  ISETP.NE.AND P1, PT, R0, 0xd, PT ;  /* 0x0000000d0000780c */ /* 0x000fc80003f25270 */
[----:B------:R-:W-:Y:S02]  /*c1a0*/  SEL R2, RZ, 0x1, P1 ;  /* 0x00000001ff027807 */ /* 0x000fe40000800000 */
[----:B------:R-:W-:Y:S02]  /*c1b0*/  SEL R0, R0, RZ, P1 ;  /* 0x000000ff00007207 */ /* 0x000fe40000800000 */
[----:B------:R-:W-:-:S03]  /*c1c0*/  LOP3.LUT R9, R9, R2, RZ, 0x3c, !PT ;  /* 0x0000000209097212 */ /* 0x000fc600078e3cff */
[----:B-1----:R-:W-:Y:S01]  /*c1d0*/  IMAD R6, R0, 0x8, R5 ;  /* 0x0000000800067824 */ /* 0x002fe200078e0205 */
[----:B------:R-:W-:Y:S01]  /*c1e0*/  SHF.L.U32 R3, R9, 0x1f, RZ ;  /* 0x0000001f09037819 */ /* 0x000fe200000006ff */
[----:B--2---:R-:W-:Y:S06]  /*c1f0*/  @!P0 BRA `(.L_x_235) ;  /* 0x0000003400c88947 */ /* 0x004fec0003800000 */
.L_x_328:
        /* <DEDUP_REMOVED lines=9> */
.L_x_329:
        /* <DEDUP_REMOVED lines=9> */
.L_x_330:
        /* <DEDUP_REMOVED lines=9> */
.L_x_331:
        /* <DEDUP_REMOVED lines=9> */
.L_x_332:
        /* <DEDUP_REMOVED lines=9> */
.L_x_333:
        /* <DEDUP_REMOVED lines=9> */
.L_x_334:
        /* <DEDUP_REMOVED lines=9> */
.L_x_335:
        /* <DEDUP_REMOVED lines=9> */
.L_x_336:
[----:B------:R-:W2:Y:S01]  /*c680*/  SYNCS.PHASECHK.TRANS64.TRYWAIT P0, [R6+URZ], R3 ;  /* 0x00000003060075a7 */ /* 0x000ea2000800017f */
[----:B------:R-:W-:-:S05]  /*c690*/  VIADD R0, R0, 0x1 ;  /* 0x0000000100007836 */ /* 0x000fca0000000000 */
[----:B------:R-:W-:-:S04]  /*c6a0*/  ISETP.NE.AND P1, PT, R0, 0xd, PT ;  /* 0x0000000d0000780c */ /* 0x000fc80003f25270 */
[----:B------:R-:W-:Y:S02]  /*c6b0*/  SEL R2, RZ, 0x1, P1 ;  /* 0x00000001ff027807 */ /* 0x000fe40000800000 */
[----:B------:R-:W-:Y:S02]  /*c6c0*/  SEL R0, R0, RZ, P1 ;  /* 0x000000ff00007207 */ /* 0x000fe40000800000 */
[----:B------:R-:W-:Y:S01]  /*c6d0*/  LOP3.LUT R2, R9, R2, RZ, 0x3c, !PT ;  /* 0x0000000209027212 */ /* 0x000fe200078e3cff */
[----:B--2---:R-:W-:Y:S06]  /*c6e0*/  @!P0 BRA `(.L_x_244) ;  /* 0x0000003400408947 */ /* 0x004fec0003800000 */
.L_x_337:
[----:B------:R-:W-:Y:S01]  /*c6f0*/  IMAD R5, R0, 0x8, R5 ;  /* 0x0000000800057824 */ /* 0x000fe200078e0205 */
[----:B------:R-:W-:-:S07]  /*c700*/  SHF.L.U32 R0, R2, 0x1f, RZ ;  /* 0x0000001f02007819 */ /* 0x000fce00000006ff */
.L_x_245:
[----:B---3--:R3:W4:Y:S02]  /*c710*/  SYNCS.PHASECHK.TRANS64.TRYWAIT P0, [R5+URZ], R0 ;  /* 0x00000000050075a7 */ /* 0x008724000800017f */
[----:B----4-:R-:W-:Y:S05]  /*c720*/  @!P0 NANOSLEEP.SYNCS 0x989680 ;  /* 0x009896800000895d */ /* 0x010fea0003900000 */
[----:B------:R-:W4:Y:S02]  /*c730*/  @!P0 SYNCS.PHASECHK.TRANS64 P0, [R5+URZ], R0 ;  /* 0x00000000050085a7 */ /* 0x000f24000800007f */
[----:B----4-:R-:W-:Y:S05]  /*c740*/  @!P0 BRA `(.L_x_245) ;  /* 0xfffffffc00f08947 */ /* 0x010fea000383ffff */
.L_x_231:
[----:B------:R-:W-:Y:S05]  /*c750*/  BSYNC B0 ;  /* 0x0000000000007941 */ /* 0x000fea0003800000 */
.L_x_230:
[----:B------:R-:W-:Y:S05]  /*c760*/  EXIT ;  /* 0x000000000000794d */ /* 0x000fea0003800000 */
.L_x_122:
[----:B------:R-:W-:Y:S01]  /*c770*/  PLOP3.LUT P1, PT, PT, PT, UP3, 0x80, 0x0 ;  /* 0x000000000000781c */ /* 0x000fe20003f2f038 */
[----:B------:R-:W-:Y:S01]  /*c780*/  ULDC UR20, c[0x0][0x14] ;  /* 0x0000050000147ab9 */ /* 0x000fe20000000800 */
[----:B------:R-:W-:Y:S01]  /*c790*/  ULDC UR18, c[0x0][0x10] ;  /* 0x0000040000127ab9 */ /* 0x000fe20000000800 */
[----:B------:R-:W-:Y:S01]  /*c7a0*/  ULDC.64 UR12, c[0x0][0x8c8] ;  /* 0x00023200000c7ab9 */ /* 0x000fe20000000a00 */
[----:B------:R-:W-:Y:S01]  /*c7b0*/  P2R R0, PR, RZ, 0x2 ;  /* 0x00000002ff007803 */ /* 0x000fe20000000000 */
[----:B------:R-:W-:Y:S01]  /*c7c0*/  UIMAD.WIDE.U32 UR18, UR60, UR18, URZ ;  /* 0x000000123c1272a5 */ /* 0x000fe2000f8e003f */
[----:B------:R-:W-:Y:S01]  /*c7d0*/  IMAD.MOV.U32 R16, RZ, RZ, RZ ;  /* 0x000000ffff107224 */ /* 0x000fe200078e00ff */
[----:B------:R-:W-:Y:S01]  /*c7e0*/  ULDC.64 UR14, c[0x0][0x8e0] ;  /* 0x00023800000e7ab9 */ /* 0x000fe20000000a00 */
[----:B------:R-:W-:Y:S01]  /*c7f0*/  UIADD3 UR11, UP1, UR12, -0x1, URZ ;  /* 0xffffffff0c0b7890 */ /* 0x000fe2000ff3e03f */
[----:B------:R-:W-:Y:S01]  /*c800*/  ULDC UR21, c[0x0][0x904] ;  /* 0x0002410000157ab9 */ /* 0x000fe20000000800 */
[----:B------:R-:W-:Y:S01]  /*c810*/  UMOV UR22, 0xffffffff ;  /* 0xffffffff00167882 */ /* 0x000fe20000000000 */
[----:B------:R-:W-:-:S02]  /*c820*/  UIADD3 UR12, UP2, UR14, -0x1, URZ ;  /* 0xffffffff0e0c7890 */ /* 0x000fc4000ff5e03f */
[----:B------:R-:W1:Y:S01]  /*c830*/  @P1 S2R R0, SR_CTAID.Y ;  /* 0x0000000000001919 */ /* 0x000e620000002600 */
[----:B------:R-:W-:Y:S02]  /*c840*/  UIMAD.WIDE.U32 UR26, UR18, UR20, URZ ;  /* 0x00000014121a72a5 */ /* 0x000fe4000f8e003f */
[----:B------:R-:W-:Y:S02]  /*c850*/  USHF.L.U32 UR22, UR22, UR21, URZ ;  /* 0x0000001516167299 */ /* 0x000fe4000800063f */
[----:B------:R-:W-:Y:S01]  /*c860*/  UIMAD UR20, UR19, UR20, URZ ;  /* 0x00000014131472a4 */ /* 0x000fe2000f8e023f */
[----:B------:R-:W-:Y:S01]  /*c870*/  ULDC UR35, c[0x0][0x8a8] ;  /* 0x00022a0000237ab9 */ /* 0x000fe20000000800 */
[----:B------:R-:W-:Y:S01]  /*c880*/  UMOV UR23, 0x1 ;  /* 0x0000000100177882 */ /* 0x000fe20000000000 */
[----:B------:R-:W-:Y:S02]  /*c890*/  UIADD3.X UR14, UR15, -0x1, URZ, UP2, !UPT ;  /* 0xffffffff0f0e7890 */ /* 0x000fe400097fe43f */
[----:B------:R-:W-:-:S02]  /*c8a0*/  UIADD3.X UR13, UR13, -0x1, URZ, UP1, !UPT ;  /* 0xffffffff0d0d7890 */ /* 0x000fc40008ffe43f */
[----:B------:R-:W-:Y:S02]  /*c8b0*/  ULOP3.LUT UR15, UR59, 0x2, URZ, 0xfc, !UPT ;  /* 0x000000023b0f7892 */ /* 0x000fe4000f8efc3f */
[----:B------:R-:W-:Y:S02]  /*c8c0*/  UIADD3 UR16, UR9, -0x1, URZ ;  /* 0xffffffff09107890 */ /* 0x000fe4000fffe03f */
[----:B------:R-:W-:Y:S02]  /*c8d0*/  UIADD3 UR17, UR10, -0x1, URZ ;  /* 0xffffffff0a117890 */ /* 0x000fe4000fffe03f */
[----:B------:R-:W-:Y:S02]  /*c8e0*/  UIADD3 UR35, UR35, -0x1, URZ ;  /* 0xffffffff23237890 */ /* 0x000fe4000fffe03f */
[----:B------:R-:W-:Y:S02]  /*c8f0*/  USHF.L.U32 UR18, UR23, UR21, URZ ;  /* 0x0000001517127299 */ /* 0x000fe4000800063f */
[----:B------:R-:W-:-:S02]  /*c900*/  ULOP3.LUT UR19, URZ, UR22, URZ, 0x33, !UPT ;  /* 0x000000163f137292 */ /* 0x000fc4000f8e333f */
[----:B------:R-:W-:Y:S01]  /*c910*/  UIADD3 UR20, UR27, UR20, URZ ;  /* 0x000000141b147290 */ /* 0x000fe2000fffe03f */
[----:B-1----:R-:W-:Y:S01]  /*c920*/  @P1 R2UR UR53, R0 ;  /* 0x00000000003512ca */ /* 0x002fe200000e0000 */
[----:B------:R-:W-:-:S14]  /*c930*/  IMAD.MOV.U32 R0, RZ, RZ, 0x1 ;  /* 0x00000001ff007424 */ /* 0x000fdc00078e00ff */
.L_x_266:
[----:B------:R-:W1:Y:S01]  /*c940*/  LDC.64 R2, c[0x0][0x8f8] ;  /* 0x00023e00ff027b82 */ /* 0x000e620000000a00 */
[----:B------:R-:W-:Y:S01]  /*c950*/  UIADD3 UR8, UP1, UR8, UR26, URZ ;  /* 0x0000001a08087290 */ /* 0x000fe2000ff3e03f */
[----:B------:R-:W-:Y:S01]  /*c960*/  ISETP.NE.AND P2, PT, R21, RZ, PT ;  /* 0x000000ff1500720c */ /* 0x000fe20003f45270 */
[----:B------:R-:W-:Y:S01]  /*c970*/  UMOV UR21, 0xffffffff ;  /* 0xffffffff00157882 */ /* 0x000fe20000000000 */
[----:B------:R-:W-:Y:S01]  /*c980*/  UMOV UR22, 0xffffffff ;  /* 0xffffffff00167882 */ /* 0x000fe20000000000 */
[----:B------:R-:W-:Y:S01]  /*c990*/  UIADD3.X UR7, UR7, UR20, URZ, UP1, !UPT ;  /* 0x0000001407077290 */ /* 0x000fe20008ffe43f */
[----:B------:R-:W-:Y:S01]  /*c9a0*/  IMAD.MOV.U32 R15, RZ, RZ, RZ ;  /* 0x000000ffff0f7224 */ /* 0x000fe200078e00ff */
[----:B------:R-:W-:Y:S01]  /*c9b0*/  UMOV UR23, 0xffffffff ;  /* 0xffffffff00177882 */ /* 0x000fe20000000000 */
[----:B-1----:R-:W-:-:S03]  /*c9c0*/  ISETP.LE.U32.AND P1, PT, R2, UR8, PT ;  /* 0x0000000802007c0c */ /* 0x002fc6000bf23070 */
[----:B------:R-:W-:-:S05]  /*c9d0*/  IMAD.U32 R2, RZ, RZ, UR7 ;  /* 0x00000007ff027e24 */ /* 0x000fca000f8e00ff */
[----:B------:R-:W-:-:S13]  /*c9e0*/  ISETP.GE.U32.AND.EX P1, PT, R2, R3, PT, P1 ;  /* 0x000000030200720c */ /* 0x000fda0003f26110 */
[----:B--2-45:R-:W-:Y:S05]  /*c9f0*/  @P2 BRA P1, `(.L_x_246) ;  /* 0x0000001800402947 */ /* 0x034fea0000800000 */
[----:B------:R-:W-:-:S04]  /*ca00*/  IADD3 R2, P2, R6, UR5, RZ ;  /* 0x0000000506027c10 */ /* 0x000fc8000ff5e0ff */
[----:B------:R-:W-:Y:S02]  /*ca10*/  ISETP.GT.U32.AND P1, PT, R2, UR8, PT ;  /* 0x0000000802007c0c */ /* 0x000fe4000bf24070 */
[----:B------:R-:W-:-:S04]  /*ca20*/  IADD3.X R2, R7, UR6, RZ, P2, !PT ;  /* 0x0000000607027c10 */ /* 0x000fc800097fe4ff */
[----:B------:R-:W-:-:S13]  /*ca30*/  ISETP.GT.U32.AND.EX P1, PT, R2, UR7, PT, P1 ;  /* 0x0000000702007c0c */ /* 0x000fda000bf24110 */
[----:B------:R-:W-:Y:S05]  /*ca40*/  @P1 BRA `(.L_x_247) ;  /* 0x0000001400201947 */ /* 0x000fea0003800000 */
[----:B------:R-:W-:Y:S01]  /*ca50*/  IADD3 R12, R9, UR4, RZ ;  /* 0x00000004090c7c10 */ /* 0x000fe2000fffe0ff */
[----:B------:R-:W-:Y:S01]  /*ca60*/  ULDC UR21, c[0x0][0x910] ;  /* 0x0002440000157ab9 */ /* 0x000fe20000000800 */
[----:B------:R-:W-:Y:S02]  /*ca70*/  IMAD.MOV.U32 R23, RZ, RZ, R8 ;  /* 0x000000ffff177224 */ /* 0x000fe400078e0008 */
[----:B------:R-:W-:Y:S02]  /*ca80*/  IMAD.MOV.U32 R14, RZ, RZ, R10 ;  /* 0x000000ffff0e7224 */ /* 0x000fe400078e000a */
[----:B------:R-:W-:-:S05]  /*ca90*/  VIADD R13, R12, 0x20 ;  /* 0x000000200c0d7836 */ /* 0x000fca0000000000 */
[----:B------:R-:W-:-:S13]  /*caa0*/  ISETP.GE.AND P1, PT, R13, UR21, PT ;  /* 0x000000150d007c0c */ /* 0x000fda000bf26270 */
[----:B------:R-:W1:Y:S01]  /*cab0*/  @!P1 LDC.64 R2, c[0x0][0x918] ;  /* 0x00024600ff029b82 */ /* 0x000e620000000a00 */
[----:B------:R-:W-:Y:S01]  /*cac0*/  @!P1 VIADD R7, R12, 0x20 ;  /* 0x000000200c079836 */ /* 0x000fe20000000000 */
[----:B------:R-:W-:Y:S01]  /*cad0*/  BSSY B0, `(.L_x_248) ;  /* 0x0000064000007945 */ /* 0x000fe20003800000 */
[----:B------:R-:W-:Y:S02]  /*cae0*/  IMAD.MOV.U32 R6, RZ, RZ, 0x7fffffff ;  /* 0x7fffffffff067424 */ /* 0x000fe400078e00ff */
[----:B-1----:R-:W-:-:S05]  /*caf0*/  @!P1 IMAD.WIDE R2, R7, 0xc, R2 ;  /* 0x0000000c07029825 */ /* 0x002fca00078e0202 */
[----:B------:R1:W5:Y:S04]  /*cb00*/  @!P1 LDG.E R8, desc[UR38][R2.64] ;  /* 0x0000002602089981 */ /* 0x000368000c1e1900 */
[----:B------:R1:W5:Y:S01]  /*cb10*/  @!P1 LDG.E R10, desc[UR38][R2.64+0x4] ;  /* 0x00000426020a9981 */ /* 0x000362000c1e1900 */
[----:B------:R-:W-:Y:S01]  /*cb20*/  ISETP.GE.AND P1, PT, R12, UR21, PT ;  /* 0x000000150c007c0c */ /* 0x000fe2000bf26270 */
[----:B------:R-:W-:-:S12]  /*cb30*/  IMAD.MOV.U32 R7, RZ, RZ, RZ ;  /* 0x000000ffff077224 */ /* 0x000fd800078e00ff */
[----:B-1----:R-:W-:Y:S05]  /*cb40*/  @P1 BRA `(.L_x_249) ;  /* 0x0000000400701947 */ /* 0x002fea0003800000 */
[----:B------:R-:W-:Y:S01]  /*cb50*/  IABS R7, R20 ;  /* 0x0000001400077213 */ /* 0x000fe20000000000 */
[----:B------:R-:W-:Y:S01]  /*cb60*/  ULDC UR24, c[0x0][0x8f0] ;  /* 0x00023c0000187ab9 */ /* 0x000fe20000000800 */
[----:B------:R-:W-:Y:S02]  /*cb70*/  IABS R6, R11 ;  /* 0x0000000b00067213 */ /* 0x000fe40000000000 */
[----:B------:R-:W1:Y:S01]  /*cb80*/  I2F.RP R3, R7 ;  /* 0x0000000700037306 */ /* 0x000e620000209400 */
[----:B------:R-:W-:Y:S02]  /*cb90*/  PLOP3.LUT P3, PT, PT, PT, UP0, 0x80, 0x0 ;  /* 0x000000000000781c */ /* 0x000fe40003f6f008 */
[C---:B------:R-:W-:Y:S02]  /*cba0*/  IADD3 R22, P2, R14.reuse, UR12, RZ ;  /* 0x0000000c0e167c10 */ /* 0x040fe4000ff5e0ff */
[C---:B------:R-:W-:Y:S02]  /*cbb0*/  IADD3 R19, P1, R23.reuse, UR11, RZ ;  /* 0x0000000b17137c10 */ /* 0x040fe4000ff3e0ff */
[----:B------:R-:W-:Y:S01]  /*cbc0*/  LEA.HI.X.SX32 R25, R14, UR14, 0x1, P2 ;  /* 0x0000000e0e197c11 */ /* 0x000fe200090f0eff */
[----:B------:R-:W2:Y:S01]  /*cbd0*/  I2F.RP R2, R6 ;  /* 0x0000000600027306 */ /* 0x000ea20000209400 */
[----:B------:R-:W-:-:S07]  /*cbe0*/  LEA.HI.X.SX32 R24, R23, UR13, 0x1, P1 ;  /* 0x0000000d17187c11 */ /* 0x000fce00088f0eff */
[----:B-1----:R-:W1:Y:S08]  /*cbf0*/  MUFU.RCP R3, R3 ;  /* 0x0000000300037308 */ /* 0x002e700000001000 */
[----:B--2---:R-:W2:Y:S01]  /*cc00*/  MUFU.RCP R2, R2 ;  /* 0x0000000200027308 */ /* 0x004ea20000001000 */
[----:B-1----:R-:W-:-:S07]  /*cc10*/  VIADD R17, R3, 0xffffffe ;  /* 0x0ffffffe03117836 */ /* 0x002fce0000000000 */
[----:B------:R-:W1:Y:S01]  /*cc20*/  F2I.FTZ.U32.TRUNC.NTZ R17, R17 ;  /* 0x0000001100117305 */ /* 0x000e62000021f000 */
[----:B--2---:R-:W-:-:S07]  /*cc30*/  VIADD R15, R2, 0xffffffe ;  /* 0x0ffffffe020f7836 */ /* 0x004fce0000000000 */
[----:B------:R-:W2:Y:S01]  /*cc40*/  F2I.FTZ.U32.TRUNC.NTZ R15, R15 ;  /* 0x0000000f000f7305 */ /* 0x000ea2000021f000 */
[----:B-1----:R-:W-:Y:S02]  /*cc50*/  IMAD.MOV R18, RZ, RZ, -R17 ;  /* 0x000000ffff127224 */ /* 0x002fe400078e0a11 */
[----:B--2---:R-:W-:Y:S01]  /*cc60*/  IMAD.MOV R14, RZ, RZ, -R15 ;  /* 0x000000ffff0e7224 */ /* 0x004fe200078e0a0f */
[----:B------:R-:W-:Y:S06]  /*cc70*/  @!P3 BRA `(.L_x_250) ;  /* 0x000000000034b947 */ /* 0x000fec0003800000 */
[----:B------:R-:W-:Y:S01]  /*cc80*/  ULDC UR4, c[0x0][0x8dc] ;  /* 0x0002370000047ab9 */ /* 0x000fe20000000800 */
[----:B------:R-:W-:Y:S01]  /*cc90*/  ULDC.64 UR22, c[0x0][0x8d0] ;  /* 0x0002340000167ab9 */ /* 0x000fe20000000a00 */
[----:B------:R-:W-:-:S05]  /*cca0*/  IADD3 R3, P1, R19, UR4, RZ ;  /* 0x0000000413037c10 */ /* 0x000fca000ff3e0ff */
[----:B------:R-:W-:-:S04]  /*ccb0*/  IMAD.X R19, RZ, RZ, R24, P1 ;  /* 0x000000ffff137224 */ /* 0x000fc800008e0618 */
[----:B------:R-:W-:-:S04]  /*ccc0*/  IMAD.WIDE.U32 R4, R19, UR22, RZ ;  /* 0x0000001613047c25 */ /* 0x000fc8000f8e00ff */
[----:B------:R-:W-:-:S04]  /*ccd0*/  IMAD.WIDE.U32 R4, P1, R3, UR23, R4 ;  /* 0x0000001703047c25 */ /* 0x000fc8000f820004 */
[----:B------:R-:W-:-:S04]  /*cce0*/  IMAD.WIDE.U32 R2, R3, UR22, RZ ;  /* 0x0000001603027c25 */ /* 0x000fc8000f8e00ff */
[----:B------:R-:W-:Y:S01]  /*ccf0*/  IMAD.MOV.U32 R2, RZ, RZ, R5 ;  /* 0x000000ffff027224 */ /* 0x000fe200078e0005 */
[----:B------:R-:W-:Y:S02]  /*cd00*/  IADD3 RZ, P2, R3, R4, RZ ;  /* 0x0000000403ff7210 */ /* 0x000fe40007f5e0ff */
[----:B------:R-:W-:-:S03]  /*cd10*/  IADD3.X R3, RZ, RZ, RZ, P1, !PT ;  /* 0x000000ffff037210 */ /* 0x000fc60000ffe4ff */
[----:B------:R-:W-:-:S04]  /*cd20*/  IMAD.WIDE.U32.X R2, R19, UR23, R2, P2 ;  /* 0x0000001713027c25 */ /* 0x000fc800090e0402 */
[----:B------:R-:W-:Y:S02]  /*cd30*/  IMAD.MOV.U32 R19, RZ, RZ, R2 ;  /* 0x000000ffff137224 */ /* 0x000fe400078e0002 */
[----:B------:R-:W-:-:S07]  /*cd40*/  IMAD.MOV.U32 R24, RZ, RZ, R3 ;  /* 0x000000ffff187224 */ /* 0x000fce00078e0003 */
.L_x_250:
[----:B------:R-:W-:Y:S05]  /*cd50*/  @!P0 BRA `(.L_x_251) ;  /* 0x0000000000348947 */ /* 0x000fea0003800000 */
        /* <DEDUP_REMOVED lines=8> */
[----:B------:R-:W-:Y:S01]  /*cde0*/  IADD3 RZ, P2, R3, R4, RZ ;  /* 0x0000000403ff7210 */ /* 0x000fe20007f5e0ff */
[----:B------:R-:W-:-:S04]  /*cdf0*/  IMAD.X R3, RZ, RZ, RZ, P1 ;  /* 0x000000ffff037224 */ /* 0x000fc800008e06ff */
[----:B------:R-:W-:-:S04]  /*ce00*/  IMAD.WIDE.U32.X R2, R23, UR23, R2, P2 ;  /* 0x0000001717027c25 */ /* 0x000fc800090e0402 */
[----:B------:R-:W-:Y:S02]  /*ce10*/  IMAD.MOV.U32 R22, RZ, RZ, R2 ;  /* 0x000000ffff167224 */ /* 0x000fe400078e0002 */
[----:B------:R-:W-:-:S07]  /*ce20*/  IMAD.MOV.U32 R25, RZ, RZ, R3 ;  /* 0x000000ffff197224 */ /* 0x000fce00078e0003 */
.L_x_251:
[----:B------:R-:W-:Y:S01]  /*ce30*/  IMAD R18, R18, R7, RZ ;  /* 0x0000000712127224 */ /* 0x000fe200078e02ff */
[----:B------:R-:W-:Y:S01]  /*ce40*/  ULDC UR4, c[0x0][0x8d8] ;  /* 0x0002360000047ab9 */ /* 0x000fe20000000800 */
[----:B------:R-:W-:Y:S01]  /*ce50*/  IMAD.MOV.U32 R2, RZ, RZ, RZ ;  /* 0x000000ffff027224 */ /* 0x000fe200078e00ff */
[----:B------:R-:W-:Y:S01]  /*ce60*/  SHF.R.U64 R19, R19, UR4, R24 ;  /* 0x0000000413137c19 */ /* 0x000fe20008001218 */
[----:B------:R-:W-:Y:S01]  /*ce70*/  IMAD.MOV.U32 R3, RZ, RZ, R17 ;  /* 0x000000ffff037224 */ /* 0x000fe200078e0011 */
[----:B------:R-:W-:Y:S01]  /*ce80*/  SHF.R.U64 R22, R22, UR24, R25 ;  /* 0x0000001816167c19 */ /* 0x000fe20008001219 */
[----:B------:R-:W-:Y:S01]  /*ce90*/  IMAD R4, R14, R6, RZ ;  /* 0x000000060e047224 */ /* 0x000fe200078e02ff */
[----:B------:R-:W-:Y:S01]  /*cea0*/  PLOP3.LUT P5, PT, PT, PT, UP3, 0x80, 0x0 ;  /* 0x000000000000781c */ /* 0x000fe20003faf038 */
[----:B------:R-:W-:Y:S01]  /*ceb0*/  IMAD.HI.U32 R23, R17, R18, R2 ;  /* 0x0000001211177227 */ /* 0x000fe200078e0002 */
[----:B------:R-:W-:-:S03]  /*cec0*/  IABS R17, R20 ;  /* 0x0000001400117213 */ /* 0x000fc60000000000 */
[----:B------:R-:W-:Y:S02]  /*ced0*/  IMAD.MOV.U32 R3, RZ, RZ, R15 ;  /* 0x000000ffff037224 */ /* 0x000fe400078e000f */
[----:B------:R-:W-:Y:S02]  /*cee0*/  VIADD R14, R19, UR16 ;  /* 0x00000010130e7c36 */ /* 0x000fe40008000000 */
[----:B------:R-:W-:Y:S01]  /*cef0*/  IMAD.HI.U32 R2, R15, R4, R2 ;  /* 0x000000040f027227 */ /* 0x000fe200078e0002 */
[----:B------:R-:W-:Y:S02]  /*cf00*/  IADD3 R15, R22, UR17, RZ ;  /* 0x00000011160f7c10 */ /* 0x000fe4000fffe0ff */
[----:B------:R-:W-:Y:S01]  /*cf10*/  IABS R3, R11 ;  /* 0x0000000b00037213 */ /* 0x000fe20000000000 */
[----:B------:R-:W-:Y:S01]  /*cf20*/  IMAD.MOV R18, RZ, RZ, -R17 ;  /* 0x000000ffff127224 */ /* 0x000fe200078e0a11 */
[----:B------:R-:W-:Y:S02]  /*cf30*/  IABS R4, R15 ;  /* 0x0000000f00047213 */ /* 0x000fe40000000000 */
[----:B------:R-:W-:Y:S01]  /*cf40*/  IABS R5, R14 ;  /* 0x0000000e00057213 */ /* 0x000fe20000000000 */
[----:B------:R-:W-:-:S02]  /*cf50*/  IMAD.MOV R17, RZ, RZ, -R3 ;  /* 0x000000ffff117224 */ /* 0x000fc400078e0a03 */
[----:B------:R-:W-:-:S04]  /*cf60*/  IMAD.HI.U32 R3, R23, R4, RZ ;  /* 0x0000000417037227 */ /* 0x000fc800078e00ff */
[----:B------:R-:W-:-:S04]  /*cf70*/  IMAD.HI.U32 R2, R2, R5, RZ ;  /* 0x0000000502027227 */ /* 0x000fc800078e00ff */
[----:B------:R-:W-:Y:S02]  /*cf80*/  IMAD R4, R3, R18, R4 ;  /* 0x0000001203047224 */ /* 0x000fe400078e0204 */
[----:B------:R-:W-:-:S03]  /*cf90*/  IMAD R3, R2, R17, R5 ;  /* 0x0000001102037224 */ /* 0x000fc600078e0205 */
[----:B------:R-:W-:Y:S02]  /*cfa0*/  ISETP.GT.U32.AND P2, PT, R7, R4, PT ;  /* 0x000000040700720c */ /* 0x000fe40003f44070 */
[----:B------:R-:W-:-:S11]  /*cfb0*/  ISETP.GT.U32.AND P1, PT, R6, R3, PT ;  /* 0x000000030600720c */ /* 0x000fd60003f24070 */
[----:B------:R-:W-:Y:S01]  /*cfc0*/  @!P2 IMAD.IADD R4, R4, 0x1, -R7 ;  /* 0x000000010404a824 */ /* 0x000fe200078e0a07 */
[----:B------:R-:W-:Y:S01]  /*cfd0*/  ISETP.GE.AND P2, PT, R15, RZ, PT ;  /* 0x000000ff0f00720c */ /* 0x000fe20003f46270 */
[----:B------:R-:W-:Y:S01]  /*cfe0*/  @!P1 IMAD.IADD R3, R3, 0x1, -R6 ;  /* 0x0000000103039824 */ /* 0x000fe200078e0a06 */
[----:B------:R-:W-:Y:S02]  /*cff0*/  ISETP.GE.AND P1, PT, R14, RZ, PT ;  /* 0x000000ff0e00720c */ /* 0x000fe40003f26270 */
[----:B------:R-:W-:Y:S02]  /*d000*/  ISETP.GT.U32.AND P4, PT, R7, R4, PT ;  /* 0x000000040700720c */ /* 0x000fe40003f84070 */
[----:B------:R-:W-:-:S11]  /*d010*/  ISETP.GT.U32.AND P3, PT, R6, R3, PT ;  /* 0x000000030600720c */ /* 0x000fd60003f64070 */
[----:B------:R-:W-:Y:S01]  /*d020*/  @!P4 IMAD.IADD R4, R4, 0x1, -R7 ;  /* 0x000000010404c824 */ /* 0x000fe200078e0a07 */
[----:B------:R-:W-:Y:S01]  /*d030*/  ISETP.NE.AND P4, PT, RZ, UR10, PT ;  /* 0x0000000aff007c0c */ /* 0x000fe2000bf85270 */
[----:B------:R-:W-:Y:S01]  /*d040*/  @!P3 IMAD.IADD R3, R3, 0x1, -R6 ;  /* 0x000000010303b824 */ /* 0x000fe200078e0a06 */
[----:B------:R-:W-:Y:S01]  /*d050*/  ISETP.NE.AND P3, PT, RZ, UR9, PT ;  /* 0x00000009ff007c0c */ /* 0x000fe2000bf65270 */
[----:B------:R-:W-:Y:S02]  /*d060*/  @!P2 IMAD.MOV R4, RZ, RZ, -R4 ;  /* 0x000000ffff04a224 */ /* 0x000fe400078e0a04 */
[----:B------:R-:W-:-:S08]  /*d070*/  @!P1 IMAD.MOV R3, RZ, RZ, -R3 ;  /* 0x000000ffff039224 */ /* 0x000fd000078e0a03 */
[----:B------:R-:W-:Y:S02]  /*d080*/  @!P4 LOP3.LUT R4, RZ, UR10, RZ, 0x33, !PT ;  /* 0x0000000aff04cc12 */ /* 0x000fe4000f8e33ff */
[----:B------:R-:W-:-:S03]  /*d090*/  @!P3 LOP3.LUT R3, RZ, UR9, RZ, 0x33, !PT ;  /* 0x00000009ff03bc12 */ /* 0x000fc6000f8e33ff */
[----:B------:R-:W-:Y:S02]  /*d0a0*/  IMAD.IADD R4, R15, 0x1, -R4 ;  /* 0x000000010f047824 */ /* 0x000fe400078e0a04 */
[----:B------:R-:W-:-:S04]  /*d0b0*/  IMAD.IADD R3, R14, 0x1, -R3 ;  /* 0x000000010e037824 */ /* 0x000fc800078e0a03 */
[----:B------:R-:W-:Y:S01]  /*d0c0*/  IMAD R6, R3, R4, RZ ;  /* 0x0000000403067224 */ /* 0x000fe200078e02ff */
[----:B------:R-:W-:-:S04]  /*d0d0*/  SEL R2, R4, R3, !P5 ;  /* 0x0000000304027207 */ /* 0x000fc80006800000 */
[----:B------:R-:W-:Y:S02]  /*d0e0*/  SHF.R.S32.HI R5, RZ, 0x1f, R2 ;  /* 0x0000001fff057819 */ /* 0x000fe40000011402 */
[----:B------:R-:W-:Y:S02]  /*d0f0*/  SHF.R.S32.HI R7, RZ, 0x1f, R6 ;  /* 0x0000001fff077819 */ /* 0x000fe40000011406 */
[----:B------:R-:W-:-:S07]  /*d100*/  MOV R4, R2 ;  /* 0x0000000200047202 */ /* 0x000fce0000000f00 */
.L_x_249:
[----:B---3--:R-:W-:Y:S05]  /*d110*/  BSYNC B0 ;  /* 0x0000000000007941 */ /* 0x008fea0003800000 */
.L_x_248:
[----:B------:R-:W1:Y:S01]  /*d120*/  SHFL.UP PT, R3, R6, 0x1, RZ ;  /* 0x0420000006037989 */ /* 0x000e6200000e00ff */
[----:B------:R-:W-:-:S03]  /*d130*/  ISETP.NE.AND P1, PT, R9, RZ, PT ;  /* 0x000000ff0900720c */ /* 0x000fc60003f25270 */
[----:B------:R-:W2:Y:S01]  /*d140*/  SHFL.UP PT, R2, R7, 0x1, RZ ;  /* 0x0420000007027989 */ /* 0x000ea200000e00ff */
[----:B-1----:R-:W-:Y:S02]  /*d150*/  SEL R3, R3, RZ, P1 ;  /* 0x000000ff03037207 */ /* 0x002fe40000800000 */
[----:B--2---:R-:W-:Y:S02]  /*d160*/  SEL R2, R2, RZ, P1 ;  /* 0x000000ff02027207 */ /* 0x004fe40000800000 */
[----:B------:R-:W-:-:S05]  /*d170*/  IADD3 R18, P2, R3, R6, RZ ;  /* 0x0000000603127210 */ /* 0x000fca0007f5e0ff */
[----:B------:R-:W-:Y:S01]  /*d180*/  IMAD.X R15, R2, 0x1, R7, P2 ;  /* 0x00000001020f7824 */ /* 0x000fe200010e0607 */
[----:B------:R-:W1:Y:S01]  /*d190*/  SHFL.UP PT, R3, R18, 0x2, RZ ;  /* 0x0440000012037989 */ /* 0x000e6200000e00ff */
[----:B------:R-:W-:-:S03]  /*d1a0*/  ISETP.GE.U32.AND P2, PT, R9, 0x2, PT ;  /* 0x000000020900780c */ /* 0x000fc60003f46070 */
[----:B------:R-:W2:Y:S01]  /*d1b0*/  SHFL.UP PT, R2, R15, 0x2, RZ ;  /* 0x044000000f027989 */ /* 0x000ea200000e00ff */
[----:B-1----:R-:W-:-:S04]  /*d1c0*/  SEL R3, R3, RZ, P2 ;  /* 0x000000ff03037207 */ /* 0x002fc80001000000 */
[----:B------:R-:W-:Y:S02]  /*d1d0*/  IADD3 R14, P3, R3, R18, RZ ;  /* 0x00000012030e7210 */ /* 0x000fe40007f7e0ff */
[----:B--2---:R-:W-:-:S03]  /*d1e0*/  SEL R2, R2, RZ, P2 ;  /* 0x000000ff02027207 */ /* 0x004fc60001000000 */
[----:B------:R-:W1:Y:S02]  /*d1f0*/  SHFL.UP PT, R3, R14, 0x4, RZ ;  /* 0x048000000e037989 */ /* 0x000e6400000e00ff */
[----:B------:R-:W-:Y:S01]  /*d200*/  IMAD.X R17, R2, 0x1, R15, P3 ;  /* 0x0000000102117824 */ /* 0x000fe200018e060f */
[----:B------:R-:W-:-:S04]  /*d210*/  ISETP.GE.U32.AND P3, PT, R9, 0x4, PT ;  /* 0x000000040900780c */ /* 0x000fc80003f66070 */
        /* <DEDUP_REMOVED lines=17> */
[----:B--2---:R-:W-:-:S05]  /*d330*/  SEL R2, R2, RZ, P5 ;  /* 0x000000ff02027207 */ /* 0x004fca0002800000 */
[----:B------:R-:W-:Y:S01]  /*d340*/  IMAD.X R22, R2, 0x1, R17, P6 ;  /* 0x0000000102167824 */ /* 0x000fe200030e0611 */
[----:B------:R-:W-:-:S04]  /*d350*/  IADD3 R2, P6, R15, UR5, RZ ;  /* 0x000000050f027c10 */ /* 0x000fc8000ffde0ff */
[----:B------:R-:W-:Y:S02]  /*d360*/  IADD3.X R3, R22, UR6, RZ, P6, !PT ;  /* 0x0000000616037c10 */ /* 0x000fe4000b7fe4ff */
[----:B------:R-:W-:-:S04]  /*d370*/  ISETP.GT.U32.AND P6, PT, R2, UR8, PT ;  /* 0x0000000802007c0c */ /* 0x000fc8000bfc4070 */
[----:B------:R-:W-:-:S13]  /*d380*/  ISETP.GT.U32.AND.EX P6, PT, R3, UR7, PT, P6 ;  /* 0x0000000703007c0c */ /* 0x000fda000bfc4160 */
[----:B------:R-:W-:-:S04]  /*d390*/  VOTE.ANY R14, PT, P6 ;  /* 0x00000000000e7806 */ /* 0x000fc800030e0100 */
[----:B------:R-:W-:-:S13]  /*d3a0*/  ISETP.NE.AND P6, PT, R14, RZ, PT ;  /* 0x000000ff0e00720c */ /* 0x000fda0003fc5270 */
[----:B------:R-:W-:Y:S05]  /*d3b0*/  @P6 BRA `(.L_x_252) ;  /* 0x0000000800746947 */ /* 0x000fea0003800000 */
[----:B------:R-:W-:Y:S01]  /*d3c0*/  IMAD.MOV.U32 R17, RZ, RZ, R2 ;  /* 0x000000ffff117224 */ /* 0x000fe200078e0002 */
[----:B------:R-:W-:Y:S01]  /*d3d0*/  ULDC UR21, c[0x0][0x910] ;  /* 0x0002440000157ab9 */ /* 0x000fe20000000800 */
[----:B------:R-:W-:Y:S01]  /*d3e0*/  IMAD.MOV.U32 R19, RZ, RZ, R3 ;  /* 0x000000ffff137224 */ /* 0x000fe200078e0003 */
[----:B------:R-:W-:Y:S01]  /*d3f0*/  ULDC UR28, c[0x0][0x8f4] ;  /* 0x00023d00001c7ab9 */ /* 0x000fe20000000800 */
[----:B------:R-:W-:Y:S01]  /*d400*/  ULDC UR4, c[0x0][0x8dc] ;  /* 0x0002370000047ab9 */ /* 0x000fe20000000800 */
[----:B------:R-:W-:Y:S01]  /*d410*/  ULDC UR29, c[0x0][0x8d8] ;  /* 0x00023600001d7ab9 */ /* 0x000fe20000000800 */
[----:B------:R-:W-:Y:S01]  /*d420*/  ULDC UR30, c[0x0][0x8f0] ;  /* 0x00023c00001e7ab9 */ /* 0x000fe20000000800 */
[----:B------:R-:W-:Y:S01]  /*d430*/  ULDC.64 UR22, c[0x0][0x8d0] ;  /* 0x0002340000167ab9 */ /* 0x000fe20000000a00 */
[----:B------:R-:W-:-:S05]  /*d440*/  ULDC.64 UR24, c[0x0][0x8e8] ;  /* 0x00023a0000187ab9 */ /* 0x000fca0000000a00 */
.L_x_257:
[----:B------:R-:W-:Y:S01]  /*d450*/  IMAD.MOV.U32 R12, RZ, RZ, R13 ;  /* 0x000000ffff0c7224 */ /* 0x000fe200078e000d */
[----:B-----5:R-:W-:Y:S01]  /*d460*/  MOV R15, R10 ;  /* 0x0000000a000f7202 */ /* 0x020fe20000000f00 */
[----:B------:R-:W-:Y:S02]  /*d470*/  VIADD R13, R13, 0x20 ;  /* 0x000000200d0d7836 */ /* 0x000fe40000000000 */
[----:B------:R-:W-:-:S03]  /*d480*/  IMAD.MOV.U32 R14, RZ, RZ, R8 ;  /* 0x000000ffff0e7224 */ /* 0x000fc600078e0008 */
[----:B------:R-:W-:-:S13]  /*d490*/  ISETP.GE.AND P6, PT, R13, UR21, PT ;  /* 0x000000150d007c0c */ /* 0x000fda000bfc6270 */
[----:B------:R-:W1:Y:S01]  /*d4a0*/  @!P6 LDC.64 R2, c[0x0][0x918] ;  /* 0x00024600ff02eb82 */ /* 0x000e620000000a00 */
[----:B------:R-:W2:Y:S01]  /*d4b0*/  SHFL.IDX PT, R19, R19, 0x1f, 0x1f ;  /* 0x03e01f0013137f89 */ /* 0x000ea200000e0000 */
[----:B------:R-:W-:-:S03]  /*d4c0*/  @!P6 VIADD R7, R12, 0x20 ;  /* 0x000000200c07e836 */ /* 0x000fc60000000000 */
[----:B------:R-:W3:Y:S01]  /*d4d0*/  SHFL.IDX PT, R17, R17, 0x1f, 0x1f ;  /* 0x03e01f0011117f89 */ /* 0x000ee200000e0000 */
[----:B------:R-:W-:Y:S01]  /*d4e0*/  BSSY B0, `(.L_x_253) ;  /* 0x0000063000007945 */ /* 0x000fe20003800000 */
[----:B-1----:R-:W-:-:S05]  /*d4f0*/  @!P6 IMAD.WIDE R2, R7, 0xc, R2 ;  /* 0x0000000c0702e825 */ /* 0x002fca00078e0202 */
[----:B------:R1:W5:Y:S04]  /*d500*/  @!P6 LDG.E R8, desc[UR38][R2.64] ;  /* 0x000000260208e981 */ /* 0x000368000c1e1900 */
[----:B------:R1:W5:Y:S01]  /*d510*/  @!P6 LDG.E R10, desc[UR38][R2.64+0x4] ;  /* 0x00000426020ae981 */ /* 0x000362000c1e1900 */
[----:B------:R-:W-:Y:S01]  /*d520*/  ISETP.GE.AND P6, PT, R12, UR21, PT ;  /* 0x000000150c007c0c */ /* 0x000fe2000bfc6270 */
[----:B------:R-:W-:Y:S01]  /*d530*/  IMAD.MOV.U32 R6, RZ, RZ, 0x7fffffff ;  /* 0x7fffffffff067424 */ /* 0x000fe200078e00ff */
[----:B--2---:R-:W-:Y:S01]  /*d540*/  R2UR UR6, R19 ;  /* 0x00000000130672ca */ /* 0x004fe200000e0000 */
[----:B------:R-:W-:Y:S01]  /*d550*/  IMAD.MOV.U32 R7, RZ, RZ, RZ ;  /* 0x000000ffff077224 */ /* 0x000fe200078e00ff */
[----:B---3--:R-:W-:-:S09]  /*d560*/  R2UR UR5, R17 ;  /* 0x00000000110572ca */ /* 0x008fd200000e0000 */
[----:B-1----:R-:W-:Y:S06]  /*d570*/  @P6 BRA `(.L_x_254) ;  /* 0x0000000400646947 */ /* 0x002fec0003800000 */
[----:B------:R-:W-:-:S04]  /*d580*/  IADD3 R17, P6, R14, UR11, RZ ;  /* 0x0000000b0e117c10 */ /* 0x000fc8000ffde0ff */
[----:B------:R-:W-:Y:S02]  /*d590*/  LEA.HI.X.SX32 R22, R14, UR13, 0x1, P6 ;  /* 0x0000000d0e167c11 */ /* 0x000fe4000b0f0eff */
[----:B------:R-:W-:Y:S02]  /*d5a0*/  IABS R14, R20 ;  /* 0x00000014000e7213 */ /* 0x000fe40000000000 */
[C---:B------:R-:W-:Y:S02]  /*d5b0*/  IADD3 R19, P6, R15.reuse, UR12, RZ ;  /* 0x0000000c0f137c10 */ /* 0x040fe4000ffde0ff */
[----:B------:R-:W1:Y:S02]  /*d5c0*/  I2F.RP R2, R14 ;  /* 0x0000000e00027306 */ /* 0x000e640000209400 */
[----:B------:R-:W-:Y:S02]  /*d5d0*/  LEA.HI.X.SX32 R24, R15, UR14, 0x1, P6 ;  /* 0x0000000e0f187c11 */ /* 0x000fe4000b0f0eff */
[----:B------:R-:W-:-:S04]  /*d5e0*/  PLOP3.LUT P6, PT, PT, PT, UP0, 0x80, 0x0 ;  /* 0x000000000000781c */ /* 0x000fc80003fcf008 */
[----:B-1----:R-:W1:Y:S02]  /*d5f0*/  MUFU.RCP R2, R2 ;  /* 0x0000000200027308 */ /* 0x002e640000001000 */
[----:B-1----:R-:W-:-:S06]  /*d600*/  VIADD R15, R2, 0xffffffe ;  /* 0x0ffffffe020f7836 */ /* 0x002fcc0000000000 */
[----:B------:R-:W1:Y:S02]  /*d610*/  F2I.FTZ.U32.TRUNC.NTZ R15, R15 ;  /* 0x0000000f000f7305 */ /* 0x000e64000021f000 */
[----:B-1----:R-:W-:Y:S01]  /*d620*/  IMAD.MOV R18, RZ, RZ, -R15 ;  /* 0x000000ffff127224 */ /* 0x002fe200078e0a0f */
[----:B------:R-:W-:Y:S06]  /*d630*/  @!P6 BRA `(.L_x_255) ;  /* 0x00000000002ce947 */ /* 0x000fec0003800000 */
        /* <DEDUP_REMOVED lines=11> */
.L_x_255:
[----:B------:R-:W-:Y:S05]  /*d6f0*/  @!P0 BRA `(.L_x_256) ;  /* 0x00000000002c8947 */ /* 0x000fea0003800000 */
[----:B------:R-:W-:-:S05]  /*d700*/  IADD3 R7, P6, R19, UR28, RZ ;  /* 0x0000001c13077c10 */ /* 0x000fca000ffde0ff */
[----:B------:R-:W-:-:S04]  /*d710*/  IMAD.X R19, RZ, RZ, R24, P6 ;  /* 0x000000ffff137224 */ /* 0x000fc800030e0618 */
[----:B------:R-:W-:-:S04]  /*d720*/  IMAD.WIDE.U32 R4, R19, UR24, RZ ;  /* 0x0000001813047c25 */ /* 0x000fc8000f8e00ff */
[----:B------:R-:W-:-:S04]  /*d730*/  IMAD.WIDE.U32 R4, P6, R7, UR25, R4 ;  /* 0x0000001907047c25 */ /* 0x000fc8000f8c0004 */
[----:B------:R-:W-:Y:S01]  /*d740*/  IMAD.WIDE.U32 R6, R7, UR24, RZ ;  /* 0x0000001807067c25 */ /* 0x000fe2000f8e00ff */
[----:B------:R-:W-:-:S03]  /*d750*/  MOV R2, R5 ;  /* 0x0000000500027202 */ /* 0x000fc60000000f00 */
[----:B------:R-:W-:Y:S01]  /*d760*/  IMAD.X R3, RZ, RZ, RZ, P6 ;  /* 0x000000ffff037224 */ /* 0x000fe200030e06ff */
[----:B------:R-:W-:-:S05]  /*d770*/  IADD3 RZ, P6, R7, R4, RZ ;  /* 0x0000000407ff7210 */ /* 0x000fca0007fde0ff */
[----:B------:R-:W-:-:S04]  /*d780*/  IMAD.WIDE.U32.X R2, R19, UR25, R2, P6 ;  /* 0x0000001913027c25 */ /* 0x000fc8000b0e0402 */
[----:B------:R-:W-:Y:S02]  /*d790*/  IMAD.MOV.U32 R19, RZ, RZ, R2 ;  /* 0x000000ffff137224 */ /* 0x000fe400078e0002 */
[----:B------:R-:W-:-:S07]  /*d7a0*/  IMAD.MOV.U32 R24, RZ, RZ, R3 ;  /* 0x000000ffff187224 */ /* 0x000fce00078e0003 */
.L_x_256:
[----:B------:R-:W-:Y:S01]  /*d7b0*/  SHF.R.U64 R4, R19, UR30, R24 ;  /* 0x0000001e13047c19 */ /* 0x000fe20008001218 */
[----:B------:R-:W-:Y:S01]  /*d7c0*/  IMAD R5, R18, R14, RZ ;  /* 0x0000000e12057224 */ /* 0x000fe200078e02ff */
[----:B------:R-:W-:Y:S01]  /*d7d0*/  IABS R2, R20 ;  /* 0x0000001400027213 */ /* 0x000fe20000000000 */
[----:B------:R-:W-:Y:S01]  /*d7e0*/  IMAD.MOV.U32 R3, RZ, RZ, R15 ;  /* 0x000000ffff037224 */ /* 0x000fe200078e000f */
[----:B------:R-:W-:Y:S01]  /*d7f0*/  SHF.R.U64 R17, R17, UR29, R22 ;  /* 0x0000001d11117c19 */ /* 0x000fe20008001216 */
[----:B------:R-:W-:Y:S01]  /*d800*/  VIADD R4, R4, UR17 ;  /* 0x0000001104047c36 */ /* 0x000fe20008000000 */
[----:B------:R-:W-:Y:S01]  /*d810*/  IABS R19, R11 ;  /* 0x0000000b00137213 */ /* 0x000fe20000000000 */
[----:B------:R-:W-:Y:S01]  /*d820*/  IMAD.MOV R7, RZ, RZ, -R2 ;  /* 0x000000ffff077224 */ /* 0x000fe200078e0a02 */
[----:B------:R-:W-:Y:S01]  /*d830*/  IADD3 R17, R17, UR16, RZ ;  /* 0x0000001011117c10 */ /* 0x000fe2000fffe0ff */
[----:B------:R-:W-:Y:S01]  /*d840*/  IMAD.MOV.U32 R2, RZ, RZ, RZ ;  /* 0x000000ffff027224 */ /* 0x000fe200078e00ff */
[----:B------:R-:W-:-:S03]  /*d850*/  IABS R6, R4 ;  /* 0x0000000400067213 */ /* 0x000fc60000000000 */
[----:B------:R-:W-:-:S04]  /*d860*/  IMAD.HI.U32 R2, R15, R5, R2 ;  /* 0x000000050f027227 */ /* 0x000fc800078e0002 */
[----:B------:R-:W-:Y:S01]  /*d870*/  IMAD.MOV.U32 R3, RZ, RZ, R7 ;  /* 0x000000ffff037224 */ /* 0x000fe200078e0007 */
[----:B------:R-:W-:Y:S01]  /*d880*/  IABS R7, R11 ;  /* 0x0000000b00077213 */ /* 0x000fe20000000000 */
[----:B------:R-:W-:-:S03]  /*d890*/  IMAD.MOV.U32 R5, RZ, RZ, R6 ;  /* 0x000000ffff057224 */ /* 0x000fc600078e0006 */
[----:B------:R-:W1:Y:S01]  /*d8a0*/  I2F.RP R6, R7 ;  /* 0x0000000700067306 */ /* 0x000e620000209400 */
[----:B------:R-:W-:-:S04]  /*d8b0*/  IMAD.HI.U32 R2, R2, R5, RZ ;  /* 0x0000000502027227 */ /* 0x000fc800078e00ff */
        /* <DEDUP_REMOVED lines=8> */
[----:B------:R-:W-:Y:S01]  /*d940*/  IMAD R15, R18, R7, RZ ;  /* 0x00000007120f7224 */ /* 0x000fe200078e02ff */
[----:B------:R-:W-:-:S03]  /*d950*/  IABS R18, R17 ;  /* 0x0000001100127213 */ /* 0x000fc60000000000 */
[----:B------:R-:W-:-:S04]  /*d960*/  IMAD.HI.U32 R6, R3, R15, R2 ;  /* 0x0000000f03067227 */ /* 0x000fc800078e0002 */
[----:B------:R-:W-:Y:S02]  /*d970*/  IMAD.MOV.U32 R3, RZ, RZ, R18 ;  /* 0x000000ffff037224 */ /* 0x000fe400078e0012 */
[----:B------:R-:W-:Y:S02]  /*d980*/  IMAD.MOV R15, RZ, RZ, -R19 ;  /* 0x000000ffff0f7224 */ /* 0x000fe400078e0a13 */
        /* <DEDUP_REMOVED lines=22> */
[----:B------:R-:W-:Y:S02]  /*daf0*/  SHF.R.S32.HI R5, RZ, 0x1f, R4 ;  /* 0x0000001fff057819 */ /* 0x000fe40000011404 */
[----:B------:R-:W-:-:S07]  /*db00*/  SHF.R.S32.HI R7, RZ, 0x1f, R6 ;  /* 0x0000001fff077819 */ /* 0x000fce0000011406 */
.L_x_254:
[----:B------:R-:W-:Y:S05]  /*db10*/  BSYNC B0 ;  /* 0x0000000000007941 */ /* 0x000fea0003800000 */
.L_x_253:
        /* <DEDUP_REMOVED lines=30> */
[----:B------:R-:W-:-:S04]  /*dd00*/  IADD3 R17, P6, R2, UR5, RZ ;  /* 0x0000000502117c10 */ /* 0x000fc8000ffde0ff */
[----:B------:R-:W-:Y:S02]  /*dd10*/  IADD3.X R19, R3, UR6, RZ, P6, !PT ;  /* 0x0000000603137c10 */ /* 0x000fe4000b7fe4ff */
[----:B------:R-:W-:-:S04]  /*dd20*/  ISETP.GT.U32.AND P6, PT, R17, UR8, PT ;  /* 0x0000000811007c0c */ /* 0x000fc8000bfc4070 */
[----:B------:R-:W-:-:S13]  /*dd30*/  ISETP.GT.U32.AND.EX P6, PT, R19, UR7, PT, P6 ;  /* 0x0000000713007c0c */ /* 0x000fda000bfc4160 */
[----:B------:R-:W-:-:S04]  /*dd40*/  VOTE.ANY R14, PT, P6 ;  /* 0x00000000000e7806 */ /* 0x000fc800030e0100 */
[----:B------:R-:W-:-:S13]  /*dd50*/  ISETP.NE.AND P6, PT, R14, RZ, PT ;  /* 0x000000ff0e00720c */ /* 0x000fda0003fc5270 */
[----:B------:R-:W-:Y:S05]  /*dd60*/  @!P6 BRA `(.L_x_257) ;  /* 0xfffffff400b8e947 */ /* 0x000fea000383ffff */
[----:B------:R-:W-:Y:S02]  /*dd70*/  IMAD.MOV.U32 R15, RZ, RZ, R2 ;  /* 0x000000ffff0f7224 */ /* 0x000fe400078e0002 */
[----:B------:R-:W-:-:S07]  /*dd80*/  IMAD.MOV.U32 R22, RZ, RZ, R3 ;  /* 0x000000ffff167224 */ /* 0x000fce00078e0003 */
.L_x_252:
[----:B------:R-:W1:Y:S08]  /*dd90*/  BREV R14, R14 ;  /* 0x0000000e000e7301 */ /* 0x000e700000000000 */
[----:B-1----:R-:W1:Y:S02]  /*dda0*/  FLO.U32.SH R13, R14 ;  /* 0x0000000e000d7300 */ /* 0x002e6400000e0400 */
[----:B-1----:R-:W1:Y:S02]  /*ddb0*/  SHFL.IDX PT, R12, R12, R13, 0x1f ;  /* 0x00001f0d0c0c7589 */ /* 0x002e6400000e0000 */
[----:B-1----:R-:W-:-:S13]  /*ddc0*/  R2UR UR4, R12 ;  /* 0x000000000c0472ca */ /* 0x002fda00000e0000 */
[----:B------:R-:W-:-:S05]  /*ddd0*/  VIADD R17, R9, UR4 ;  /* 0x0000000409117c36 */ /* 0x000fca0008000000 */
[----:B------:R-:W-:-:S13]  /*dde0*/  ISETP.GE.AND P1, PT, R17, UR21, PT ;  /* 0x0000001511007c0c */ /* 0x000fda000bf26270 */
[----:B------:R-:W1:Y:S02]  /*ddf0*/  @!P1 LDC.64 R2, c[0x0][0x918] ;  /* 0x00024600ff029b82 */ /* 0x000e640000000a00 */
[----:B-1----:R-:W-:-:S05]  /*de00*/  @!P1 IMAD.WIDE R2, R17, 0xc, R2 ;  /* 0x0000000c11029825 */ /* 0x002fca00078e0202 */
[----:B-----5:R1:W5:Y:S04]  /*de10*/  @!P1 LDG.E R8, desc[UR38][R2.64] ;  /* 0x0000002602089981 */ /* 0x020368000c1e1900 */
[----:B------:R1:W5:Y:S01]  /*de20*/  @!P1 LDG.E R10, desc[UR38][R2.64+0x4] ;  /* 0x00000426020a9981 */ /* 0x000362000c1e1900 */
[----:B------:R-:W-:-:S03]  /*de30*/  IADD3 R18, P1, P2, R15, UR5, -R6 ;  /* 0x000000050f127c10 */ /* 0x000fc6000fa3e806 */
[----:B------:R-:W-:Y:S01]  /*de40*/  SHFL.IDX PT, R6, R6, R13, 0x1f ;  /* 0x00001f0d06067589 */ /* 0x000fe200000e0000 */
[----:B------:R-:W-:-:S03]  /*de50*/  IADD3.X R22, R22, UR6, ~R7, P1, P2 ;  /* 0x0000000616167c10 */ /* 0x000fc60008fe4c07 */
[----:B------:R-:W2:Y:S04]  /*de60*/  SHFL.IDX PT, R18, R18, R13, 0x1f ;  /* 0x00001f0d12127589 */ /* 0x000ea800000e0000 */
[----:B------:R-:W3:Y:S04]  /*de70*/  SHFL.IDX PT, R22, R22, R13, 0x1f ;  /* 0x00001f0d16167589 */ /* 0x000ee800000e0000 */
[----:B------:R1:W4:Y:S04]  /*de80*/  SHFL.IDX PT, R7, R7, R13, 0x1f ;  /* 0x00001f0d07077589 */ /* 0x00032800000e0000 */
[----:B------:R1:W1:Y:S04]  /*de90*/  SHFL.IDX PT, R5, R5, R13, 0x1f ;  /* 0x00001f0d05057589 */ /* 0x00026800000e0000 */
[----:B------:R1:W1:Y:S01]  /*dea0*/  SHFL.IDX PT, R4, R4, R13, 0x1f ;  /* 0x00001f0d04047589 */ /* 0x00026200000e0000 */
[----:B--2---:R-:W-:-:S02]  /*deb0*/  R2UR UR5, R18 ;  /* 0x00000000120572ca */ /* 0x004fc400000e0000 */
[----:B---3--:R-:W-:-:S15]  /*dec0*/  R2UR UR6, R22 ;  /* 0x00000000160672ca */ /* 0x008fde00000e0000 */
.L_x_247:
[----:B-1----:R-:W1:Y:S01]  /*ded0*/  LDC R2, c[0x0][0x910] ;  /* 0x00024400ff027b82 */ /* 0x002e620000000800 */
[----:B------:R-:W-:Y:S01]  /*dee0*/  UMOV UR21, 0xffffffff ;  /* 0xffffffff00157882 */ /* 0x000fe20000000000 */
[----:B------:R-:W-:Y:S01]  /*def0*/  UMOV UR22, 0xffffffff ;  /* 0xffffffff00167882 */ /* 0x000fe20000000000 */
[----:B------:R-:W-:Y:S01]  /*df00*/  UMOV UR23, 0xffffffff ;  /* 0xffffffff00177882 */ /* 0x000fe20000000000 */
[----:B------:R-:W-:Y:S01]  /*df10*/  IMAD.MOV.U32 R15, RZ, RZ, RZ ;  /* 0x000000ffff0f7224 */ /* 0x000fe200078e00ff */
[----:B-1----:R-:W-:-:S13]  /*df20*/  ISETP.LE.AND P1, PT, R2, UR4, PT ;  /* 0x0000000402007c0c */ /* 0x002fda000bf23270 */
[----:B------:R-:W-:Y:S05]  /*df30*/  @P1 BRA `(.L_x_246) ;  /* 0x0000000000f01947 */ /* 0x000fea0003800000 */
[C---:B------:R-:W-:Y:S01]  /*df40*/  R2UR UR22, R4.reuse ;  /* 0x00000000041672ca */ /* 0x040fe200000e0000 */
[----:B------:R-:W-:Y:S01]  /*df50*/  UIADD3 UR21, UP1, -UR5, UR8, URZ ;  /* 0x0000000805157290 */ /* 0x000fe2000ff3e13f */
[----:B------:R-:W-:Y:S01]  /*df60*/  R2UR UR23, R5 ;  /* 0x00000000051772ca */ /* 0x000fe200000e0000 */
[----:B------:R-:W-:Y:S01]  /*df70*/  ULDC UR28, c[0x0][0x8c0] ;  /* 0x00023000001c7ab9 */ /* 0x000fe20000000800 */
[----:B------:R-:W-:Y:S01]  /*df80*/  ULDC UR30, c[0x0][0x8b0] ;  /* 0x00022c00001e7ab9 */ /* 0x000fe20000000800 */
[----:B------:R-:W-:Y:S01]  /*df90*/  ULDC UR31, c[0x0][0x904] ;  /* 0x00024100001f7ab9 */ /* 0x000fe20000000800 */
[----:B------:R-:W-:-:S03]  /*dfa0*/  SHF.R.U64 R2, R4, UR30, R5 ;  /* 0x0000001e04027c19 */ /* 0x000fc60008001205 */
[----:B------:R-:W-:-:S04]  /*dfb0*/  UIADD3.X UR22, ~UR6, UR7, URZ, UP1, !UPT ;  /* 0x0000000706167290 */ /* 0x000fc80008ffe53f */
[----:B------:R-:W-:Y:S02]  /*dfc0*/  USHF.R.U32.HI UR29, URZ, UR28, UR22 ;  /* 0x0000001c3f1d7299 */ /* 0x000fe40008011616 */
[----:B------:R-:W-:Y:S01]  /*dfd0*/  USHF.R.U32.HI UR34, URZ, UR30, UR23 ;  /* 0x0000001e3f227299 */ /* 0x000fe20008011617 */
[----:B------:R-:W-:Y:S01]  /*dfe0*/  R2UR UR23, R2 ;  /* 0x00000000021772ca */ /* 0x000fe200000e0000 */
[----:B------:R-:W-:Y:S02]  /*dff0*/  USHF.R.U32.HI UR24, URZ, UR30, UR29 ;  /* 0x0000001e3f187299 */ /* 0x000fe4000801161d */
[----:B------:R-:W-:Y:S02]  /*e000*/  USHF.R.U64 UR21, UR21, UR28, UR22 ;  /* 0x0000001c15157299 */ /* 0x000fe40008001216 */
[----:B------:R-:W-:Y:S02]  /*e010*/  USHF.R.U32.HI UR25, URZ, UR31, UR24 ;  /* 0x0000001f3f197299 */ /* 0x000fe40008011618 */
[----:B------:R-:W-:-:S02]  /*e020*/  USHF.R.U64 UR22, UR21, UR30, UR29 ;  /* 0x0000001e15167299 */ /* 0x000fc4000800121d */
[----:B------:R-:W-:Y:S02]  /*e030*/  ULOP3.LUT UR28, UR25, UR34, URZ, 0xfc, !UPT ;  /* 0x00000022191c7292 */ /* 0x000fe4000f8efc3f */
[----:B------:R-:W-:-:S04]  /*e040*/  USHF.R.U64 UR24, UR22, UR31, UR24 ;  /* 0x0000001f16187299 */ /* 0x000fc80008001218 */
[----:B------:R-:W-:-:S13]  /*e050*/  ISETP.NE.U32.AND P1, PT, RZ, UR28, PT ;  /* 0x0000001cff007c0c */ /* 0x000fda000bf25070 */
[----:B------:R-:W-:Y:S05]  /*e060*/  @!P1 BRA `(.L_x_258) ;  /* 0x0000000000189947 */ /* 0x000fea0003800000 */
[----:B------:R-:W-:-:S07]  /*e070*/  MOV R12, 0xe090 ;  /* 0x0000e090000c7802 */ /* 0x000fce0000000f00 */
[----:B---345:R-:W-:Y:S05]  /*e080*/  CALL.REL.NOINC `(.L_x_259) ;  /* 0x0000002000887944 */ /* 0x038fea0003c00000 */
[----:B------:R-:W-:-:S04]  /*e090*/  UIADD3 UR25, -UR28, URZ, URZ ;  /* 0x0000003f1c197290 */ /* 0x000fc8000fffe13f */
[----:B------:R-:W-:-:S03]  /*e0a0*/  UIMAD UR24, UR23, UR25, UR24 ;  /* 0x00000019171872a4 */ /* 0x000fc6000f8e0218 */
[----:B------:R-:W-:Y:S01]  /*e0b0*/  UMOV UR23, UR28 ;  /* 0x0000001c00177c82 */ /* 0x000fe20008000000 */
[----:B------:R-:W-:Y:S08]  /*e0c0*/  BRA `(.L_x_260) ;  /* 0x0000000000587947 */ /* 0x000ff00003800000 */
.L_x_258:
[----:B------:R-:W1:Y:S01]  /*e0d0*/  I2F.U32.RP R2, UR23 ;  /* 0x0000001700027d06 */ /* 0x000e620008209000 */
[----:B------:R-:W-:Y:S01]  /*e0e0*/  UMOV UR28, URZ ;  /* 0x0000003f001c7c82 */ /* 0x000fe20008000000 */
[----:B------:R-:W-:-:S06]  /*e0f0*/  UISETP.NE.U32.AND UP4, UPT, UR23, URZ, UPT ;  /* 0x0000003f1700728c */ /* 0x000fcc000bf85070 */
[----:B-1----:R-:W1:Y:S02]  /*e100*/  MUFU.RCP R2, R2 ;  /* 0x0000000200027308 */ /* 0x002e640000001000 */
[----:B-1----:R-:W-:-:S06]  /*e110*/  VIADD R3, R2, 0xffffffe ;  /* 0x0ffffffe02037836 */ /* 0x002fcc0000000000 */
[----:B------:R-:W1:Y:S02]  /*e120*/  F2I.FTZ.U32.TRUNC.NTZ R3, R3 ;  /* 0x0000000300037305 */ /* 0x000e64000021f000 */
[----:B-1----:R-:W-:-:S13]  /*e130*/  R2UR UR29, R3 ;  /* 0x00000000031d72ca */ /* 0x002fda00000e0000 */
[----:B------:R-:W-:-:S04]  /*e140*/  UIADD3 UR25, URZ, -UR29, URZ ;  /* 0x8000001d3f197290 */ /* 0x000fc8000fffe03f */
[----:B------:R-:W-:-:S04]  /*e150*/  UIMAD UR25, UR25, UR23, URZ ;  /* 0x00000017191972a4 */ /* 0x000fc8000f8e023f */
[----:B------:R-:W-:-:S04]  /*e160*/  UIMAD.WIDE.U32 UR28, UR29, UR25, UR28 ;  /* 0x000000191d1c72a5 */ /* 0x000fc8000f8e001c */
[----:B------:R-:W-:-:S04]  /*e170*/  UIMAD.WIDE.U32 UR28, UR29, UR24, URZ ;  /* 0x000000181d1c72a5 */ /* 0x000fc8000f8e003f */
[----:B------:R-:W-:-:S04]  /*e180*/  UIADD3 UR25, -UR29, URZ, URZ ;  /* 0x0000003f1d197290 */ /* 0x000fc8000fffe13f */
[----:B------:R-:W-:-:S04]  /*e190*/  UIMAD UR25, UR23, UR25, UR24 ;  /* 0x00000019171972a4 */ /* 0x000fc8000f8e0218 */
[----:B------:R-:W-:-:S11]  /*e1a0*/  UISETP.GE.U32.AND UP1, UPT, UR25, UR23, UPT ;  /* 0x000000171900728c */ /* 0x000fd6000bf26070 */
[----:B------:R-:W-:Y:S02]  /*e1b0*/  @UP1 UIADD3 UR25, UR25, -UR23, URZ ;  /* 0x8000001719191290 */ /* 0x000fe4000fffe03f */
[----:B------:R-:W-:Y:S02]  /*e1c0*/  @UP1 UIADD3 UR29, UR29, 0x1, URZ ;  /* 0x000000011d1d1890 */ /* 0x000fe4000fffe03f */
[----:B------:R-:W-:-:S11]  /*e1d0*/  UISETP.GE.U32.AND UP2, UPT, UR25, UR23, UPT ;  /* 0x000000171900728c */ /* 0x000fd6000bf46070 */
[----:B------:R-:W-:Y:S02]  /*e1e0*/  @UP2 UIADD3 UR29, UR29, 0x1, URZ ;  /* 0x000000011d1d2890 */ /* 0x000fe4000fffe03f */
[----:B------:R-:W-:-:S04]  /*e1f0*/  @!UP4 ULOP3.LUT UR29, URZ, UR23, URZ, 0x33, !UPT ;  /* 0x000000173f1dc292 */ /* 0x000fc8000f8e333f */
[----:B------:R-:W-:-:S04]  /*e200*/  UIADD3 UR25, -UR29, URZ, URZ ;  /* 0x0000003f1d197290 */ /* 0x000fc8000fffe13f */
[----:B------:R-:W-:-:S03]  /*e210*/  UIMAD UR24, UR23, UR25, UR24 ;  /* 0x00000019171872a4 */ /* 0x000fc6000f8e0218 */
[----:B------:R-:W-:-:S09]  /*e220*/  UMOV UR23, UR29 ;  /* 0x0000001d00177c82 */ /* 0x000fd20008000000 */
.L_x_260:
[----:B------:R-:W-:Y:S01]  /*e230*/  ULOP3.LUT UR22, UR22, UR19, URZ, 0xc0, !UPT ;  /* 0x0000001316167292 */ /* 0x000fe2000f8ec03f */
[----:B------:R-:W-:Y:S01]  /*e240*/  IMAD.MOV.U32 R15, RZ, RZ, 0x1 ;  /* 0x00000001ff0f7424 */ /* 0x000fe200078e00ff */
[----:B------:R-:W-:Y:S02]  /*e250*/  ULOP3.LUT UR21, UR21, UR35, URZ, 0xc0, !UPT ;  /* 0x0000002315157292 */ /* 0x000fe4000f8ec03f */
[----:B------:R-:W-:Y:S01]  /*e260*/  UIMAD UR22, UR18, UR23, UR22 ;  /* 0x00000017121672a4 */ /* 0x000fe2000f8e0216 */
[----:B------:R-:W-:Y:S01]  /*e270*/  ULDC UR28, c[0x0][0x8a8] ;  /* 0x00022a00001c7ab9 */ /* 0x000fe20000000800 */
[----:B------:R-:W-:Y:S01]  /*e280*/  ULDC UR25, c[0x0][0x8b8] ;  /* 0x00022e0000197ab9 */ /* 0x000fe20000000800 */
[----:B------:R-:W-:Y:S02]  /*e290*/  UIMAD UR24, UR24, UR28, UR21 ;  /* 0x0000001c181872a4 */ /* 0x000fe4000f8e0215 */
[----:B------:R-:W-:Y:S01]  /*e2a0*/  UIMAD UR22, UR22, UR25, UR53 ;  /* 0x00000019161672a4 */ /* 0x000fe2000f8e0235 */
[----:B------:R-:W-:Y:S01]  /*e2b0*/  @UP3 UMOV UR23, UR4 ;  /* 0x0000000400173c82 */ /* 0x000fe20008000000 */
[----:B------:R-:W-:-:S03]  /*e2c0*/  @!UP3 UMOV UR23, UR4 ;  /* 0x000000040017bc82 */ /* 0x000fc60008000000 */
[----:B------:R-:W-:Y:S02]  /*e2d0*/  @UP3 UMOV UR21, UR24 ;  /* 0x0000001800153c82 */ /* 0x000fe40008000000 */
[----:B------:R-:W-:Y:S01]  /*e2e0*/  @!UP3 UMOV UR21, UR22 ;  /* 0x000000160015bc82 */ /* 0x000fe20008000000 */
[----:B------:R-:W-:-:S05]  /*e2f0*/  @!UP3 UMOV UR22, UR24 ;  /* 0x000000180016bc82 */ /* 0x000fca0008000000 */
.L_x_246:
[----:B------:R-:W-:-:S06]  /*e300*/  UISETP.NE.AND UP1, UPT, UR15, 0x3, UPT ;  /* 0x000000030f00788c */ /* 0x000fcc000bf25270 */
[----:B------:R-:W-:-:S13]  /*e310*/  PLOP3.LUT P1, PT, PT, PT, UP1, 0x80, 0x0 ;  /* 0x000000000000781c */ /* 0x000fda0003f2f018 */
[----:B------:R-:W-:Y:S05]  /*e320*/  @!P1 BRA `(.L_x_261) ;  /* 0x0000000000049947 */ /* 0x000fea0003800000 */
[----:B---3--:R-:W-:Y:S01]  /*e330*/  BPT.TRAP 0x1 ;  /* 0x000000040000795c */ /* 0x008fe20000300000 */
.L_x_261:
[----:B------:R-:W1:Y:S01]  /*e340*/  S2R R2, SR_CgaCtaId ;  /* 0x0000000000027919 */ /* 0x000e620000008800 */
[----:B------:R-:W-:-:S04]  /*e350*/  MOV R3, 0x400 ;  /* 0x0000040000037802 */ /* 0x000fc80000000f00 */
[----:B-1----:R-:W-:Y:S02]  /*e360*/  LEA R3, R2, R3, 0x18 ;  /* 0x0000000302037211 */ /* 0x002fe400078ec0ff */
[----:B------:R-:W-:-:S03]  /*e370*/  SHF.L.U32 R2, R0, 0x1f, RZ ;  /* 0x0000001f00027819 */ /* 0x000fc600000006ff */
[----:B------:R-:W-:-:S04]  /*e380*/  IMAD R17, R16, 0x8, R3 ;  /* 0x0000000810117824 */ /* 0x000fc800078e0203 */
[----:B------:R-:W1:Y:S02]  /*e390*/  SYNCS.PHASECHK.TRANS64.TRYWAIT P2, [R17+URZ+0x38440], R2 ;  /* 0x03844002110075a7 */ /* 0x000e64000804017f */
[----:B-1----:R-:W-:Y:S05]  /*e3a0*/  @!P2 BRA `(.L_x_262) ;  /* 0x000000180024a947 */ /* 0x002fea0003800000 */
.L_x_338:
[----:B------:R-:W-:Y:S01]  /*e3b0*/  ELECT P2, URZ, PT ;  /* 0x00000000003f782f */ /* 0x000fe20003840000 */
[----:B------:R-:W-:-:S12]  /*e3c0*/  BSSY B0, `(.L_x_263) ;  /* 0x0000010000007945 */ /* 0x000fd80003800000 */
[----:B------:R-:W-:Y:S05]  /*e3d0*/  @!P2 BRA `(.L_x_264) ;  /* 0x000000000038a947 */ /* 0x000fea0003800000 */
[----:B-1----:R-:W-:Y:S01]  /*e3e0*/  LEA R2, R16, R3, 0x4 ;  /* 0x0000000310027211 */ /* 0x002fe200078e20ff */
[----:B------:R-:W-:Y:S02]  /*e3f0*/  IMAD.U32 R14, RZ, RZ, UR23 ;  /* 0x00000017ff0e7e24 */ /* 0x000fe4000f8e00ff */
[----:B------:R-:W-:Y:S02]  /*e400*/  IMAD.U32 R13, RZ, RZ, UR22 ;  /* 0x00000016ff0d7e24 */ /* 0x000fe4000f8e00ff */
[----:B------:R-:W-:-:S05]  /*e410*/  IMAD.U32 R12, RZ, RZ, UR21 ;  /* 0x00000015ff0c7e24 */ /* 0x000fca000f8e00ff */
[----:B------:R1:W-:Y:S01]  /*e420*/  STS.128 [R2+0x385c0], R12 ;  /* 0x0385c00c02007388 */ /* 0x0003e20000000c00 */
[----:B------:R-:W-:Y:S01]  /*e430*/  @!PT LDS RZ, [RZ] ;  /* 0x00000000fffff984 */ /* 0x000fe20000000800 */
[----:B------:R-:W-:Y:S01]  /*e440*/  @!PT LDS RZ, [RZ] ;  /* 0x00000000fffff984 */ /* 0x000fe20000000800 */
[----:B------:R-:W-:Y:S01]  /*e450*/  @!PT LDS RZ, [RZ] ;  /* 0x00000000fffff984 */ /* 0x000fe20000000800 */
[----:B------:R-:W-:Y:S01]  /*e460*/  @!PT LDS RZ, [RZ] ;  /* 0x00000000fffff984 */ /* 0x000fe20000000800 */
[----:B------:R2:W-:Y:S06]  /*e470*/  MEMBAR.ALL.CTA ;  /* 0x0000000000007992 */ /* 0x0005ec0000008000 */
[----:B--2---:R-:W2:Y:S01]  /*e480*/  FENCE.VIEW.ASYNC.S ;  /* 0x00000000000073c6 */ /* 0x004ea20000000000 */
[----:B------:R-:W-:Y:S05]  /*e490*/  @!P1 BRA `(.L_x_265) ;  /* 0x0000000000049947 */ /* 0x000fea0003800000 */
[----:B---3--:R-:W-:Y:S01]  /*e4a0*/  BPT.TRAP 0x1 ;  /* 0x000000040000795c */ /* 0x008fe20000300000 */
.L_x_265:
[----:B--2---:R2:W-:Y:S02]  /*e4b0*/  SYNCS.ARRIVE.TRANS64.A1T0 RZ, [R17+URZ+0x38400], RZ ;  /* 0x038400ff11ff79a7 */ /* 0x0045e4000810003f */
.L_x_264:
[----:B---3--:R-:W-:Y:S05]  /*e4c0*/  BSYNC B0 ;  /* 0x0000000000007941 */ /* 0x008fea0003800000 */
.L_x_263:
[----:B------:R-:W-:Y:S01]  /*e4d0*/  ISETP.NE.AND P3, PT, R15, RZ, PT ;  /* 0x000000ff0f00720c */ /* 0x000fe20003f65270 */
[----:B------:R-:W-:-:S05]  /*e4e0*/  VIADD R16, R16, 0x1 ;  /* 0x0000000110107836 */ /* 0x000fca0000000000 */
[----:B------:R-:W-:-:S04]  /*e4f0*/  ISETP.NE.AND P2, PT, R16, 0x8, PT ;  /* 0x000000081000780c */ /* 0x000fc80003f45270 */
[----:B-1----:R-:W-:Y:S02]  /*e500*/  SEL R13, RZ, 0x1, P2 ;  /* 0x00000001ff0d7807 */ /* 0x002fe40001000000 */
[----:B------:R-:W-:Y:S02]  /*e510*/  SEL R16, R16, RZ, P2 ;  /* 0x000000ff10107207 */ /* 0x000fe40001000000 */
[----:B------:R-:W-:Y:S01]  /*e520*/  LOP3.LUT R0, R0, R13, RZ, 0x3c, !PT ;  /* 0x0000000d00007212 */ /* 0x000fe200078e3cff */
[----:B------:R-:W-:Y:S06]  /*e530*/  @P3 BRA `(.L_x_266) ;  /* 0xffffffe400003947 */ /* 0x000fec000383ffff */
[----:B------:R-:W-:Y:S05]  /*e540*/  @!P1 BRA `(.L_x_267) ;  /* 0x0000000000049947 */ /* 0x000fea0003800000 */
[----:B------:R-:W-:Y:S01]  /*e550*/  BPT.TRAP 0x1 ;  /* 0x000000040000795c */ /* 0x000fe20000300000 */
.L_x_267:
[----:B------:R-:W-:Y:S01]  /*e560*/  IMAD R5, R16, 0x8, R3 ;  /* 0x0000000810057824 */ /* 0x000fe200078e0203 */
[----:B------:R-:W-:-:S04]  /*e570*/  SHF.L.U32 R2, R0, 0x1f, RZ ;  /* 0x0000001f00027819 */ /* 0x000fc800000006ff */
[----:B------:R-:W1:Y:S02]  /*e580*/  SYNCS.PHASECHK.TRANS64.TRYWAIT P0, [R5+URZ+0x38440], R2 ;  /* 0x03844002050075a7 */ /* 0x000e64000800017f */
[----:B-1----:R-:W-:Y:S05]  /*e590*/  @!P0 BRA `(.L_x_268) ;  /* 0x0000001400bc8947 */ /* 0x002fea0003800000 */
.L_x_339:
[----:B------:R-:W-:Y:S05]  /*e5a0*/  @!P1 BRA `(.L_x_269) ;  /* 0x0000000000049947 */ /* 0x000fea0003800000 */
[----:B------:R-:W-:Y:S01]  /*e5b0*/  BPT.TRAP 0x1 ;  /* 0x000000040000795c */ /* 0x000fe20000300000 */
.L_x_269:
[----:B------:R-:W-:-:S05]  /*e5c0*/  VIADD R16, R16, 0x1 ;  /* 0x0000000110107836 */ /* 0x000fca0000000000 */
[----:B------:R-:W-:-:S04]  /*e5d0*/  ISETP.NE.AND P0, PT, R16, 0x8, PT ;  /* 0x000000081000780c */ /* 0x000fc80003f05270 */
[----:B-1----:R-:W-:Y:S02]  /*e5e0*/  SEL R5, RZ, 0x1, P0 ;  /* 0x00000001ff057807 */ /* 0x002fe40000000000 */
[----:B------:R-:W-:Y:S02]  /*e5f0*/  SEL R16, R16, RZ, P0 ;  /* 0x000000ff10107207 */ /* 0x000fe40000000000 */
[----:B------:R-:W-:-:S03]  /*e600*/  LOP3.LUT R5, R0, R5, RZ, 0x3c, !PT ;  /* 0x0000000500057212 */ /* 0x000fc600078e3cff */
[----:B----4-:R-:W-:Y:S01]  /*e610*/  IMAD R7, R16, 0x8, R3 ;  /* 0x0000000810077824 */ /* 0x010fe200078e0203 */
[----:B------:R-:W-:-:S04]  /*e620*/  SHF.L.U32 R0, R5, 0x1f, RZ ;  /* 0x0000001f05007819 */ /* 0x000fc800000006ff */
[----:B------:R-:W1:Y:S02]  /*e630*/  SYNCS.PHASECHK.TRANS64.TRYWAIT P0, [R7+URZ+0x38440], R0 ;  /* 0x03844000070075a7 */ /* 0x000e64000800017f */
[----:B-1----:R-:W-:Y:S05]  /*e640*/  @!P0 BRA `(.L_x_270) ;  /* 0x0000001400a48947 */ /* 0x002fea0003800000 */
.L_x_340:
[----:B------:R-:W-:Y:S05]  /*e650*/  @!P1 BRA `(.L_x_271) ;  /* 0x0000000000049947 */ /* 0x000fea0003800000 */
[----:B------:R-:W-:Y:S01]  /*e660*/  BPT.TRAP 0x1 ;  /* 0x000000040000795c */ /* 0x000fe20000300000 */
.L_x_271:
[----:B-1----:R-:W-:-:S05]  /*e670*/  VIADD R0, R16, 0x1 ;  /* 0x0000000110007836 */ /* 0x002fca0000000000 */
[----:B------:R-:W-:-:S04]  /*e680*/  ISETP.NE.AND P0, PT, R0, 0x8, PT ;  /* 0x000000080000780c */ /* 0x000fc80003f05270 */
[----:B------:R-:W-:Y:S02]  /*e690*/  SEL R2, RZ, 0x1, P0 ;  /* 0x00000001ff027807 */ /* 0x000fe40000000000 */
[----:B------:R-:W-:Y:S02]  /*e6a0*/  SEL R4, R0, RZ, P0 ;  /* 0x000000ff00047207 */ /* 0x000fe40000000000 */
[----:B------:R-:W-:-:S03]  /*e6b0*/  LOP3.LUT R5, R5, R2, RZ, 0x3c, !PT ;  /* 0x0000000205057212 */ /* 0x000fc600078e3cff */
[----:B------:R-:W-:Y:S01]  /*e6c0*/  IMAD R7, R4, 0x8, R3 ;  /* 0x0000000804077824 */ /* 0x000fe200078e0203 */
[----:B------:R-:W-:-:S04]  /*e6d0*/  SHF.L.U32 R0, R5, 0x1f, RZ ;  /* 0x0000001f05007819 */ /* 0x000fc800000006ff */
[----:B------:R-:W1:Y:S02]  /*e6e0*/  SYNCS.PHASECHK.TRANS64.TRYWAIT P0, [R7+URZ+0x38440], R0 ;  /* 0x03844000070075a7 */ /* 0x000e64000800017f */
[----:B-1----:R-:W-:Y:S05]  /*e6f0*/  @!P0 BRA `(.L_x_272) ;  /* 0x00000014008c8947 */ /* 0x002fea0003800000 */
.L_x_341:
[----:B------:R-:W-:Y:S05]  /*e700*/  @!P1 BRA `(.L_x_273) ;  /* 0x0000000000049947 */ /* 0x000fea0003800000 */
[----:B------:R-:W-:Y:S01]  /*e710*/  BPT.TRAP 0x1 ;  /* 0x000000040000795c */ /* 0x000fe20000300000 */
.L_x_273:
        /* <DEDUP_REMOVED lines=9> */
.L_x_342:
[----:B------:R-:W-:Y:S05]  /*e7b0*/  @!P1 BRA `(.L_x_275) ;  /* 0x0000000000049947 */ /* 0x000fea0003800000 */
[----:B------:R-:W-:Y:S01]  /*e7c0*/  BPT.TRAP 0x1 ;  /* 0x000000040000795c */ /* 0x000fe20000300000 */
.L_x_275:
[----:B-1----:R-:W-:-:S04]  /*e7d0*/  IADD3 R0, R4, 0x1, RZ ;  /* 0x0000000104007810 */ /* 0x002fc80007ffe0ff */
        /* <DEDUP_REMOVED lines=8> */
.L_x_343:
[----:B------:R-:W-:Y:S05]  /*e860*/  @!P1 BRA `(.L_x_277) ;  /* 0x0000000000049947 */ /* 0x000fea0003800000 */
[----:B------:R-:W-:Y:S01]  /*e870*/  BPT.TRAP 0x1 ;  /* 0x000000040000795c */ /* 0x000fe20000300000 */
.L_x_277:
        /* <DEDUP_REMOVED lines=9> */
.L_x_344:
[----:B------:R-:W-:Y:S05]  /*e910*/  @!P1 BRA `(.L_x_279) ;  /* 0x0000000000049947 */ /* 0x000fea0003800000 */
[----:B------:R-:W-:Y:S01]  /*e920*/  BPT.TRAP 0x1 ;  /* 0x000000040000795c */ /* 0x000fe20000300000 */
.L_x_279:
        /* <DEDUP_REMOVED lines=9> */
.L_x_345:
[----:B------:R-:W-:Y:S05]  /*e9c0*/  @!P1 BRA `(.L_x_281) ;  /* 0x0000000000049947 */ /* 0x000fea0003800000 */
[----:B------:R-:W-:Y:S01]  /*e9d0*/  BPT.TRAP 0x1 ;  /* 0x000000040000795c */ /* 0x000fe20000300000 */
.L_x_281:
[----:B-1----:R-:W-:-:S05]  /*e9e0*/  VIADD R0, R4, 0x1 ;  /* 0x0000000104007836 */ /* 0x002fca0000000000 */
[----:B------:R-:W-:-:S04]  /*e9f0*/  ISETP.NE.AND P0, PT, R0, 0x8, PT ;  /* 0x000000080000780c */ /* 0x000fc80003f05270 */
[----:B------:R-:W-:Y:S02]  /*ea00*/  SEL R2, RZ, 0x1, P0 ;  /* 0x00000001ff027807 */ /* 0x000fe40000000000 */
[----:B------:R-:W-:Y:S02]  /*ea10*/  SEL R0, R0, RZ, P0 ;  /* 0x000000ff00007207 */ /* 0x000fe40000000000 */
[----:B------:R-:W-:-:S03]  /*ea20*/  LOP3.LUT R2, R5, R2, RZ, 0x3c, !PT ;  /* 0x0000000205027212 */ /* 0x000fc600078e3cff */
[----:B------:R-:W-:Y:S01]  /*ea30*/  IMAD R3, R0, 0x8, R3 ;  /* 0x0000000800037824 */ /* 0x000fe200078e0203 */
[----:B------:R-:W-:-:S07]  /*ea40*/  SHF.L.U32 R0, R2, 0x1f, RZ ;  /* 0x0000001f02007819 */ /* 0x000fce00000006ff */
.L_x_282:
[----:B-1----:R1:W3:Y:S02]  /*ea50*/  SYNCS.PHASECHK.TRANS64.TRYWAIT P0, [R3+URZ+0x38440], R0 ;  /* 0x03844000030075a7 */ /* 0x0022e4000800017f */
[----:B---3--:R-:W-:Y:S05]  /*ea60*/  @!P0 NANOSLEEP.SYNCS 0x989680 ;  /* 0x009896800000895d */ /* 0x008fea0003900000 */
[----:B------:R-:W3:Y:S02]  /*ea70*/  @!P0 SYNCS.PHASECHK.TRANS64 P0, [R3+URZ+0x38440], R0 ;  /* 0x03844000030085a7 */ /* 0x000ee4000800007f */
[----:B---3--:R-:W-:Y:S05]  /*ea80*/  @P0 EXIT ;  /* 0x000000000000094d */ /* 0x008fea0003800000 */
[----:B------:R-:W-:Y:S05]  /*ea90*/  BRA `(.L_x_282) ;  /* 0xfffffffc00ec7947 */ /* 0x000fea000383ffff */
.L_x_26:
[----:B-1----:R-:W-:-:S04]  /*eaa0*/  IMAD.U32 R3, RZ, RZ, UR11 ;  /* 0x0000000bff037e24 */ /* 0x002fc8000f8e00ff */
[----:B------:R1:W2:Y:S03]  /*eab0*/  SYNCS.PHASECHK.TRANS64.TRYWAIT P1, [R3+URZ+0x38400], R0 ;  /* 0x03840000030075a7 */ /* 0x0002a6000802017f */
[----:B--2---:R-:W-:Y:S05]  /*eac0*/  @!P1 NANOSLEEP.SYNCS 0x989680 ;  /* 0x009896800000995d */ /* 0x004fea0003900000 */
[----:B------:R-:W2:Y:S02]  /*ead0*/  @!P1 SYNCS.PHASECHK.TRANS64 P1, [R3+URZ+0x38400], R0 ;  /* 0x03840000030095a7 */ /* 0x000ea4000802007f */
[----:B--2---:R-:W-:Y:S05]  /*eae0*/  @!P1 BRA `(.L_x_26) ;  /* 0xfffffffc00ec9947 */ /* 0x004fea000383ffff */
[----:B------:R-:W-:Y:S05]  /*eaf0*/  BRA `(.L_x_283) ;  /* 0xffffff4400fc7947 */ /* 0x000fea000383ffff */
.L_x_38:
[----:B------:R-:W-:-:S06]  /*eb00*/  UIADD3 UR4, UR48, UR51, URZ ;  /* 0x0000003330047290 */ /* 0x000fcc000fffe03f */
[----:B-1----:R-:W-:-:S04]  /*eb10*/  IMAD.U32 R4, RZ, RZ, UR4 ;  /* 0x00000004ff047e24 */ /* 0x002fc8000f8e00ff */
[----:B------:R1:W2:Y:S03]  /*eb20*/  SYNCS.PHASECHK.TRANS64.TRYWAIT P0, [R4+URZ], R7 ;  /* 0x00000007040075a7 */ /* 0x0002a6000800017f */
[----:B--2---:R-:W-:Y:S05]  /*eb30*/  @!P0 NANOSLEEP.SYNCS 0x989680 ;  /* 0x009896800000895d */ /* 0x004fea0003900000 */
[----:B------:R-:W2:Y:S02]  /*eb40*/  @!P0 SYNCS.PHASECHK.TRANS64 P0, [R4+URZ], R7 ;  /* 0x00000007040085a7 */ /* 0x000ea4000800007f */
[----:B--2---:R-:W-:Y:S05]  /*eb50*/  @!P0 BRA `(.L_x_38) ;  /* 0xfffffffc00e88947 */ /* 0x004fea000383ffff */
[----:B------:R-:W-:Y:S05]  /*eb60*/  BRA `(.L_x_284) ;  /* 0xffffff5400387947 */ /* 0x000fea000383ffff */
.L_x_43:
[----:B--2---:R-:W-:-:S04]  /*eb70*/  IMAD.U32 R4, RZ, RZ, UR4 ;  /* 0x00000004ff047e24 */ /* 0x004fc8000f8e00ff */
[----:B------:R2:W3:Y:S03]  /*eb80*/  SYNCS.PHASECHK.TRANS64.TRYWAIT P0, [R4+URZ+0x38480], R3 ;  /* 0x03848003040075a7 */ /* 0x0004e6000800017f */
[----:B---3--:R-:W-:Y:S05]  /*eb90*/  @!P0 NANOSLEEP.SYNCS 0x989680 ;  /* 0x009896800000895d */ /* 0x008fea0003900000 */
[----:B------:R-:W3:Y:S02]  /*eba0*/  @!P0 SYNCS.PHASECHK.TRANS64 P0, [R4+URZ+0x38480], R3 ;  /* 0x03848003040085a7 */ /* 0x000ee4000800007f */
[----:B---3--:R-:W-:Y:S05]  /*ebb0*/  @!P0 BRA `(.L_x_43) ;  /* 0xfffffffc00ec8947 */ /* 0x008fea000383ffff */
[----:B------:R-:W-:Y:S05]  /*ebc0*/  BRA `(.L_x_42) ;  /* 0xffffff5800707947 */ /* 0x000fea000383ffff */
.L_x_48:
[----:B--2---:R-:W-:-:S04]  /*ebd0*/  IMAD.U32 R12, RZ, RZ, UR4 ;  /* 0x00000004ff0c7e24 */ /* 0x004fc8000f8e00ff */
[----:B------:R2:W3:Y:S03]  /*ebe0*/  SYNCS.PHASECHK.TRANS64.TRYWAIT P0, [R12+URZ+0x38480], R5 ;  /* 0x038480050c0075a7 */ /* 0x0004e6000800017f */
[----:B---3--:R-:W-:Y:S05]  /*ebf0*/  @!P0 NANOSLEEP.SYNCS 0x989680 ;  /* 0x009896800000895d */ /* 0x008fea0003900000 */
[----:B------:R-:W3:Y:S02]  /*ec00*/  @!P0 SYNCS.PHASECHK.TRANS64 P0, [R12+URZ+0x38480], R5 ;  /* 0x038480050c0085a7 */ /* 0x000ee4000800007f */
[----:B---3--:R-:W-:Y:S05]  /*ec10*/  @!P0 BRA `(.L_x_48) ;  /* 0xfffffffc00ec8947 */ /* 0x008fea000383ffff */
[----:B------:R-:W-:Y:S05]  /*ec20*/  BRA `(.L_x_47) ;  /* 0xffffff5c00407947 */ /* 0x000fea000383ffff */
.L_x_54:
[----:B------:R-:W-:-:S06]  /*ec30*/  UIADD3 UR4, UR48, UR51, URZ ;  /* 0x0000003330047290 */ /* 0x000fcc000fffe03f */
[----:B-1----:R-:W-:-:S04]  /*ec40*/  MOV R4, UR4 ;  /* 0x0000000400047c02 */ /* 0x002fc80008000f00 */
[----:B------:R1:W2:Y:S03]  /*ec50*/  SYNCS.PHASECHK.TRANS64.TRYWAIT P0, [R4+URZ+0x10], R3 ;  /* 0x00001003040075a7 */ /* 0x0002a6000800017f */
[----:B--2---:R-:W-:Y:S05]  /*ec60*/  @!P0 NANOSLEEP.SYNCS 0x989680 ;  /* 0x009896800000895d */ /* 0x004fea0003900000 */
[----:B------:R-:W2:Y:S02]  /*ec70*/  @!P0 SYNCS.PHASECHK.TRANS64 P0, [R4+URZ+0x10], R3 ;  /* 0x00001003040085a7 */ /* 0x000ea4000800007f */
[----:B--2---:R-:W-:Y:S05]  /*ec80*/  @!P0 BRA `(.L_x_54) ;  /* 0xfffffffc00e88947 */ /* 0x004fea000383ffff */
[----:B------:R-:W-:Y:S05]  /*ec90*/  BRA `(.L_x_285) ;  /* 0xffffff6000787947 */ /* 0x000fea000383ffff */
.L_x_66:
[----:B------:R-:W-:-:S07]  /*eca0*/  IMAD.MOV.U32 R15, RZ, RZ, -0x1 ;  /* 0xffffffffff0f7424 */ /* 0x000fce00078e00ff */
[----:B-123-5:R-:W-:Y:S05]  /*ecb0*/  WARPSYNC.COLLECTIVE R15, `(.L_x_286) ;  /* 0x000000000f0c7348 */ /* 0x02efea0003c00000 */
[----:B------:R-:W-:Y:S02]  /*ecc0*/  ELECT P6, UR62, PT ;  /* 0x00000000003e782f */ /* 0x000fe400038c0000 */
[----:B------:R-:W-:Y:S01]  /*ecd0*/  MOV R14, UR62 ;  /* 0x0000003e000e7c02 */ /* 0x000fe20008000f00 */
[----:B-123-5:R-:W-:Y:S10]  /*ece0*/  ENDCOLLECTIVE ;  /* 0x000000000000791b */ /* 0x02eff40003800000 */
.L_x_286:
[----:B------:R-:W-:Y:S05]  /*ecf0*/  BRA `(.L_x_287) ;  /* 0xffffff6400fc7947 */ /* 0x000fea000383ffff */
.L_x_68:
[----:B-1----:R-:W-:-:S04]  /*ed00*/  IMAD.U32 R5, RZ, RZ, UR50 ;  /* 0x00000032ff057e24 */ /* 0x002fc8000f8e00ff */
[----:B------:R1:W2:Y:S03]  /*ed10*/  SYNCS.PHASECHK.TRANS64.TRYWAIT P2, [R5+URZ+0x38550], R16 ;  /* 0x03855010050075a7 */ /* 0x0002a6000804017f */
[----:B--2---:R-:W-:Y:S05]  /*ed20*/  @!P2 NANOSLEEP.SYNCS 0x989680 ;  /* 0x009896800000a95d */ /* 0x004fea0003900000 */
[----:B------:R-:W2:Y:S02]  /*ed30*/  @!P2 SYNCS.PHASECHK.TRANS64 P2, [R5+URZ+0x38550], R16 ;  /* 0x038550100500a5a7 */ /* 0x000ea4000804007f */
[----:B--2---:R-:W-:Y:S05]  /*ed40*/  @!P2 BRA `(.L_x_68) ;  /* 0xfffffffc00eca947 */ /* 0x004fea000383ffff */
[----:B------:R-:W-:Y:S05]  /*ed50*/  BRA `(.L_x_288) ;  /* 0xffffff6800147947 */ /* 0x000fea000383ffff */
.L_x_74:
[----:B-1----:R-:W-:-:S04]  /*ed60*/  IMAD.U32 R13, RZ, RZ, UR50 ;  /* 0x00000032ff0d7e24 */ /* 0x002fc8000f8e00ff */
[----:B------:R1:W2:Y:S03]  /*ed70*/  SYNCS.PHASECHK.TRANS64.TRYWAIT P3, [R13+URZ+0x38558], R16 ;  /* 0x038558100d0075a7 */ /* 0x0002a6000806017f */
[----:B--2---:R-:W-:Y:S05]  /*ed80*/  @!P3 NANOSLEEP.SYNCS 0x989680 ;  /* 0x009896800000b95d */ /* 0x004fea0003900000 */
[----:B------:R-:W2:Y:S02]  /*ed90*/  @!P3 SYNCS.PHASECHK.TRANS64 P3, [R13+URZ+0x38558], R16 ;  /* 0x038558100d00b5a7 */ /* 0x000ea4000806007f */
[----:B--2---:R-:W-:Y:S05]  /*eda0*/  @!P3 BRA `(.L_x_74) ;  /* 0xfffffffc00ecb947 */ /* 0x004fea000383ffff */
[----:B------:R-:W-:Y:S05]  /*edb0*/  BRA `(.L_x_289) ;  /* 0xffffff6c00687947 */ /* 0x000fea000383ffff */
.L_x_79:
[----:B-1----:R-:W-:-:S04]  /*edc0*/  IMAD.U32 R13, RZ, RZ, UR50 ;  /* 0x00000032ff0d7e24 */ /* 0x002fc8000f8e00ff */
[----:B------:R1:W2:Y:S03]  /*edd0*/  SYNCS.PHASECHK.TRANS64.TRYWAIT P3, [R13+URZ+0x38560], R16 ;  /* 0x038560100d0075a7 */ /* 0x0002a6000806017f */
[----:B--2---:R-:W-:Y:S05]  /*ede0*/  @!P3 NANOSLEEP.SYNCS 0x989680 ;  /* 0x009896800000b95d */ /* 0x004fea0003900000 */
[----:B------:R-:W2:Y:S02]  /*edf0*/  @!P3 SYNCS.PHASECHK.TRANS64 P3, [R13+URZ+0x38560], R16 ;  /* 0x038560100d00b5a7 */ /* 0x000ea4000806007f */
[----:B--2---:R-:W-:Y:S05]  /*ee00*/  @!P3 BRA `(.L_x_79) ;  /* 0xfffffffc00ecb947 */ /* 0x004fea000383ffff */
[----:B------:R-:W-:Y:S05]  /*ee10*/  BRA `(.L_x_290) ;  /* 0xffffff7000b07947 */ /* 0x000fea000383ffff */
.L_x_84:
[----:B-1----:R-:W-:-:S04]  /*ee20*/  IMAD.U32 R13, RZ, RZ, UR50 ;  /* 0x00000032ff0d7e24 */ /* 0x002fc8000f8e00ff */
[----:B------:R1:W2:Y:S03]  /*ee30*/  SYNCS.PHASECHK.TRANS64.TRYWAIT P3, [R13+URZ+0x38568], R16 ;  /* 0x038568100d0075a7 */ /* 0x0002a6000806017f */
[----:B--2---:R-:W-:Y:S05]  /*ee40*/  @!P3 NANOSLEEP.SYNCS 0x989680 ;  /* 0x009896800000b95d */ /* 0x004fea0003900000 */
[----:B------:R-:W2:Y:S02]  /*ee50*/  @!P3 SYNCS.PHASECHK.TRANS64 P3, [R13+URZ+0x38568], R16 ;  /* 0x038568100d00b5a7 */ /* 0x000ea4000806007f */
[----:B--2---:R-:W-:Y:S05]  /*ee60*/  @!P3 BRA `(.L_x_84) ;  /* 0xfffffffc00ecb947 */ /* 0x004fea000383ffff */
[----:B------:R-:W-:Y:S05]  /*ee70*/  BRA `(.L_x_291) ;  /* 0xffffff7400f87947 */ /* 0x000fea000383ffff */
.L_x_89:
[----:B-1----:R-:W-:-:S04]  /*ee80*/  IMAD.U32 R13, RZ, RZ, UR50 ;  /* 0x00000032ff0d7e24 */ /* 0x002fc8000f8e00ff */
[----:B------:R1:W2:Y:S03]  /*ee90*/  SYNCS.PHASECHK.TRANS64.TRYWAIT P3, [R13+URZ+0x38550], R12 ;  /* 0x0385500c0d0075a7 */ /* 0x0002a6000806017f */
[----:B--2---:R-:W-:Y:S05]  /*eea0*/  @!P3 NANOSLEEP.SYNCS 0x989680 ;  /* 0x009896800000b95d */ /* 0x004fea0003900000 */
[----:B------:R-:W2:Y:S02]  /*eeb0*/  @!P3 SYNCS.PHASECHK.TRANS64 P3, [R13+URZ+0x38550], R12 ;  /* 0x0385500c0d00b5a7 */ /* 0x000ea4000806007f */
[----:B--2---:R-:W-:Y:S05]  /*eec0*/  @!P3 BRA `(.L_x_89) ;  /* 0xfffffffc00ecb947 */ /* 0x004fea000383ffff */
[----:B------:R-:W-:Y:S05]  /*eed0*/  BRA `(.L_x_292) ;  /* 0xffffff7c00487947 */ /* 0x000fea000383ffff */
.L_x_94:
[----:B--2---:R-:W-:-:S04]  /*eee0*/  IMAD.U32 R13, RZ, RZ, UR50 ;  /* 0x00000032ff0d7e24 */ /* 0x004fc8000f8e00ff */
[----:B------:R2:W3:Y:S03]  /*eef0*/  SYNCS.PHASECHK.TRANS64.TRYWAIT P3, [R13+URZ+0x38558], R12 ;  /* 0x0385580c0d0075a7 */ /* 0x0004e6000806017f */
[----:B---3--:R-:W-:Y:S05]  /*ef00*/  @!P3 NANOSLEEP.SYNCS 0x989680 ;  /* 0x009896800000b95d */ /* 0x008fea0003900000 */
[----:B------:R-:W3:Y:S02]  /*ef10*/  @!P3 SYNCS.PHASECHK.TRANS64 P3, [R13+URZ+0x38558], R12 ;  /* 0x0385580c0d00b5a7 */ /* 0x000ee4000806007f */
[----:B---3--:R-:W-:Y:S05]  /*ef20*/  @!P3 BRA `(.L_x_94) ;  /* 0xfffffffc00ecb947 */ /* 0x008fea000383ffff */
[----:B------:R-:W-:Y:S05]  /*ef30*/  BRA `(.L_x_293) ;  /* 0xffffff8000907947 */ /* 0x000fea000383ffff */
.L_x_99:
[----:B--2---:R-:W-:-:S04]  /*ef40*/  IMAD.U32 R13, RZ, RZ, UR50 ;  /* 0x00000032ff0d7e24 */ /* 0x004fc8000f8e00ff */
[----:B------:R2:W3:Y:S03]  /*ef50*/  SYNCS.PHASECHK.TRANS64.TRYWAIT P3, [R13+URZ+0x38560], R12 ;  /* 0x0385600c0d0075a7 */ /* 0x0004e6000806017f */
[----:B---3--:R-:W-:Y:S05]  /*ef60*/  @!P3 NANOSLEEP.SYNCS 0x989680 ;  /* 0x009896800000b95d */ /* 0x008fea0003900000 */
[----:B------:R-:W3:Y:S02]  /*ef70*/  @!P3 SYNCS.PHASECHK.TRANS64 P3, [R13+URZ+0x38560], R12 ;  /* 0x0385600c0d00b5a7 */ /* 0x000ee4000806007f */
[----:B---3--:R-:W-:Y:S05]  /*ef80*/  @!P3 BRA `(.L_x_99) ;  /* 0xfffffffc00ecb947 */ /* 0x008fea000383ffff */
[----:B------:R-:W-:Y:S05]  /*ef90*/  BRA `(.L_x_294) ;  /* 0xffffff8400d07947 */ /* 0x000fea000383ffff */
.L_x_104:
[----:B--2---:R-:W-:-:S04]  /*efa0*/  IMAD.U32 R13, RZ, RZ, UR50 ;  /* 0x00000032ff0d7e24 */ /* 0x004fc8000f8e00ff */
[----:B------:R2:W3:Y:S03]  /*efb0*/  SYNCS.PHASECHK.TRANS64.TRYWAIT P3, [R13+URZ+0x38568], R12 ;  /* 0x0385680c0d0075a7 */ /* 0x0004e6000806017f */
[----:B---3--:R-:W-:Y:S05]  /*efc0*/  @!P3 NANOSLEEP.SYNCS 0x989680 ;  /* 0x009896800000b95d */ /* 0x008fea0003900000 */
[----:B------:R-:W3:Y:S02]  /*efd0*/  @!P3 SYNCS.PHASECHK.TRANS64 P3, [R13+URZ+0x38568], R12 ;  /* 0x0385680c0d00b5a7 */ /* 0x000ee4000806007f */
[----:B---3--:R-:W-:Y:S05]  /*efe0*/  @!P3 BRA `(.L_x_104) ;  /* 0xfffffffc00ecb947 */ /* 0x008fea000383ffff */
[----:B------:R-:W-:Y:S05]  /*eff0*/  BRA `(.L_x_295) ;  /* 0xffffff8c00107947 */ /* 0x000fea000383ffff */
.L_x_109:
[----:B--2---:R-:W-:-:S04]  /*f000*/  IMAD.U32 R3, RZ, RZ, UR4 ;  /* 0x00000004ff037e24 */ /* 0x004fc8000f8e00ff */
[----:B------:R2:W3:Y:S03]  /*f010*/  SYNCS.PHASECHK.TRANS64.TRYWAIT P2, [R3+URZ+0x38400], R0 ;  /* 0x03840000030075a7 */ /* 0x0004e6000804017f */
[----:B---3--:R-:W-:Y:S05]  /*f020*/  @!P2 NANOSLEEP.SYNCS 0x989680 ;  /* 0x009896800000a95d */ /* 0x008fea0003900000 */
[----:B------:R-:W3:Y:S02]  /*f030*/  @!P2 SYNCS.PHASECHK.TRANS64 P2, [R3+URZ+0x38400], R0 ;  /* 0x038400000300a5a7 */ /* 0x000ee4000804007f */
[----:B---3--:R-:W-:Y:S05]  /*f040*/  @!P2 BRA `(.L_x_109) ;  /* 0xfffffffc00eca947 */ /* 0x008fea000383ffff */
[----:B------:R-:W-:Y:S05]  /*f050*/  BRA `(.L_x_296) ;  /* 0xffffff9000687947 */ /* 0x000fea000383ffff */
.L_x_113:
[----:B-1----:R-:W-:-:S04]  /*f060*/  IMAD.U32 R4, RZ, RZ, UR4 ;  /* 0x00000004ff047e24 */ /* 0x002fc8000f8e00ff */
[----:B------:R1:W2:Y:S03]  /*f070*/  SYNCS.PHASECHK.TRANS64.TRYWAIT P2, [R4+URZ+0x38400], R3 ;  /* 0x03840003040075a7 */ /* 0x0002a6000804017f */
[----:B--2---:R-:W-:Y:S05]  /*f080*/  @!P2 NANOSLEEP.SYNCS 0x989680 ;  /* 0x009896800000a95d */ /* 0x004fea0003900000 */
[----:B------:R-:W2:Y:S02]  /*f090*/  @!P2 SYNCS.PHASECHK.TRANS64 P2, [R4+URZ+0x38400], R3 ;  /* 0x038400030400a5a7 */ /* 0x000ea4000804007f */
[----:B--2---:R-:W-:Y:S05]  /*f0a0*/  @!P2 BRA `(.L_x_113) ;  /* 0xfffffffc00eca947 */ /* 0x004fea000383ffff */
[----:B------:R-:W-:Y:S05]  /*f0b0*/  BRA `(.L_x_297) ;  /* 0xffffff9400047947 */ /* 0x000fea000383ffff */
.L_x_131:
[----:B-1----:R-:W-:-:S04]  /*f0c0*/  MOV R3, UR6 ;  /* 0x0000000600037c02 */ /* 0x002fc80008000f00 */
[----:B------:R1:W2:Y:S03]  /*f0d0*/  SYNCS.PHASECHK.TRANS64.TRYWAIT P0, [R3+URZ+0x38598], R0 ;  /* 0x03859800030075a7 */ /* 0x0002a6000800017f */
[----:B--2---:R-:W-:Y:S05]  /*f0e0*/  @!P0 NANOSLEEP.SYNCS 0x989680 ;  /* 0x009896800000895d */ /* 0x004fea0003900000 */
[----:B------:R-:W2:Y:S02]  /*f0f0*/  @!P0 SYNCS.PHASECHK.TRANS64 P0, [R3+URZ+0x38598], R0 ;  /* 0x03859800030085a7 */ /* 0x000ea4000800007f */
[----:B--2---:R-:W-:Y:S05]  /*f100*/  @!P0 BRA `(.L_x_131) ;  /* 0xfffffffc00ec8947 */ /* 0x004fea000383ffff */
[----:B------:R-:W-:Y:S05]  /*f110*/  BRA `(.L_x_298) ;  /* 0xffffffa000547947 */ /* 0x000fea000383ffff */
.L_x_133:
[----:B-1----:R-:W-:-:S04]  /*f120*/  IMAD.U32 R6, RZ, RZ, UR7 ;  /* 0x00000007ff067e24 */ /* 0x002fc8000f8e00ff */
[----:B------:R1:W2:Y:S03]  /*f130*/  SYNCS.PHASECHK.TRANS64.TRYWAIT P0, [R6+URZ+0x38400], R3 ;  /* 0x03840003060075a7 */ /* 0x0002a6000800017f */
[----:B--2---:R-:W-:Y:S05]  /*f140*/  @!P0 NANOSLEEP.SYNCS 0x989680 ;  /* 0x009896800000895d */ /* 0x004fea0003900000 */
[----:B------:R-:W2:Y:S02]  /*f150*/  @!P0 SYNCS.PHASECHK.TRANS64 P0, [R6+URZ+0x38400], R3 ;  /* 0x03840003060085a7 */ /* 0x000ea4000800007f */
[----:B--2---:R-:W-:Y:S05]  /*f160*/  @!P0 BRA `(.L_x_133) ;  /* 0xfffffffc00ec8947 */ /* 0x004fea000383ffff */
[----:B------:R-:W-:Y:S05]  /*f170*/  BRA `(.L_x_299) ;  /* 0xffffffa0007c7947 */ /* 0x000fea000383ffff */
.L_x_139:
[----:B-1----:R-:W-:-:S04]  /*f180*/  IMAD.U32 R4, RZ, RZ, UR6 ;  /* 0x00000006ff047e24 */ /* 0x002fc8000f8e00ff */
[----:B------:R1:W3:Y:S03]  /*f190*/  SYNCS.PHASECHK.TRANS64.TRYWAIT P1, [R4+URZ+0x38570], R3 ;  /* 0x03857003040075a7 */ /* 0x0002e6000802017f */
[----:B---3--:R-:W-:Y:S05]  /*f1a0*/  @!P1 NANOSLEEP.SYNCS 0x989680 ;  /* 0x009896800000995d */ /* 0x008fea0003900000 */
[----:B------:R-:W3:Y:S02]  /*f1b0*/  @!P1 SYNCS.PHASECHK.TRANS64 P1, [R4+URZ+0x38570], R3 ;  /* 0x03857003040095a7 */ /* 0x000ee4000802007f */
[----:B---3--:R-:W-:Y:S05]  /*f1c0*/  @!P1 BRA `(.L_x_139) ;  /* 0xfffffffc00ec9947 */ /* 0x008fea000383ffff */
[----:B------:R-:W-:Y:S05]  /*f1d0*/  BRA `(.L_x_300) ;  /* 0xffffffa400287947 */ /* 0x000fea000383ffff */
.L_x_145:
[----:B-1-3--:R-:W-:-:S04]  /*f1e0*/  IMAD.U32 R4, RZ, RZ, UR6 ;  /* 0x00000006ff047e24 */ /* 0x00afc8000f8e00ff */
[----:B------:R1:W3:Y:S03]  /*f1f0*/  SYNCS.PHASECHK.TRANS64.TRYWAIT P1, [R4+URZ+0x38578], R3 ;  /* 0x03857803040075a7 */ /* 0x0002e6000802017f */
[----:B---3--:R-:W-:Y:S05]  /*f200*/  @!P1 NANOSLEEP.SYNCS 0x989680 ;  /* 0x009896800000995d */ /* 0x008fea0003900000 */
[----:B------:R-:W3:Y:S02]  /*f210*/  @!P1 SYNCS.PHASECHK.TRANS64 P1, [R4+URZ+0x38578], R3 ;  /* 0x03857803040095a7 */ /* 0x000ee4000802007f */
[----:B---3--:R-:W-:Y:S05]  /*f220*/  @!P1 BRA `(.L_x_145) ;  /* 0xfffffffc00ec9947 */ /* 0x008fea000383ffff */
[----:B------:R-:W-:Y:S05]  /*f230*/  BRA `(.L_x_301) ;  /* 0xffffffa400647947 */ /* 0x000fea000383ffff */
.L_x_151:
[----:B-1-34-:R-:W-:-:S04]  /*f240*/  IMAD.U32 R4, RZ, RZ, UR6 ;  /* 0x00000006ff047e24 */ /* 0x01afc8000f8e00ff */
[----:B------:R1:W3:Y:S03]  /*f250*/  SYNCS.PHASECHK.TRANS64.TRYWAIT P1, [R4+URZ+0x38580], R3 ;  /* 0x03858003040075a7 */ /* 0x0002e6000802017f */
[----:B---3--:R-:W-:Y:S05]  /*f260*/  @!P1 NANOSLEEP.SYNCS 0x989680 ;  /* 0x009896800000995d */ /* 0x008fea0003900000 */
[----:B------:R-:W3:Y:S02]  /*f270*/  @!P1 SYNCS.PHASECHK.TRANS64 P1, [R4+URZ+0x38580], R3 ;  /* 0x03858003040095a7 */ /* 0x000ee4000802007f */
[----:B---3--:R-:W-:Y:S05]  /*f280*/  @!P1 BRA `(.L_x_151) ;  /* 0xfffffffc00ec9947 */ /* 0x008fea000383ffff */
[----:B------:R-:W-:Y:S05]  /*f290*/  BRA `(.L_x_302) ;  /* 0xffffffa400ac7947 */ /* 0x000fea000383ffff */
.L_x_157:
[----:B-1-34-:R-:W-:-:S04]  /*f2a0*/  IMAD.U32 R4, RZ, RZ, UR6 ;  /* 0x00000006ff047e24 */ /* 0x01afc8000f8e00ff */
[----:B------:R1:W3:Y:S03]  /*f2b0*/  SYNCS.PHASECHK.TRANS64.TRYWAIT P1, [R4+URZ+0x38588], R3 ;  /* 0x03858803040075a7 */ /* 0x0002e6000802017f */
[----:B---3--:R-:W-:Y:S05]  /*f2c0*/  @!P1 NANOSLEEP.SYNCS 0x989680 ;  /* 0x009896800000995d */ /* 0x008fea0003900000 */
[----:B------:R-:W3:Y:S02]  /*f2d0*/  @!P1 SYNCS.PHASECHK.TRANS64 P1, [R4+URZ+0x38588], R3 ;  /* 0x03858803040095a7 */ /* 0x000ee4000802007f */
[----:B---3--:R-:W-:Y:S05]  /*f2e0*/  @!P1 BRA `(.L_x_157) ;  /* 0xfffffffc00ec9947 */ /* 0x008fea000383ffff */
[----:B------:R-:W-:Y:S05]  /*f2f0*/  BRA `(.L_x_303) ;  /* 0xffffffa400ec7947 */ /* 0x000fea000383ffff */
.L_x_163:
[----:B-1----:R-:W-:-:S04]  /*f300*/  IMAD.U32 R5, RZ, RZ, UR6 ;  /* 0x00000006ff057e24 */ /* 0x002fc8000f8e00ff */
[----:B------:R1:W3:Y:S03]  /*f310*/  SYNCS.PHASECHK.TRANS64.TRYWAIT P1, [R5+URZ+0x38570], R4 ;  /* 0x03857004050075a7 */ /* 0x0002e6000802017f */
[----:B---3--:R-:W-:Y:S05]  /*f320*/  @!P1 NANOSLEEP.SYNCS 0x989680 ;  /* 0x009896800000995d */ /* 0x008fea0003900000 */
[----:B------:R-:W3:Y:S02]  /*f330*/  @!P1 SYNCS.PHASECHK.TRANS64 P1, [R5+URZ+0x38570], R4 ;  /* 0x03857004050095a7 */ /* 0x000ee4000802007f */
[----:B---3--:R-:W-:Y:S05]  /*f340*/  @!P1 BRA `(.L_x_163) ;  /* 0xfffffffc00ec9947 */ /* 0x008fea000383ffff */
[----:B------:R-:W-:Y:S05]  /*f350*/  BRA `(.L_x_304) ;  /* 0xffffffa800347947 */ /* 0x000fea000383ffff */
.L_x_169:
[----:B-1-3--:R-:W-:-:S04]  /*f360*/  IMAD.U32 R5, RZ, RZ, UR6 ;  /* 0x00000006ff057e24 */ /* 0x00afc8000f8e00ff */
[----:B------:R1:W3:Y:S03]  /*f370*/  SYNCS.PHASECHK.TRANS64.TRYWAIT P1, [R5+URZ+0x38578], R4 ;  /* 0x03857804050075a7 */ /* 0x0002e6000802017f */
[----:B---3--:R-:W-:Y:S05]  /*f380*/  @!P1 NANOSLEEP.SYNCS 0x989680 ;  /* 0x009896800000995d */ /* 0x008fea0003900000 */
[----:B------:R-:W3:Y:S02]  /*f390*/  @!P1 SYNCS.PHASECHK.TRANS64 P1, [R5+URZ+0x38578], R4 ;  /* 0x03857804050095a7 */ /* 0x000ee4000802007f */
[----:B---3--:R-:W-:Y:S05]  /*f3a0*/  @!P1 BRA `(.L_x_169) ;  /* 0xfffffffc00ec9947 */ /* 0x008fea000383ffff */
[----:B------:R-:W-:Y:S05]  /*f3b0*/  BRA `(.L_x_305) ;  /* 0xffffffa800687947 */ /* 0x000fea000383ffff */
.L_x_175:
[----:B-1-34-:R-:W-:-:S04]  /*f3c0*/  IMAD.U32 R5, RZ, RZ, UR6 ;  /* 0x00000006ff057e24 */ /* 0x01afc8000f8e00ff */
[----:B------:R1:W3:Y:S03]  /*f3d0*/  SYNCS.PHASECHK.TRANS64.TRYWAIT P1, [R5+URZ+0x38580], R4 ;  /* 0x03858004050075a7 */ /* 0x0002e6000802017f */
[----:B---3--:R-:W-:Y:S05]  /*f3e0*/  @!P1 NANOSLEEP.SYNCS 0x989680 ;  /* 0x009896800000995d */ /* 0x008fea0003900000 */
[----:B------:R-:W3:Y:S02]  /*f3f0*/  @!P1 SYNCS.PHASECHK.TRANS64 P1, [R5+URZ+0x38580], R4 ;  /* 0x03858004050095a7 */ /* 0x000ee4000802007f */
[----:B---3--:R-:W-:Y:S05]  /*f400*/  @!P1 BRA `(.L_x_175) ;  /* 0xfffffffc00ec9947 */ /* 0x008fea000383ffff */
[----:B------:R-:W-:Y:S05]  /*f410*/  BRA `(.L_x_306) ;  /* 0xffffffa800a47947 */ /* 0x000fea000383ffff */
.L_x_181:
[----:B-1-34-:R-:W-:-:S04]  /*f420*/  IMAD.U32 R5, RZ, RZ, UR6 ;  /* 0x00000006ff057e24 */ /* 0x01afc8000f8e00ff */
[----:B------:R1:W3:Y:S03]  /*f430*/  SYNCS.PHASECHK.TRANS64.TRYWAIT P1, [R5+URZ+0x38588], R4 ;  /* 0x03858804050075a7 */ /* 0x0002e6000802017f */
[----:B---3--:R-:W-:Y:S05]  /*f440*/  @!P1 NANOSLEEP.SYNCS 0x989680 ;  /* 0x009896800000995d */ /* 0x008fea0003900000 */
[----:B------:R-:W3:Y:S02]  /*f450*/  @!P1 SYNCS.PHASECHK.TRANS64 P1, [R5+URZ+0x38588], R4 ;  /* 0x03858804050095a7 */ /* 0x000ee4000802007f */
[----:B---3--:R-:W-:Y:S05]  /*f460*/  @!P1 BRA `(.L_x_181) ;  /* 0xfffffffc00ec9947 */ /* 0x008fea000383ffff */
[----:B------:R-:W-:Y:S05]  /*f470*/  BRA `(.L_x_307) ;  /* 0xffffffa800d47947 */ /* 0x000fea000383ffff */
.L_x_196:
[----:B-1----:R-:W-:-:S04]  /*f480*/  IMAD.U32 R0, RZ, RZ, UR6 ;  /* 0x00000006ff007e24 */ /* 0x002fc8000f8e00ff */
[----:B------:R1:W2:Y:S03]  /*f490*/  SYNCS.PHASECHK.TRANS64.TRYWAIT P0, [R0+URZ+0x38570], R3 ;  /* 0x03857003000075a7 */ /* 0x0002a6000800017f */
[----:B--2---:R-:W-:Y:S05]  /*f4a0*/  @!P0 NANOSLEEP.SYNCS 0x989680 ;  /* 0x009896800000895d */ /* 0x004fea0003900000 */
[----:B------:R-:W2:Y:S02]  /*f4b0*/  @!P0 SYNCS.PHASECHK.TRANS64 P0, [R0+URZ+0x38570], R3 ;  /* 0x03857003000085a7 */ /* 0x000ea4000800007f */
[----:B--2---:R-:W-:Y:S05]  /*f4c0*/  @!P0 BRA `(.L_x_196) ;  /* 0xfffffffc00ec8947 */ /* 0x004fea000383ffff */
[----:B------:R-:W-:Y:S05]  /*f4d0*/  BRA `(.L_x_308) ;  /* 0xffffffb000587947 */ /* 0x000fea000383ffff */
.L_x_198:
[----:B-1----:R-:W-:-:S04]  /*f4e0*/  IMAD.U32 R0, RZ, RZ, UR6 ;  /* 0x00000006ff007e24 */ /* 0x002fc8000f8e00ff */
[----:B------:R1:W2:Y:S03]  /*f4f0*/  SYNCS.PHASECHK.TRANS64.TRYWAIT P0, [R0+URZ+0x38578], R3 ;  /* 0x03857803000075a7 */ /* 0x0002a6000800017f */
[----:B--2---:R-:W-:Y:S05]  /*f500*/  @!P0 NANOSLEEP.SYNCS 0x989680 ;  /* 0x009896800000895d */ /* 0x004fea0003900000 */
[----:B------:R-:W2:Y:S02]  /*f510*/  @!P0 SYNCS.PHASECHK.TRANS64 P0, [R0+URZ+0x38578], R3 ;  /* 0x03857803000085a7 */ /* 0x000ea4000800007f */
[----:B--2---:R-:W-:Y:S05]  /*f520*/  @!P0 BRA `(.L_x_198) ;  /* 0xfffffffc00ec8947 */ /* 0x004fea000383ffff */
[----:B------:R-:W-:Y:S05]  /*f530*/  BRA `(.L_x_309) ;  /* 0xffffffb000507947 */ /* 0x000fea000383ffff */
.L_x_200:
[----:B-1----:R-:W-:-:S04]  /*f540*/  MOV R0, UR6 ;  /* 0x0000000600007c02 */ /* 0x002fc80008000f00 */
[----:B------:R1:W2:Y:S03]  /*f550*/  SYNCS.PHASECHK.TRANS64.TRYWAIT P0, [R0+URZ+0x38580], R3 ;  /* 0x03858003000075a7 */ /* 0x0002a6000800017f */
[----:B--2---:R-:W-:Y:S05]  /*f560*/  @!P0 NANOSLEEP.SYNCS 0x989680 ;  /* 0x009896800000895d */ /* 0x004fea0003900000 */
[----:B------:R-:W2:Y:S02]  /*f570*/  @!P0 SYNCS.PHASECHK.TRANS64 P0, [R0+URZ+0x38580], R3 ;  /* 0x03858003000085a7 */ /* 0x000ea4000800007f */
[----:B--2---:R-:W-:Y:S05]  /*f580*/  @!P0 BRA `(.L_x_200) ;  /* 0xfffffffc00ec8947 */ /* 0x004fea000383ffff */
[----:B------:R-:W-:Y:S05]  /*f590*/  BRA `(.L_x_310) ;  /* 0xffffffb000487947 */ /* 0x000fea000383ffff */
.L_x_212:
[----:B------:R-:W-:Y:S01]  /*f5a0*/  BSSY B1, `(.L_x_311) ;  /* 0x0000006000017945 */ /* 0x000fe20003800000 */
[----:B------:R-:W-:-:S07]  /*f5b0*/  IMAD.MOV.U32 R15, RZ, RZ, -0x1 ;  /* 0xffffffffff0f7424 */ /* 0x000fce00078e00ff */
[----:B-----5:R-:W-:Y:S05]  /*f5c0*/  WARPSYNC.COLLECTIVE R15, `(.L_x_312) ;  /* 0x000000000f0c7348 */ /* 0x020fea0003c00000 */
[----:B-----5:R-:W-:Y:S02]  /*f5d0*/  ELECT P6, UR62, PT ;  /* 0x00000000003e782f */ /* 0x020fe400038c0000 */
[----:B------:R-:W-:Y:S01]  /*f5e0*/  MOV R14, UR62 ;  /* 0x0000003e000e7c02 */ /* 0x000fe20008000f00 */
[----:B------:R-:W-:Y:S10]  /*f5f0*/  ENDCOLLECTIVE ;  /* 0x000000000000791b */ /* 0x000ff40003800000 */
.L_x_312:
[----:B------:R-:W-:Y:S05]  /*f600*/  BSYNC B1 ;  /* 0x0000000000017941 */ /* 0x000fea0003800000 */
.L_x_311:
[----:B------:R-:W-:Y:S05]  /*f610*/  BRA `(.L_x_313) ;  /* 0xffffffbc00347947 */ /* 0x000fea000383ffff */
.L_x_215:
[----:B-1----:R1:W3:Y:S02]  /*f620*/  SYNCS.PHASECHK.TRANS64.TRYWAIT P0, [R10+URZ+0x384e8], R7 ;  /* 0x0384e8070a0075a7 */ /* 0x0022e4000800017f */
[----:B---3--:R-:W-:Y:S05]  /*f630*/  @!P0 NANOSLEEP.SYNCS 0x989680 ;  /* 0x009896800000895d */ /* 0x008fea0003900000 */
[----:B------:R-:W3:Y:S02]  /*f640*/  @!P0 SYNCS.PHASECHK.TRANS64 P0, [R10+URZ+0x384e8], R7 ;  /* 0x0384e8070a0085a7 */ /* 0x000ee4000800007f */
[----:B---3--:R-:W-:Y:S05]  /*f650*/  @!P0 BRA `(.L_x_215) ;  /* 0xfffffffc00f08947 */ /* 0x008fea000383ffff */
[----:B------:R-:W-:Y:S05]  /*f660*/  BRA `(.L_x_314) ;  /* 0xffffffbc00607947 */ /* 0x000fea000383ffff */
.L_x_220:
[----:B-1----:R1:W2:Y:S02]  /*f670*/  SYNCS.PHASECHK.TRANS64.TRYWAIT P0, [R8+URZ+0x38400], R5 ;  /* 0x03840005080075a7 */ /* 0x0022a4000800017f */
[----:B--2---:R-:W-:Y:S05]  /*f680*/  @!P0 NANOSLEEP.SYNCS 0x989680 ;  /* 0x009896800000895d */ /* 0x004fea0003900000 */
[----:B------:R-:W2:Y:S02]  /*f690*/  @!P0 SYNCS.PHASECHK.TRANS64 P0, [R8+URZ+0x38400], R5 ;  /* 0x03840005080085a7 */ /* 0x000ea4000800007f */
[----:B--2---:R-:W-:Y:S05]  /*f6a0*/  @!P0 BRA `(.L_x_220) ;  /* 0xfffffffc00f08947 */ /* 0x004fea000383ffff */
[----:B------:R-:W-:Y:S05]  /*f6b0*/  BRA `(.L_x_315) ;  /* 0xffffffc000287947 */ /* 0x000fea000383ffff */
.L_x_223:
[----:B------:R-:W-:Y:S01]  /*f6c0*/  BSSY B1, `(.L_x_316) ;  /* 0x0000006000017945 */ /* 0x000fe20003800000 */
[----:B------:R-:W-:-:S07]  /*f6d0*/  IMAD.MOV.U32 R15, RZ, RZ, -0x1 ;  /* 0xffffffffff0f7424 */ /* 0x000fce00078e00ff */
[----:B-1---5:R-:W-:Y:S05]  /*f6e0*/  WARPSYNC.COLLECTIVE R15, `(.L_x_317) ;  /* 0x000000000f0c7348 */ /* 0x022fea0003c00000 */
[----:B------:R-:W-:Y:S02]  /*f6f0*/  ELECT P6, UR62, PT ;  /* 0x00000000003e782f */ /* 0x000fe400038c0000 */
[----:B------:R-:W-:Y:S01]  /*f700*/  MOV R14, UR62 ;  /* 0x0000003e000e7c02 */ /* 0x000fe20008000f00 */
[----:B-1---5:R-:W-:Y:S10]  /*f710*/  ENDCOLLECTIVE ;  /* 0x000000000000791b */ /* 0x022ff40003800000 */
.L_x_317:
[----:B------:R-:W-:Y:S05]  /*f720*/  BSYNC B1 ;  /* 0x0000000000017941 */ /* 0x000fea0003800000 */
.L_x_316:
[----:B------:R-:W-:Y:S05]  /*f730*/  BRA `(.L_x_318) ;  /* 0xffffffc000707947 */ /* 0x000fea000383ffff */
.L_x_226:
[----:B------:R-:W-:Y:S01]  /*f740*/  BSSY B1, `(.L_x_319) ;  /* 0x0000005000017945 */ /* 0x000fe20003800000 */
[----:B--2---:R-:W-:-:S07]  /*f750*/  IMAD.MOV.U32 R15, RZ, RZ, -0x1 ;  /* 0xffffffffff0f7424 */ /* 0x004fce00078e00ff */
[----:B-1---5:R-:W-:Y:S05]  /*f760*/  WARPSYNC.COLLECTIVE R15, `(.L_x_320) ;  /* 0x000000000f087348 */ /* 0x022fea0003c00000 */
[----:B------:R-:W-:Y:S01]  /*f770*/  NOP ;  /* 0x0000000000007918 */ /* 0x000fe20000000000 */
[----:B-1---5:R-:W-:Y:S01]  /*f780*/  ENDCOLLECTIVE ;  /* 0x000000000000791b */ /* 0x022fe20003800000 */
.L_x_320:
[----:B------:R-:W-:Y:S05]  /*f790*/  BSYNC B1 ;  /* 0x0000000000017941 */ /* 0x000fea0003800000 */
.L_x_319:
[----:B------:R-:W-:-:S07]  /*f7a0*/  IMAD.MOV.U32 R15, RZ, RZ, -0x1 ;  /* 0xffffffffff0f7424 */ /* 0x000fce00078e00ff */
[----:B------:R-:W-:Y:S05]  /*f7b0*/  WARPSYNC.COLLECTIVE R15, `(.L_x_321) ;  /* 0x000000000f0c7348 */ /* 0x000fea0003c00000 */
[----:B------:R-:W-:Y:S02]  /*f7c0*/  ELECT P6, UR62, PT ;  /* 0x00000000003e782f */ /* 0x000fe400038c0000 */
[----:B------:R-:W-:Y:S01]  /*f7d0*/  MOV R14, UR62 ;  /* 0x0000003e000e7c02 */ /* 0x000fe20008000f00 */
[----:B------:R-:W-:Y:S10]  /*f7e0*/  ENDCOLLECTIVE ;  /* 0x000000000000791b */ /* 0x000ff40003800000 */
.L_x_321:
[----:B------:R-:W-:Y:S05]  /*f7f0*/  BRA `(.L_x_322) ;  /* 0xffffffc400787947 */ /* 0x000fea000383ffff */
.L_x_229:
[----:B------:R-:W-:Y:S01]  /*f800*/  BSSY B0, `(.L_x_323) ;  /* 0x0000006000007945 */ /* 0x000fe20003800000 */
[----:B------:R-:W-:-:S07]  /*f810*/  IMAD.MOV.U32 R15, RZ, RZ, -0x1 ;  /* 0xffffffffff0f7424 */ /* 0x000fce00078e00ff */
[----:B-----5:R-:W-:Y:S05]  /*f820*/  WARPSYNC.COLLECTIVE R15, `(.L_x_324) ;  /* 0x000000000f0c7348 */ /* 0x020fea0003c00000 */
[----:B-----5:R-:W-:Y:S02]  /*f830*/  ELECT P6, UR62, PT ;  /* 0x00000000003e782f */ /* 0x020fe400038c0000 */
[----:B------:R-:W-:Y:S01]  /*f840*/  MOV R14, UR62 ;  /* 0x0000003e000e7c02 */ /* 0x000fe20008000f00 */
[----:B------:R-:W-:Y:S10]  /*f850*/  ENDCOLLECTIVE ;  /* 0x000000000000791b */ /* 0x000ff40003800000 */
.L_x_324:
[----:B------:R-:W-:Y:S05]  /*f860*/  BSYNC B0 ;  /* 0x0000000000007941 */ /* 0x000fea0003800000 */
.L_x_323:
[----:B------:R-:W-:Y:S05]  /*f870*/  BRA `(.L_x_325) ;  /* 0xffffffc400c87947 */ /* 0x000fea000383ffff */
.L_x_233:
[----:B-1----:R1:W2:Y:S02]  /*f880*/  SYNCS.PHASECHK.TRANS64.TRYWAIT P0, [R7+URZ], R4 ;  /* 0x00000004070075a7 */ /* 0x0022a4000800017f */
[----:B--2---:R-:W-:Y:S05]  /*f890*/  @!P0 NANOSLEEP.SYNCS 0x989680 ;  /* 0x009896800000895d */ /* 0x004fea0003900000 */
[----:B------:R-:W2:Y:S02]  /*f8a0*/  @!P0 SYNCS.PHASECHK.TRANS64 P0, [R7+URZ], R4 ;  /* 0x00000004070085a7 */ /* 0x000ea4000800007f */
[----:B--2---:R-:W-:Y:S05]  /*f8b0*/  @!P0 BRA `(.L_x_233) ;  /* 0xfffffffc00f08947 */ /* 0x004fea000383ffff */
[----:B------:R-:W-:Y:S05]  /*f8c0*/  BRA `(.L_x_326) ;  /* 0xffffffc800047947 */ /* 0x000fea000383ffff */
.L_x_234:
[----:B-1----:R1:W2:Y:S02]  /*f8d0*/  SYNCS.PHASECHK.TRANS64.TRYWAIT P0, [R6+URZ], R3 ;  /* 0x00000003060075a7 */ /* 0x0022a4000800017f */
[----:B--2---:R-:W-:Y:S05]  /*f8e0*/  @!P0 NANOSLEEP.SYNCS 0x989680 ;  /* 0x009896800000895d */ /* 0x004fea0003900000 */
[----:B------:R-:W2:Y:S02]  /*f8f0*/  @!P0 SYNCS.PHASECHK.TRANS64 P0, [R6+URZ], R3 ;  /* 0x00000003060085a7 */ /* 0x000ea4000800007f */
[----:B--2---:R-:W-:Y:S05]  /*f900*/  @!P0 BRA `(.L_x_234) ;  /* 0xfffffffc00f08947 */ /* 0x004fea000383ffff */
[----:B------:R-:W-:Y:S05]  /*f910*/  BRA `(.L_x_327) ;  /* 0xffffffc800147947 */ /* 0x000fea000383ffff */
.L_x_235:
[----:B-1----:R1:W2:Y:S02]  /*f920*/  SYNCS.PHASECHK.TRANS64.TRYWAIT P0, [R7+URZ], R4 ;  /* 0x00000004070075a7 */ /* 0x0022a4000800017f */
[----:B--2---:R-:W-:Y:S05]  /*f930*/  @!P0 NANOSLEEP.SYNCS 0x989680 ;  /* 0x009896800000895d */ /* 0x004fea0003900000 */
[----:B------:R-:W2:Y:S02]  /*f940*/  @!P0 SYNCS.PHASECHK.TRANS64 P0, [R7+URZ], R4 ;  /* 0x00000004070085a7 */ /* 0x000ea4000800007f */
[----:B--2---:R-:W-:Y:S05]  /*f950*/  @!P0 BRA `(.L_x_235) ;  /* 0xfffffffc00f08947 */ /* 0x004fea000383ffff */
[----:B------:R-:W-:Y:S05]  /*f960*/  BRA `(.L_x_328) ;  /* 0xffffffc800247947 */ /* 0x000fea000383ffff */
.L_x_236:
[----:B-1----:R1:W2:Y:S02]  /*f970*/  SYNCS.PHASECHK.TRANS64.TRYWAIT P0, [R6+URZ], R3 ;  /* 0x00000003060075a7 */ /* 0x0022a4000800017f */
[----:B--2---:R-:W-:Y:S05]  /*f980*/  @!P0 NANOSLEEP.SYNCS 0x989680 ;  /* 0x009896800000895d */ /* 0x004fea0003900000 */
[----:B------:R-:W2:Y:S02]  /*f990*/  @!P0 SYNCS.PHASECHK.TRANS64 P0, [R6+URZ], R3 ;  /* 0x00000003060085a7 */ /* 0x000ea4000800007f */
[----:B--2---:R-:W-:Y:S05]  /*f9a0*/  @!P0 BRA `(.L_x_236) ;  /* 0xfffffffc00f08947 */ /* 0x004fea000383ffff */
[----:B------:R-:W-:Y:S05]  /*f9b0*/  BRA `(.L_x_329) ;  /* 0xffffffc800347947 */ /* 0x000fea000383ffff */
.L_x_237:
[----:B-1----:R1:W2:Y:S02]  /*f9c0*/  SYNCS.PHASECHK.TRANS64.TRYWAIT P0, [R7+URZ], R4 ;  /* 0x00000004070075a7 */ /* 0x0022a4000800017f */
[----:B--2---:R-:W-:Y:S05]  /*f9d0*/  @!P0 NANOSLEEP.SYNCS 0x989680 ;  /* 0x009896800000895d */ /* 0x004fea0003900000 */
[----:B------:R-:W2:Y:S02]  /*f9e0*/  @!P0 SYNCS.PHASECHK.TRANS64 P0, [R7+URZ], R4 ;  /* 0x00000004070085a7 */ /* 0x000ea4000800007f */
[----:B--2---:R-:W-:Y:S05]  /*f9f0*/  @!P0 BRA `(.L_x_237) ;  /* 0xfffffffc00f08947 */ /* 0x004fea000383ffff */
[----:B------:R-:W-:Y:S05]  /*fa00*/  BRA `(.L_x_330) ;  /* 0xffffffc800447947 */ /* 0x000fea000383ffff */
.L_x_238:
[----:B-1----:R1:W2:Y:S02]  /*fa10*/  SYNCS.PHASECHK.TRANS64.TRYWAIT P0, [R6+URZ], R3 ;  /* 0x00000003060075a7 */ /* 0x0022a4000800017f */
[----:B--2---:R-:W-:Y:S05]  /*fa20*/  @!P0 NANOSLEEP.SYNCS 0x989680 ;  /* 0x009896800000895d */ /* 0x004fea0003900000 */
[----:B------:R-:W2:Y:S02]  /*fa30*/  @!P0 SYNCS.PHASECHK.TRANS64 P0, [R6+URZ], R3 ;  /* 0x00000003060085a7 */ /* 0x000ea4000800007f */
[----:B--2---:R-:W-:Y:S05]  /*fa40*/  @!P0 BRA `(.L_x_238) ;  /* 0xfffffffc00f08947 */ /* 0x004fea000383ffff */
[----:B------:R-:W-:Y:S05]  /*fa50*/  BRA `(.L_x_331) ;  /* 0xffffffc800547947 */ /* 0x000fea000383ffff */
.L_x_239:
[----:B-1----:R1:W2:Y:S02]  /*fa60*/  SYNCS.PHASECHK.TRANS64.TRYWAIT P0, [R7+URZ], R4 ;  /* 0x00000004070075a7 */ /* 0x0022a4000800017f */
[----:B--2---:R-:W-:Y:S05]  /*fa70*/  @!P0 NANOSLEEP.SYNCS 0x989680 ;  /* 0x009896800000895d */ /* 0x004fea0003900000 */
[----:B------:R-:W2:Y:S02]  /*fa80*/  @!P0 SYNCS.PHASECHK.TRANS64 P0, [R7+URZ], R4 ;  /* 0x00000004070085a7 */ /* 0x000ea4000800007f */
[----:B--2---:R-:W-:Y:S05]  /*fa90*/  @!P0 BRA `(.L_x_239) ;  /* 0xfffffffc00f08947 */ /* 0x004fea000383ffff */
[----:B------:R-:W-:Y:S05]  /*faa0*/  BRA `(.L_x_332) ;  /* 0xffffffc800647947 */ /* 0x000fea000383ffff */
.L_x_240:
[----:B-1----:R1:W2:Y:S02]  /*fab0*/  SYNCS.PHASECHK.TRANS64.TRYWAIT P0, [R6+URZ], R3 ;  /* 0x00000003060075a7 */ /* 0x0022a4000800017f */
[----:B--2---:R-:W-:Y:S05]  /*fac0*/  @!P0 NANOSLEEP.SYNCS 0x989680 ;  /* 0x009896800000895d */ /* 0x004fea0003900000 */
[----:B------:R-:W2:Y:S02]  /*fad0*/  @!P0 SYNCS.PHASECHK.TRANS64 P0, [R6+URZ], R3 ;  /* 0x00000003060085a7 */ /* 0x000ea4000800007f */
[----:B--2---:R-:W-:Y:S05]  /*fae0*/  @!P0 BRA `(.L_x_240) ;  /* 0xfffffffc00f08947 */ /* 0x004fea000383ffff */
[----:B------:R-:W-:Y:S05]  /*faf0*/  BRA `(.L_x_333) ;  /* 0xffffffc800747947 */ /* 0x000fea000383ffff */
.L_x_241:
[----:B-1----:R1:W2:Y:S02]  /*fb00*/  SYNCS.PHASECHK.TRANS64.TRYWAIT P0, [R7+URZ], R4 ;  /* 0x00000004070075a7 */ /* 0x0022a4000800017f */
[----:B--2---:R-:W-:Y:S05]  /*fb10*/  @!P0 NANOSLEEP.SYNCS 0x989680 ;  /* 0x009896800000895d */ /* 0x004fea0003900000 */
[----:B------:R-:W2:Y:S02]  /*fb20*/  @!P0 SYNCS.PHASECHK.TRANS64 P0, [R7+URZ], R4 ;  /* 0x00000004070085a7 */ /* 0x000ea4000800007f */
[----:B--2---:R-:W-:Y:S05]  /*fb30*/  @!P0 BRA `(.L_x_241) ;  /* 0xfffffffc00f08947 */ /* 0x004fea000383ffff */
[----:B------:R-:W-:Y:S05]  /*fb40*/  BRA `(.L_x_334) ;  /* 0xffffffc800847947 */ /* 0x000fea000383ffff */
.L_x_242:
[----:B-1----:R1:W2:Y:S02]  /*fb50*/  SYNCS.PHASECHK.TRANS64.TRYWAIT P0, [R6+URZ], R3 ;  /* 0x00000003060075a7 */ /* 0x0022a4000800017f */
[----:B--2---:R-:W-:Y:S05]  /*fb60*/  @!P0 NANOSLEEP.SYNCS 0x989680 ;  /* 0x009896800000895d */ /* 0x004fea0003900000 */
[----:B------:R-:W2:Y:S02]  /*fb70*/  @!P0 SYNCS.PHASECHK.TRANS64 P0, [R6+URZ], R3 ;  /* 0x00000003060085a7 */ /* 0x000ea4000800007f */
[----:B--2---:R-:W-:Y:S05]  /*fb80*/  @!P0 BRA `(.L_x_242) ;  /* 0xfffffffc00f08947 */ /* 0x004fea000383ffff */
[----:B------:R-:W-:Y:S05]  /*fb90*/  BRA `(.L_x_335) ;  /* 0xffffffc800947947 */ /* 0x000fea000383ffff */
.L_x_243:
[----:B-1----:R1:W2:Y:S02]  /*fba0*/  SYNCS.PHASECHK.TRANS64.TRYWAIT P0, [R7+URZ], R4 ;  /* 0x00000004070075a7 */ /* 0x0022a4000800017f */
[----:B--2---:R-:W-:Y:S05]  /*fbb0*/  @!P0 NANOSLEEP.SYNCS 0x989680 ;  /* 0x009896800000895d */ /* 0x004fea0003900000 */
[----:B------:R-:W2:Y:S02]  /*fbc0*/  @!P0 SYNCS.PHASECHK.TRANS64 P0, [R7+URZ], R4 ;  /* 0x00000004070085a7 */ /* 0x000ea4000800007f */
[----:B--2---:R-:W-:Y:S05]  /*fbd0*/  @!P0 BRA `(.L_x_243) ;  /* 0xfffffffc00f08947 */ /* 0x004fea000383ffff */
[----:B------:R-:W-:Y:S05]  /*fbe0*/  BRA `(.L_x_336) ;  /* 0xffffffc800a47947 */ /* 0x000fea000383ffff */
.L_x_244:
[----:B--2---:R2:W3:Y:S02]  /*fbf0*/  SYNCS.PHASECHK.TRANS64.TRYWAIT P0, [R6+URZ], R3 ;  /* 0x00000003060075a7 */ /* 0x0044e4000800017f */
[----:B---3--:R-:W-:Y:S05]  /*fc00*/  @!P0 NANOSLEEP.SYNCS 0x989680 ;  /* 0x009896800000895d */ /* 0x008fea0003900000 */
[----:B------:R-:W3:Y:S02]  /*fc10*/  @!P0 SYNCS.PHASECHK.TRANS64 P0, [R6+URZ], R3 ;  /* 0x00000003060085a7 */ /* 0x000ee4000800007f */
[----:B---3--:R-:W-:Y:S05]  /*fc20*/  @!P0 BRA `(.L_x_244) ;  /* 0xfffffffc00f08947 */ /* 0x008fea000383ffff */
[----:B------:R-:W-:Y:S05]  /*fc30*/  BRA `(.L_x_337) ;  /* 0xffffffc800ac7947 */ /* 0x000fea000383ffff */
.L_x_262:
[----:B-1----:R1:W2:Y:S02]  /*fc40*/  SYNCS.PHASECHK.TRANS64.TRYWAIT P2, [R17+URZ+0x38440], R2 ;  /* 0x03844002110075a7 */ /* 0x0022a4000804017f */
[----:B--2---:R-:W-:Y:S05]  /*fc50*/  @!P2 NANOSLEEP.SYNCS 0x989680 ;  /* 0x009896800000a95d */ /* 0x004fea0003900000 */
[----:B------:R-:W2:Y:S02]  /*fc60*/  @!P2 SYNCS.PHASECHK.TRANS64 P2, [R17+URZ+0x38440], R2 ;  /* 0x038440021100a5a7 */ /* 0x000ea4000804007f */
[----:B--2---:R-:W-:Y:S05]  /*fc70*/  @!P2 BRA `(.L_x_262) ;  /* 0xfffffffc00f0a947 */ /* 0x004fea000383ffff */
[----:B------:R-:W-:Y:S05]  /*fc80*/  BRA `(.L_x_338) ;  /* 0xffffffe400c87947 */ /* 0x000fea000383ffff */
.L_x_268:
[----:B-1----:R1:W3:Y:S02]  /*fc90*/  SYNCS.PHASECHK.TRANS64.TRYWAIT P0, [R5+URZ+0x38440], R2 ;  /* 0x03844002050075a7 */ /* 0x0022e4000800017f */
[----:B---3--:R-:W-:Y:S05]  /*fca0*/  @!P0 NANOSLEEP.SYNCS 0x989680 ;  /* 0x009896800000895d */ /* 0x008fea0003900000 */
[----:B------:R-:W3:Y:S02]  /*fcb0*/  @!P0 SYNCS.PHASECHK.TRANS64 P0, [R5+URZ+0x38440], R2 ;  /* 0x03844002050085a7 */ /* 0x000ee4000800007f */
[----:B---3--:R-:W-:Y:S05]  /*fcc0*/  @!P0 BRA `(.L_x_268) ;  /* 0xfffffffc00f08947 */ /* 0x008fea000383ffff */
[----:B------:R-:W-:Y:S05]  /*fcd0*/  BRA `(.L_x_339) ;  /* 0xffffffe800307947 */ /* 0x000fea000383ffff */
.L_x_270:
[----:B-1----:R1:W3:Y:S02]  /*fce0*/  SYNCS.PHASECHK.TRANS64.TRYWAIT P0, [R7+URZ+0x38440], R0 ;  /* 0x03844000070075a7 */ /* 0x0022e4000800017f */
[----:B---3--:R-:W-:Y:S05]  /*fcf0*/  @!P0 NANOSLEEP.SYNCS 0x989680 ;  /* 0x009896800000895d */ /* 0x008fea0003900000 */
[----:B------:R-:W3:Y:S02]  /*fd00*/  @!P0 SYNCS.PHASECHK.TRANS64 P0, [R7+URZ+0x38440], R0 ;  /* 0x03844000070085a7 */ /* 0x000ee4000800007f */
[----:B---3--:R-:W-:Y:S05]  /*fd10*/  @!P0 BRA `(.L_x_270) ;  /* 0xfffffffc00f08947 */ /* 0x008fea000383ffff */
[----:B------:R-:W-:Y:S05]  /*fd20*/  BRA `(.L_x_340) ;  /* 0xffffffe800487947 */ /* 0x000fea000383ffff */
.L_x_272:
[----:B-1----:R1:W3:Y:S02]  /*fd30*/  SYNCS.PHASECHK.TRANS64.TRYWAIT P0, [R7+URZ+0x38440], R0 ;  /* 0x03844000070075a7 */ /* 0x0022e4000800017f */
[----:B---3--:R-:W-:Y:S05]  /*fd40*/  @!P0 NANOSLEEP.SYNCS 0x989680 ;  /* 0x009896800000895d */ /* 0x008fea0003900000 */
[----:B------:R-:W3:Y:S02]  /*fd50*/  @!P0 SYNCS.PHASECHK.TRANS64 P0, [R7+URZ+0x38440], R0 ;  /* 0x03844000070085a7 */ /* 0x000ee4000800007f */
[----:B---3--:R-:W-:Y:S05]  /*fd60*/  @!P0 BRA `(.L_x_272) ;  /* 0xfffffffc00f08947 */ /* 0x008fea000383ffff */
[----:B------:R-:W-:Y:S05]  /*fd70*/  BRA `(.L_x_341) ;  /* 0xffffffe800607947 */ /* 0x000fea000383ffff */
.L_x_274:
[----:B-1----:R1:W3:Y:S02]  /*fd80*/  SYNCS.PHASECHK.TRANS64.TRYWAIT P0, [R7+URZ+0x38440], R0 ;  /* 0x03844000070075a7 */ /* 0x0022e4000800017f */
[----:B---3--:R-:W-:Y:S05]  /*fd90*/  @!P0 NANOSLEEP.SYNCS 0x989680 ;  /* 0x009896800000895d */ /* 0x008fea0003900000 */
[----:B------:R-:W3:Y:S02]  /*fda0*/  @!P0 SYNCS.PHASECHK.TRANS64 P0, [R7+URZ+0x38440], R0 ;  /* 0x03844000070085a7 */ /* 0x000ee4000800007f */
[----:B---3--:R-:W-:Y:S05]  /*fdb0*/  @!P0 BRA `(.L_x_274) ;  /* 0xfffffffc00f08947 */ /* 0x008fea000383ffff */
[----:B------:R-:W-:Y:S05]  /*fdc0*/  BRA `(.L_x_342) ;  /* 0xffffffe800787947 */ /* 0x000fea000383ffff */
.L_x_276:
[----:B-1----:R1:W3:Y:S02]  /*fdd0*/  SYNCS.PHASECHK.TRANS64.TRYWAIT P0, [R7+URZ+0x38440], R0 ;  /* 0x03844000070075a7 */ /* 0x0022e4000800017f */
[----:B---3--:R-:W-:Y:S05]  /*fde0*/  @!P0 NANOSLEEP.SYNCS 0x989680 ;  /* 0x009896800000895d */ /* 0x008fea0003900000 */
[----:B------:R-:W3:Y:S02]  /*fdf0*/  @!P0 SYNCS.PHASECHK.TRANS64 P0, [R7+URZ+0x38440], R0 ;  /* 0x03844000070085a7 */ /* 0x000ee4000800007f */
[----:B---3--:R-:W-:Y:S05]  /*fe00*/  @!P0 BRA `(.L_x_276) ;  /* 0xfffffffc00f08947 */ /* 0x008fea000383ffff */
[----:B------:R-:W-:Y:S05]  /*fe10*/  BRA `(.L_x_343) ;  /* 0xffffffe800907947 */ /* 0x000fea000383ffff */
.L_x_278:
[----:B-1----:R1:W3:Y:S02]  /*fe20*/  SYNCS.PHASECHK.TRANS64.TRYWAIT P0, [R7+URZ+0x38440], R0 ;  /* 0x03844000070075a7 */ /* 0x0022e4000800017f */
[----:B---3--:R-:W-:Y:S05]  /*fe30*/  @!P0 NANOSLEEP.SYNCS 0x989680 ;  /* 0x009896800000895d */ /* 0x008fea0003900000 */
[----:B------:R-:W3:Y:S02]  /*fe40*/  @!P0 SYNCS.PHASECHK.TRANS64 P0, [R7+URZ+0x38440], R0 ;  /* 0x03844000070085a7 */ /* 0x000ee4000800007f */
[----:B---3--:R-:W-:Y:S05]  /*fe50*/  @!P0 BRA `(.L_x_278) ;  /* 0xfffffffc00f08947 */ /* 0x008fea000383ffff */
[----:B------:R-:W-:Y:S05]  /*fe60*/  BRA `(.L_x_344) ;  /* 0xffffffe800a87947 */ /* 0x000fea000383ffff */
.L_x_280:
[----:B-1----:R1:W3:Y:S02]  /*fe70*/  SYNCS.PHASECHK.TRANS64.TRYWAIT P0, [R7+URZ+0x38440], R0 ;  /* 0x03844000070075a7 */ /* 0x0022e4000800017f */
[----:B---3--:R-:W-:Y:S05]  /*fe80*/  @!P0 NANOSLEEP.SYNCS 0x989680 ;  /* 0x009896800000895d */ /* 0x008fea0003900000 */
[----:B------:R-:W3:Y:S02]  /*fe90*/  @!P0 SYNCS.PHASECHK.TRANS64 P0, [R7+URZ+0x38440], R0 ;  /* 0x03844000070085a7 */ /* 0x000ee4000800007f */
[----:B---3--:R-:W-:Y:S05]  /*fea0*/  @!P0 BRA `(.L_x_280) ;  /* 0xfffffffc00f08947 */ /* 0x008fea000383ffff */
[----:B------:R-:W-:Y:S05]  /*feb0*/  BRA `(.L_x_345) ;  /* 0xffffffe800c07947 */ /* 0x000fea000383ffff */
        .weak           $__internal_0_$__cuda_sm20_div_u64
        .type           $__internal_0_$__cuda_sm20_div_u64,@function
        .size           $__internal_0_$__cuda_sm20_div_u64,(.L_x_259 - $__internal_0_$__cuda_sm20_div_u64)
$__internal_0_$__cuda_sm20_div_u64:
[----:B------:R-:W1:Y:S08]  /*fec0*/  I2F.U64.RP R0, R26 ;  /* 0x0000001a00007312 */ /* 0x000e700000309000 */
[----:B-1----:R-:W1:Y:S02]  /*fed0*/  MUFU.RCP R0, R0 ;  /* 0x0000000000007308 */ /* 0x002e640000001000 */
[----:B-1----:R-:W-:-:S06]  /*fee0*/  VIADD R2, R0, 0x1ffffffe ;  /* 0x1ffffffe00027836 */ /* 0x002fcc0000000000 */
[----:B------:R-:W1:Y:S02]  /*fef0*/  F2I.U64.TRUNC R2, R2 ;  /* 0x0000000200027311 */ /* 0x000e64000020d800 */
[----:B-1----:R-:W-:-:S04]  /*ff00*/  IMAD.WIDE.U32 R16, R2, R26, RZ ;  /* 0x0000001a02107225 */ /* 0x002fc800078e00ff */
[----:B------:R-:W-:Y:S01]  /*ff10*/  IMAD R17, R2, R27, R17 ;  /* 0x0000001b02117224 */ /* 0x000fe200078e0211 */
[----:B------:R-:W-:-:S03]  /*ff20*/  IADD3 R25, P1, RZ, -R16, RZ ;  /* 0x80000010ff197210 */ /* 0x000fc60007f3e0ff */
[----:B------:R-:W-:Y:S02]  /*ff30*/  IMAD R17, R3, R26, R17 ;  /* 0x0000001a03117224 */ /* 0x000fe400078e0211 */
[----:B------:R-:W-:-:S04]  /*ff40*/  IMAD.HI.U32 R16, R2, R25, RZ ;  /* 0x0000001902107227 */ /* 0x000fc800078e00ff */
[----:B------:R-:W-:Y:S02]  /*ff50*/  IMAD.X R29, RZ, RZ, ~R17, P1 ;  /* 0x000000ffff1d7224 */ /* 0x000fe400008e0e11 */
[----:B------:R-:W-:Y:S02]  /*ff60*/  IMAD.MOV.U32 R17, RZ, RZ, R2 ;  /* 0x000000ffff117224 */ /* 0x000fe400078e0002 */
[-C--:B------:R-:W-:Y:S02]  /*ff70*/  IMAD R31, R3, R29.reuse, RZ ;  /* 0x0000001d031f7224 */ /* 0x080fe400078e02ff */
[----:B------:R-:W-:-:S04]  /*ff80*/  IMAD.WIDE.U32 R16, P1, R2, R29, R16 ;  /* 0x0000001d02107225 */ /* 0x000fc80007820010 */
[----:B------:R-:W-:-:S04]  /*ff90*/  IMAD.HI.U32 R29, R3, R29, RZ ;  /* 0x0000001d031d7227 */ /* 0x000fc800078e00ff */
[----:B------:R-:W-:-:S04]  /*ffa0*/  IMAD.HI.U32 R16, P2, R3, R25, R16 ;  /* 0x0000001903107227 */ /* 0x000fc80007840010 */
[----:B------:R-:W-:Y:S01]  /*ffb0*/  IMAD.X R0, R29, 0x1, R3, P1 ;  /* 0x000000011d007824 */ /* 0x000fe200008e0603 */
[----:B------:R-:W-:-:S04]  /*ffc0*/  IADD3 R17, P3, R31, R16, RZ ;  /* 0x000000101f117210 */ /* 0x000fc80007f7e0ff */
[----:B------:R-:W-:Y:S01]  /*ffd0*/  IADD3.X R25, RZ, RZ, R0, P3, P2 ;  /* 0x000000ffff197210 */ /* 0x000fe20001fe4400 */
[----:B------:R-:W-:-:S04]  /*ffe0*/  IMAD.WIDE.U32 R2, R17, R26, RZ ;  /* 0x0000001a11027225 */ /* 0x000fc800078e00ff */
[----:B------:R-:W-:Y:S01]  /*fff0*/  IMAD R0, R17, R27, R3 ;  /* 0x0000001b11007224 */ /* 0x000fe200078e0203 */
[----:B------:R-:W-:-:S03]  /*10000*/  IADD3 R3, P1, RZ, -R2, RZ ;  /* 0x80000002ff037210 */ /* 0x000fc60007f3e0ff */
[----:B------:R-:W-:Y:S02]  /*10010*/  IMAD R0, R25, R26, R0 ;  /* 0x0000001a19007224 */ /* 0x000fe400078e0200 */
[----:B------:R-:W-:-:S04]  /*10020*/  IMAD.HI.U32 R16, R17, R3, RZ ;  /* 0x0000000311107227 */ /* 0x000fc800078e00ff */
[----:B------:R-:W-:-:S04]  /*10030*/  IMAD.X R0, RZ, RZ, ~R0, P1 ;  /* 0x000000ffff007224 */ /* 0x000fc800008e0e00 */
[----:B------:R-:W-:-:S04]  /*10040*/  IMAD.WIDE.U32 R16, P1, R17, R0, R16 ;  /* 0x0000000011107225 */ /* 0x000fc80007820010 */
[C---:B------:R-:W-:Y:S02]  /*10050*/  IMAD R2, R25.reuse, R0, RZ ;  /* 0x0000000019027224 */ /* 0x040fe400078e02ff */
[----:B------:R-:W-:Y:S01]  /*10060*/  IMAD.HI.U32 R17, P2, R25, R3, R16 ;  /* 0x0000000319117227 */ /* 0x000fe20007840010 */
[----:B------:R-:W-:-:S03]  /*10070*/  MOV R3, RZ ;  /* 0x000000ff00037202 */ /* 0x000fc60000000f00 */
[----:B------:R-:W-:Y:S01]  /*10080*/  IMAD.HI.U32 R0, R25, R0, RZ ;  /* 0x0000000019007227 */ /* 0x000fe200078e00ff */
[----:B------:R-:W-:-:S03]  /*10090*/  IADD3 R17, P3, R2, R17, RZ ;  /* 0x0000001102117210 */ /* 0x000fc60007f7e0ff */
[----:B------:R-:W-:Y:S02]  /*100a0*/  IMAD.X R25, R0, 0x1, R25, P1 ;  /* 0x0000000100197824 */ /* 0x000fe400008e0619 */
[----:B------:R-:W-:-:S03]  /*100b0*/  IMAD.HI.U32 R2, R17, UR13, RZ ;  /* 0x0000000d11027c27 */ /* 0x000fc6000f8e00ff */
[----:B------:R-:W-:Y:S01]  /*100c0*/  IADD3.X R25, RZ, RZ, R25, P3, P2 ;  /* 0x000000ffff197210 */ /* 0x000fe20001fe4419 */
[----:B------:R-:W-:-:S04]  /*100d0*/  IMAD.WIDE.U32 R2, R17, UR21, R2 ;  /* 0x0000001511027c25 */ /* 0x000fc8000f8e0002 */
[C---:B------:R-:W-:Y:S02]  /*100e0*/  IMAD R17, R25.reuse, UR21, RZ ;  /* 0x0000001519117c24 */ /* 0x040fe4000f8e02ff */
[----:B------:R-:W-:-:S04]  /*100f0*/  IMAD.HI.U32 R2, P1, R25, UR13, R2 ;  /* 0x0000000d19027c27 */ /* 0x000fc8000f820002 */
[----:B------:R-:W-:Y:S01]  /*10100*/  IMAD.HI.U32 R0, R25, UR21, RZ ;  /* 0x0000001519007c27 */ /* 0x000fe2000f8e00ff */
[----:B------:R-:W-:-:S03]  /*10110*/  IADD3 R17, P2, R17, R2, RZ ;  /* 0x0000000211117210 */ /* 0x000fc60007f5e0ff */
[----:B------:R-:W-:Y:S02]  /*10120*/  IMAD.X R0, RZ, RZ, R0, P1 ;  /* 0x000000ffff007224 */ /* 0x000fe400008e0600 */
[----:B------:R-:W-:-:S04]  /*10130*/  IMAD.WIDE.U32 R2, R17, R26, RZ ;  /* 0x0000001a11027225 */ /* 0x000fc800078e00ff */
[----:B------:R-:W-:Y:S01]  /*10140*/  IMAD.X R0, RZ, RZ, R0, P2 ;  /* 0x000000ffff007224 */ /* 0x000fe200010e0600 */
[----:B------:R-:W-:Y:S01]  /*10150*/  IADD3 R25, P2, -R2, UR13, RZ ;  /* 0x0000000d02197c10 */ /* 0x000fe2000ff5e1ff */
[----:B------:R-:W-:-:S03]  /*10160*/  IMAD R3, R17, R27, R3 ;  /* 0x0000001b11037224 */ /* 0x000fc600078e0203 */
[-C--:B------:R-:W-:Y:S01]  /*10170*/  ISETP.GE.U32.AND P1, PT, R25, R26.reuse, PT ;  /* 0x0000001a1900720c */ /* 0x080fe20003f26070 */
[----:B------:R-:W-:-:S05]  /*10180*/  IMAD R0, R0, R26, R3 ;  /* 0x0000001a00007224 */ /* 0x000fca00078e0203 */
[----:B------:R-:W-:Y:S01]  /*10190*/  IADD3.X R16, ~R0, UR21, RZ, P2, !PT ;  /* 0x0000001500107c10 */ /* 0x000fe200097fe5ff */
[----:B------:R-:W-:Y:S01]  /*101a0*/  VIADD R0, R17, 0x1 ;  /* 0x0000000111007836 */ /* 0x000fe20000000000 */
[----:B------:R-:W-:Y:S02]  /*101b0*/  IADD3 R2, P2, -R26, R25, RZ ;  /* 0x000000191a027210 */ /* 0x000fe40007f5e1ff */
[----:B------:R-:W-:-:S03]  /*101c0*/  ISETP.GE.U32.AND.EX P1, PT, R16, R27, PT, P1 ;  /* 0x0000001b1000720c */ /* 0x000fc60003f26110 */
[----:B------:R-:W-:Y:S01]  /*101d0*/  IMAD.X R3, R16, 0x1, ~R27, P2 ;  /* 0x0000000110037824 */ /* 0x000fe200010e0e1b */
[----:B------:R-:W-:Y:S02]  /*101e0*/  SEL R2, R2, R25, P1 ;  /* 0x0000001902027207 */ /* 0x000fe40000800000 */
[----:B------:R-:W-:Y:S02]  /*101f0*/  SEL R17, R0, R17, P1 ;  /* 0x0000001100117207 */ /* 0x000fe40000800000 */
[----:B------:R-:W-:Y:S02]  /*10200*/  SEL R3, R3, R16, P1 ;  /* 0x0000001003037207 */ /* 0x000fe40000800000 */
[----:B------:R-:W-:Y:S01]  /*10210*/  ISETP.GE.U32.AND P1, PT, R2, R26, PT ;  /* 0x0000001a0200720c */ /* 0x000fe20003f26070 */
[----:B------:R-:W-:Y:S01]  /*10220*/  VIADD R0, R17, 0x1 ;  /* 0x0000000111007836 */ /* 0x000fe20000000000 */
[----:B------:R-:W-:Y:S01]  /*10230*/  ISETP.NE.U32.AND P2, PT, R26, RZ, PT ;  /* 0x000000ff1a00720c */ /* 0x000fe20003f45070 */
[----:B------:R-:W-:Y:S01]  /*10240*/  IMAD.MOV.U32 R2, RZ, RZ, R12 ;  /* 0x000000ffff027224 */ /* 0x000fe200078e000c */
[----:B------:R-:W-:Y:S01]  /*10250*/  ISETP.GE.U32.AND.EX P1, PT, R3, R27, PT, P1 ;  /* 0x0000001b0300720c */ /* 0x000fe20003f26110 */
[----:B------:R-:W-:Y:S01]  /*10260*/  IMAD.MOV.U32 R3, RZ, RZ, 0x0 ;  /* 0x00000000ff037424 */ /* 0x000fe200078e00ff */
[----:B------:R-:W-:-:S02]  /*10270*/  ISETP.NE.AND.EX P2, PT, R27, RZ, PT, P2 ;  /* 0x000000ff1b00720c */ /* 0x000fc40003f45320 */
[----:B------:R-:W-:-:S04]  /*10280*/  SEL R0, R0, R17, P1 ;  /* 0x0000001100007207 */ /* 0x000fc80000800000 */
[----:B------:R-:W-:Y:S01]  /*10290*/  SEL R0, R0, 0xffffffff, P2 ;  /* 0xffffffff00007807 */ /* 0x000fe20001000000 */
[----:B------:R-:W-:Y:S06]  /*102a0*/  RET.REL.NODEC R2 `(_ZN7cutlass13device_kernelINS_4gemm6kernel13GemmUniversalINS1_17GroupProblemShapeIN4cute5tupleIJiiiEEEEENS1_10collective13CollectiveMmaINS1_39MainloopSm90ArrayTmaGmmaWarpSpecializedILi13ENS6_IJNS5_1CILi2EEENSC_ILi1EEESE_EEENS1_52KernelPtrArrayTmaWarpSpecializedPingpongFP8FastAccumEEENS6_IJNSC_ILi128EEESI_NSC_ILi64EEEEEENS_12float_e4m3_tEPNS6_IJlSE_NSC_ILi0EEEEEESL_SO_NS5_8TiledMMAINS5_8MMA_AtomIJNS5_4SM904GMMA31MMA_64x128x32_F32E4M3E4M3_SS_TNILNSS_7ScaleInE1ELSU_1EEEEEENS5_6LayoutINS6_IJSE_SE_SE_EEENS6_IJSM_SM_SM_EEEEENS6_IJNS5_10UnderscoreES11_S11_EEEEENS5_13SM90_TMA_LOADENS5_14ComposedLayoutINS5_7SwizzleILi2ELi4ELi3EEENS5_18smem_ptr_flag_bitsILi8EEENSX_INS6_IJNSC_ILi8EEESJ_EEENS6_IJSJ_SE_EEEEEEEvNS5_8identityENS5_23SM90_TMA_LOAD_MULTICASTES1E_vS1F_EENS_8epilogue10collective18CollectiveEpilogueINS1I_30Sm90PtrArrayTmaWarpSpecializedILi4ELi2ELi16ELb1ELb0ELi2EEEJSK_NS6_IJSJ_NSC_ILi32EEEEEENS_6half_tEPNS6_IJSE_lSM_EEES1P_S1R_NS1I_6fusion15FusionCallbacksIS1M_NS1S_17LinearCombinationIS1P_fS1P_fLNS_15FloatRoundStyleE2EEESK_S1O_JEEES14_NS15_INS16_ILi3ELi4ELi3EEENS18_ILi16EEENSX_INS6_IJSJ_S1A_EEENS6_IJSE_SJ_EEEEEEENS5_17SM75_U16x8_LDSM_TENS5_14SM90_TMA_STOREES23_NS5_17SM90_U16x8_STSM_TENS5_9Copy_AtomIJNS5_17SM90_U32x4_STSM_NES1P_EEEvEEEvvEEEEvNT_6ParamsE) ;  /* 0xfffffefc02547950 */ /* 0x000fec0003c3ffff */
.L_x_259:
[----:B------:R-:W-:Y:S01]  /*102b0*/  UMOV UR28, UR23 ;  /* 0x00000017001c7c82 */ /* 0x000fe20008000000 */
[----:B------:R-:W-:Y:S02]  /*102c0*/  UMOV UR29, UR34 ;  /* 0x00000022001d7c82 */ /* 0x000fe40008000000 */
[----:B------:R-:W1:Y:S08]  /*102d0*/  I2F.U64.RP R13, UR28 ;  /* 0x0000001c000d7d12 */ /* 0x000e700008309000 */
[----:B-1----:R-:W1:Y:S02]  /*102e0*/  MUFU.RCP R13, R13 ;  /* 0x0000000d000d7308 */ /* 0x002e640000001000 */
[----:B-1----:R-:W-:-:S06]  /*102f0*/  VIADD R2, R13, 0x1ffffffe ;  /* 0x1ffffffe0d027836 */ /* 0x002fcc0000000000 */
[----:B------:R-:W1:Y:S02]  /*10300*/  F2I.U64.TRUNC R2, R2 ;  /* 0x0000000200027311 */ /* 0x000e64000020d800 */
[----:B-1----:R-:W-:Y:S01]  /*10310*/  R2UR UR28, R2 ;  /* 0x00000000021c72ca */ /* 0x002fe200000e0000 */
[----:B------:R-:W-:Y:S01]  /*10320*/  IMAD.MOV.U32 R2, RZ, RZ, R12 ;  /* 0x000000ffff027224 */ /* 0x000fe200078e000c */
[----:B------:R-:W-:Y:S01]  /*10330*/  R2UR UR29, R3 ;  /* 0x00000000031d72ca */ /* 0x000fe200000e0000 */
[----:B------:R-:W-:-:S10]  /*10340*/  IMAD.MOV.U32 R3, RZ, RZ, 0x0 ;  /* 0x00000000ff037424 */ /* 0x000fd400078e00ff */
[----:B------:R-:W-:-:S04]  /*10350*/  UIMAD.WIDE.U32 UR30, UR28, UR23, URZ ;  /* 0x000000171c1e72a5 */ /* 0x000fc8000f8e003f */
[----:B------:R-:W-:Y:S02]  /*10360*/  UIMAD UR31, UR28, UR34, UR31 ;  /* 0x000000221c1f72a4 */ /* 0x000fe4000f8e021f */
[----:B------:R-:W-:Y:S02]  /*10370*/  UIADD3 UR36, UP1, URZ, -UR30, URZ ;  /* 0x8000001e3f247290 */ /* 0x000fe4000ff3e03f */
[----:B------:R-:W-:Y:S02]  /*10380*/  UIMAD UR32, UR29, UR23, UR31 ;  /* 0x000000171d2072a4 */ /* 0x000fe4000f8e021f */
[----:B------:R-:W-:Y:S02]  /*10390*/  UIMAD.WIDE.U32 UR30, UR28, UR36, URZ ;  /* 0x000000241c1e72a5 */ /* 0x000fe4000f8e003f */
[----:B------:R-:W-:-:S05]  /*103a0*/  UIADD3.X UR37, URZ, ~UR32, URZ, UP1, !UPT ;  /* 0x800000203f257290 */ /* 0x000fca0008ffe43f */
[----:B------:R-:W-:Y:S01]  /*103b0*/  UMOV UR30, UR31 ;  /* 0x0000001f001e7c82 */ /* 0x000fe20008000000 */
[----:B------:R-:W-:Y:S02]  /*103c0*/  UMOV UR31, UR28 ;  /* 0x0000001c001f7c82 */ /* 0x000fe40008000000 */
[----:B------:R-:W-:Y:S02]  /*103d0*/  UIMAD.WIDE.U32 UR32, UP1, UR28, UR37, UR30 ;  /* 0x000000251c2072a5 */ /* 0x000fe4000f82001e */
[----:B------:R-:W-:Y:S02]  /*103e0*/  UIMAD.WIDE.U32 UR30, UR29, UR37, URZ ;  /* 0x000000251d1e72a5 */ /* 0x000fe4000f8e003f */
[----:B------:R-:W-:Y:S02]  /*103f0*/  UIMAD.WIDE.U32 UR32, UP2, UR29, UR36, UR32 ;  /* 0x000000241d2072a5 */ /* 0x000fe4000f840020 */
[----:B------:R-:W-:Y:S02]  /*10400*/  UIMAD UR37, UR29, UR37, URZ ;  /* 0x000000251d2572a4 */ /* 0x000fe4000f8e023f */
[----:B------:R-:W-:-:S02]  /*10410*/  UIADD3.X UR30, UR31, UR29, URZ, UP1, !UPT ;  /* 0x0000001d1f1e7290 */ /* 0x000fc40008ffe43f */
[----:B------:R-:W-:-:S04]  /*10420*/  UIADD3 UR33, UP4, UR37, UR33, URZ ;  /* 0x0000002125217290 */ /* 0x000fc8000ff9e03f */
[----:B------:R-:W-:Y:S02]  /*10430*/  UIMAD.WIDE.U32 UR28, UR33, UR23, URZ ;  /* 0x00000017211c72a5 */ /* 0x000fe4000f8e003f */
[----:B------:R-:W-:Y:S02]  /*10440*/  UIADD3.X UR36, URZ, URZ, UR30, UP4, UP2 ;  /* 0x0000003f3f247290 */ /* 0x000fe4000a7e441e */
[----:B------:R-:W-:Y:S02]  /*10450*/  UIMAD UR29, UR33, UR34, UR29 ;  /* 0x00000022211d72a4 */ /* 0x000fe4000f8e021d */
[----:B------:R-:W-:Y:S02]  /*10460*/  UIADD3 UR37, UP1, URZ, -UR28, URZ ;  /* 0x8000001c3f257290 */ /* 0x000fe4000ff3e03f */
[----:B------:R-:W-:Y:S02]  /*10470*/  UIMAD UR30, UR36, UR23, UR29 ;  /* 0x00000017241e72a4 */ /* 0x000fe4000f8e021d */
[----:B------:R-:W-:-:S02]  /*10480*/  UIMAD.WIDE.U32 UR28, UR33, UR37, URZ ;  /* 0x00000025211c72a5 */ /* 0x000fc4000f8e003f */
[----:B------:R-:W-:-:S05]  /*10490*/  UIADD3.X UR40, URZ, ~UR30, URZ, UP1, !UPT ;  /* 0x8000001e3f287290 */ /* 0x000fca0008ffe43f */
[----:B------:R-:W-:Y:S01]  /*104a0*/  UMOV UR32, UR29 ;  /* 0x0000001d00207c82 */ /* 0x000fe20008000000 */
[----:B------:R-:W-:Y:S02]  /*104b0*/  UIMAD.WIDE.U32 UR28, UR36, UR40, URZ ;  /* 0x00000028241c72a5 */ /* 0x000fe4000f8e003f */
[----:B------:R-:W-:Y:S02]  /*104c0*/  UIMAD.WIDE.U32 UR30, UP1, UR33, UR40, UR32 ;  /* 0x00000028211e72a5 */ /* 0x000fe4000f820020 */
[----:B------:R-:W-:Y:S02]  /*104d0*/  UIMAD UR32, UR36, UR40, URZ ;  /* 0x00000028242072a4 */ /* 0x000fe4000f8e023f */
[----:B------:R-:W-:Y:S02]  /*104e0*/  UIMAD.WIDE.U32 UR30, UP2, UR36, UR37, UR30 ;  /* 0x00000025241e72a5 */ /* 0x000fe4000f84001e */
[----:B------:R-:W-:Y:S02]  /*104f0*/  UIADD3.X UR36, UR29, UR36, URZ, UP1, !UPT ;  /* 0x000000241d247290 */ /* 0x000fe40008ffe43f */
[----:B------:R-:W-:-:S04]  /*10500*/  UIADD3 UR32, UP4, UR32, UR31, URZ ;  /* 0x0000001f20207290 */ /* 0x000fc8000ff9e03f */
[----:B------:R-:W-:Y:S02]  /*10510*/  UIMAD.WIDE.U32 UR30, UR32, UR24, URZ ;  /* 0x00000018201e72a5 */ /* 0x000fe4000f8e003f */
[----:B------:R-:W-:-:S05]  /*10520*/  UIADD3.X UR36, URZ, URZ, UR36, UP4, UP2 ;  /* 0x0000003f3f247290 */ /* 0x000fca000a7e4424 */
[----:B------:R-:W-:Y:S01]  /*10530*/  UMOV UR30, UR31 ;  /* 0x0000001f001e7c82 */ /* 0x000fe20008000000 */
[----:B------:R-:W-:Y:S02]  /*10540*/  UMOV UR31, URZ ;  /* 0x0000003f001f7c82 */ /* 0x000fe40008000000 */
[----:B------:R-:W-:Y:S02]  /*10550*/  UIMAD.WIDE.U32 UR28, UR32, UR25, UR30 ;  /* 0x00000019201c72a5 */ /* 0x000fe4000f8e001e */
[----:B------:R-:W-:Y:S02]  /*10560*/  UIMAD UR32, UR36, UR25, URZ ;  /* 0x00000019242072a4 */ /* 0x000fe4000f8e023f */
[----:B------:R-:W-:Y:S02]  /*10570*/  UIMAD.WIDE.U32 UR28, UP1, UR36, UR24, UR28 ;  /* 0x00000018241c72a5 */ /* 0x000fe4000f82001c */
[----:B------:R-:W-:Y:S02]  /*10580*/  UIMAD.WIDE.U32 UR30, UR36, UR25, URZ ;  /* 0x00000019241e72a5 */ /* 0x000fe4000f8e003f */
[----:B------:R-:W-:-:S02]  /*10590*/  UIADD3 UR32, UP2, UR32, UR29, URZ ;  /* 0x0000001d20207290 */ /* 0x000fc4000ff5e03f */
[----:B------:R-:W-:Y:S02]  /*105a0*/  UIADD3.X UR30, UR31, URZ, URZ, UP1, !UPT ;  /* 0x0000003f1f1e7290 */ /* 0x000fe40008ffe43f */
[----:B------:R-:W-:Y:S02]  /*105b0*/  UIMAD.WIDE.U32 UR28, UR32, UR23, URZ ;  /* 0x00000017201c72a5 */ /* 0x000fe4000f8e003f */
[----:B------:R-:W-:Y:S02]  /*105c0*/  UIADD3.X UR30, URZ, UR30, URZ, UP2, !UPT ;  /* 0x0000001e3f1e7290 */ /* 0x000fe400097fe43f */
[----:B------:R-:W-:Y:S02]  /*105d0*/  UIMAD UR29, UR32, UR34, UR29 ;  /* 0x00000022201d72a4 */ /* 0x000fe4000f8e021d */
[----:B------:R-:W-:Y:S02]  /*105e0*/  UIADD3 UR31, UP2, -UR28, UR24, URZ ;  /* 0x000000181c1f7290 */ /* 0x000fe4000ff5e13f */
[----:B------:R-:W-:-:S02]  /*105f0*/  UIMAD UR29, UR30, UR23, UR29 ;  /* 0x000000171e1d72a4 */ /* 0x000fc4000f8e021d */
[----:B------:R-:W-:Y:S02]  /*10600*/  UISETP.GE.U32.AND UP1, UPT, UR31, UR23, UPT ;  /* 0x000000171f00728c */ /* 0x000fe4000bf26070 */
[----:B------:R-:W-:Y:S02]  /*10610*/  UIADD3.X UR30, ~UR29, UR25, URZ, UP2, !UPT ;  /* 0x000000191d1e7290 */ /* 0x000fe400097fe53f */
[----:B------:R-:W-:Y:S02]  /*10620*/  UIADD3 UR25, UP2, -UR23, UR31, URZ ;  /* 0x0000001f17197290 */ /* 0x000fe4000ff5e13f */
[----:B------:R-:W-:Y:S02]  /*10630*/  UISETP.GE.U32.AND.EX UP1, UPT, UR30, UR34, UPT, UP1 ;  /* 0x000000221e00728c */ /* 0x000fe4000bf26110 */
[----:B------:R-:W-:Y:S02]  /*10640*/  UIADD3 UR28, UR32, 0x1, URZ ;  /* 0x00000001201c7890 */ /* 0x000fe4000fffe03f */
[----:B------:R-:W-:-:S02]  /*10650*/  UIADD3.X UR29, ~UR34, UR30, URZ, UP2, !UPT ;  /* 0x0000001e221d7290 */ /* 0x000fc400097fe53f */
[----:B------:R-:W-:Y:S02]  /*10660*/  USEL UR25, UR25, UR31, UP1 ;  /* 0x0000001f19197287 */ /* 0x000fe40008800000 */
[----:B------:R-:W-:Y:S02]  /*10670*/  USEL UR29, UR29, UR30, UP1 ;  /* 0x0000001e1d1d7287 */ /* 0x000fe40008800000 */
[----:B------:R-:W-:Y:S02]  /*10680*/  USEL UR32, UR28, UR32, UP1 ;  /* 0x000000201c207287 */ /* 0x000fe40008800000 */
[----:B------:R-:W-:Y:S02]  /*10690*/  UISETP.GE.U32.AND UP1, UPT, UR25, UR23, UPT ;  /* 0x000000171900728c */ /* 0x000fe4000bf26070 */
[----:B------:R-:W-:Y:S02]  /*106a0*/  UISETP.NE.U32.AND UP2, UPT, UR23, URZ, UPT ;  /* 0x0000003f1700728c */ /* 0x000fe4000bf45070 */
[----:B------:R-:W-:-:S02]  /*106b0*/  UIADD3 UR25, UR32, 0x1, URZ ;  /* 0x0000000120197890 */ /* 0x000fc4000fffe03f */
[----:B------:R-:W-:Y:S02]  /*106c0*/  UISETP.GE.U32.AND.EX UP1, UPT, UR29, UR34, UPT, UP1 ;  /* 0x000000221d00728c */ /* 0x000fe4000bf26110 */
[----:B------:R-:W-:Y:S02]  /*106d0*/  UISETP.NE.AND.EX UP2, UPT, UR34, URZ, UPT, UP2 ;  /* 0x0000003f2200728c */ /* 0x000fe4000bf45320 */
[----:B------:R-:W-:-:S04]  /*106e0*/  USEL UR25, UR25, UR32, UP1 ;  /* 0x0000002019197287 */ /* 0x000fc80008800000 */
[----:B------:R-:W-:Y:S01]  /*106f0*/  USEL UR28, UR25, 0xffffffff, UP2 ;  /* 0xffffffff191c7887 */ /* 0x000fe20009000000 */
[----:B------:R-:W-:Y:S11]  /*10700*/  RET.REL.NODEC R2 `(_ZN7cutlass13device_kernelINS_4gemm6kernel13GemmUniversalINS1_17GroupProblemShapeIN4cute5tupleIJiiiEEEEENS1_10collective13CollectiveMmaINS1_39MainloopSm90ArrayTmaGmmaWarpSpecializedILi13ENS6_IJNS5_1CILi2EEENSC_ILi1EEESE_EEENS1_52KernelPtrArrayTmaWarpSpecializedPingpongFP8FastAccumEEENS6_IJNSC_ILi128EEESI_NSC_ILi64EEEEEENS_12float_e4m3_tEPNS6_IJlSE_NSC_ILi0EEEEEESL_SO_NS5_8TiledMMAINS5_8MMA_AtomIJNS5_4SM904GMMA31MMA_64x128x32_F32E4M3E4M3_SS_TNILNSS_7ScaleInE1ELSU_1EEEEEENS5_6LayoutINS6_IJSE_SE_SE_EEENS6_IJSM_SM_SM_EEEEENS6_IJNS5_10UnderscoreES11_S11_EEEEENS5_13SM90_TMA_LOADENS5_14ComposedLayoutINS5_7SwizzleILi2ELi4ELi3EEENS5_18smem_ptr_flag_bitsILi8EEENSX_INS6_IJNSC_ILi8EEESJ_EEENS6_IJSJ_SE_EEEEEEEvNS5_8identityENS5_23SM90_TMA_LOAD_MULTICASTES1E_vS1F_EENS_8epilogue10collective18CollectiveEpilogueINS1I_30Sm90PtrArrayTmaWarpSpecializedILi4ELi2ELi16ELb1ELb0ELi2EEEJSK_NS6_IJSJ_NSC_ILi32EEEEEENS_6half_tEPNS6_IJSE_lSM_EEES1P_S1R_NS1I_6fusion15FusionCallbacksIS1M_NS1S_17LinearCombinationIS1P_fS1P_fLNS_15FloatRoundStyleE2EEESK_S1O_JEEES14_NS15_INS16_ILi3ELi4ELi3EEENS18_ILi16EEENSX_INS6_IJSJ_S1A_EEENS6_IJSE_SJ_EEEEEEENS5_17SM75_U16x8_LDSM_TENS5_14SM90_TMA_STOREES23_NS5_17SM90_U16x8_STSM_TENS5_9Copy_AtomIJNS5_17SM90_U32x4_STSM_NES1P_EEEvEEEvvEEEEvNT_6ParamsE) ;  /* 0xfffffef8023c7950 */ /* 0x000ff60003c3ffff */
.L_x_346:
[----:B------:R-:W-:-:S00]  /*10710*/  BRA `(.L_x_346) ;  /* 0xfffffffc00fc7947 */ /* 0x000fc0000383ffff */
[----:B------:R-:W-:-:S00]  /*10720*/  NOP ;  /* 0x0000000000007918 */ /* 0x000fc00000000000 */
        /* <DEDUP_REMOVED lines=13> */
.L_x_347:


//--------------------- .nv.global.init           --------------------------
	.section	.nv.global.init,"aw",@progbits
.nv.global.init:
	.type		$str$24,@object
	.size		$str$24,($str$25 - $str$24)
$str$24:
        /*0000*/ 	.byte	0x28, 0x61, 0x64, 0x64, 0x72, 0x65, 0x73, 0x73, 0x20, 0x26, 0x20, 0x6d, 0x61, 0x73, 0x6b, 0x29
        /*0010*/ 	.byte	0x20, 0x3d, 0x3d, 0x20, 0x30, 0x00
	.type		$str$25,@object
	.size		$str$25,(__unnamed_1 - $str$25)
$str$25:
        /*0016*/ 	.byte	0x2f, 0x74, 0x6d, 0x70, 0x2f, 0x63, 0x75, 0x74, 0x6c, 0x61, 0x73, 0x73, 0x5f, 0x73, 0x77, 0x65
        /*0026*/ 	.byte	0x65, 0x70, 0x5f, 0x73, 0x72, 0x63, 0x2f, 0x69, 0x6e, 0x63, 0x6c, 0x75, 0x64, 0x65, 0x2f, 0x63
        /*0036*/ 	.byte	0x75, 0x74, 0x65, 0x2f, 0x70, 0x6f, 0x69, 0x6e, 0x74, 0x65, 0x72, 0x5f, 0x66, 0x6c, 0x61, 0x67
        /*0046*/ 	.byte	0x67, 0x65, 0x64, 0x2e, 0x68, 0x70, 0x70, 0x00
	.type		__unnamed_1,@object
	.size		__unnamed_1,(.L_0 - __unnamed_1)
__unnamed_1:
        /*004e*/ 	.byte	0x61, 0x75, 0x74, 0x6f, 0x20, 0x63, 0x75, 0x74, 0x65, 0x3a, 0x3a, 0x61, 0x73, 0x5f, 0x70, 0x6f
        /* <DEDUP_REMOVED lines=27> */
        /*020e*/ 	.byte	0x3e, 0x3e, 0x3e, 0x3e, 0x3e, 0x5d, 0x00
.L_0:


//--------------------- .nv.shared._ZN7cutlass13device_kernelINS_4gemm6kernel13GemmUniversalINS1_17GroupProblemShapeIN4cute5tupleIJiiiEEEEENS1_10collective13CollectiveMmaINS1_39MainloopSm90ArrayTmaGmmaWarpSpecializedILi13ENS6_IJNS5_1CILi2EEENSC_ILi1EEESE_EEENS1_52KernelPtrArrayTmaWarpSpecializedPingpongFP8FastAccumEEENS6_IJNSC_ILi128EEESI_NSC_ILi64EEEEEENS_12float_e4m3_tEPNS6_IJlSE_NSC_ILi0EEEEEESL_SO_NS5_8TiledMMAINS5_8MMA_AtomIJNS5_4SM904GMMA31MMA_64x128x32_F32E4M3E4M3_SS_TNILNSS_7ScaleInE1ELSU_1EEEEEENS5_6LayoutINS6_IJSE_SE_SE_EEENS6_IJSM_SM_SM_EEEEENS6_IJNS5_10UnderscoreES11_S11_EEEEENS5_13SM90_TMA_LOADENS5_14ComposedLayoutINS5_7SwizzleILi2ELi4ELi3EEENS5_18smem_ptr_flag_bitsILi8EEENSX_INS6_IJNSC_ILi8EEESJ_EEENS6_IJSJ_SE_EEEEEEEvNS5_8identityENS5_23SM90_TMA_LOAD_MULTICASTES1E_vS1F_EENS_8epilogue10collective18CollectiveEpilogueINS1I_30Sm90PtrArrayTmaWarpSpecializedILi4ELi2ELi16ELb1ELb0ELi2EEEJSK_NS6_IJSJ_NSC_ILi32EEEEEENS_6half_tEPNS6_IJSE_lSM_EEES1P_S1R_NS1I_6fusion15FusionCallbacksIS1M_NS1S_17LinearCombinationIS1P_fS1P_fLNS_15FloatRoundStyleE2EEESK_S1O_JEEES14_NS15_INS16_ILi3ELi4ELi3EEENS18_ILi16EEENSX_INS6_IJSJ_S1A_EEENS6_IJSE_SJ_EEEEEEENS5_17SM75_U16x8_LDSM_TENS5_14SM90_TMA_STOREES23_NS5_17SM90_U16x8_STSM_TENS5_9Copy_AtomIJNS5_17SM90_U32x4_STSM_NES1P_EEEvEEEvvEEEEvNT_6ParamsE --------------------------
	.section	.nv.shared._ZN7cutlass13device_kernelINS_4gemm6kernel13GemmUniversalINS1_17GroupProblemShapeIN4cute5tupleIJiiiEEEEENS1_10collective13CollectiveMmaINS1_39MainloopSm90ArrayTmaGmmaWarpSpecializedILi13ENS6_IJNS5_1CILi2EEENSC_ILi1EEESE_EEENS1_52KernelPtrArrayTmaWarpSpecializedPingpongFP8FastAccumEEENS6_IJNSC_ILi128EEESI_NSC_ILi64EEEEEENS_12float_e4m3_tEPNS6_IJlSE_NSC_ILi0EEEEEESL_SO_NS5_8TiledMMAINS5_8MMA_AtomIJNS5_4SM904GMMA31MMA_64x128x32_F32E4M3E4M3_SS_TNILNSS_7ScaleInE1ELSU_1EEEEEENS5_6LayoutINS6_IJSE_SE_SE_EEENS6_IJSM_SM_SM_EEEEENS6_IJNS5_10UnderscoreES11_S11_EEEEENS5_13SM90_TMA_LOADENS5_14ComposedLayoutINS5_7SwizzleILi2ELi4ELi3EEENS5_18smem_ptr_flag_bitsILi8EEENSX_INS6_IJNSC_ILi8EEESJ_EEENS6_IJSJ_SE_EEEEEEEvNS5_8identityENS5_23SM90_TMA_LOAD_MULTICASTES1E_vS1F_EENS_8epilogue10collective18CollectiveEpilogueINS1I_30Sm90PtrArrayTmaWarpSpecializedILi4ELi2ELi16ELb1ELb0ELi2EEEJSK_NS6_IJSJ_NSC_ILi32EEEEEENS_6half_tEPNS6_IJSE_lSM_EEES1P_S1R_NS1I_6fusion15FusionCallbacksIS1M_NS1S_17LinearCombinationIS1P_fS1P_fLNS_15FloatRoundStyleE2EEESK_S1O_JEEES14_NS15_INS16_ILi3ELi4ELi3EEENS18_ILi16EEENSX_INS6_IJSJ_S1A_EEENS6_IJSE_SJ_EEEEEEENS5_17SM75_U16x8_LDSM_TENS5_14SM90_TMA_STOREES23_NS5_17SM90_U16x8_STSM_TENS5_9Copy_AtomIJNS5_17SM90_U32x4_STSM_NES1P_EEEvEEEvvEEEEvNT_6ParamsE,"aw",@nobits
	.sectionflags	@""
	.align	16
	.zero		1024


//--------------------- .nv.shared.reserved.0     --------------------------
	.section	.nv.shared.reserved.0,"aw",@nobits
	.weak		__nv_reservedSMEM_offset_0_alias
	.size		__nv_reservedSMEM_offset_0_alias, 0, 0
	.other		__nv_reservedSMEM_offset_0_alias,@"STO_CUDA_RESERVED_SHARED STV_DEFAULT"
__nv_reservedSMEM_offset_0_alias:
	.zero		0


//--------------------- .nv.global                --------------------------
	.section	.nv.global,"aw",@nobits
.nv.global:
	.type		_ZN39_INTERNAL_2ad44e9d_4_k_cu_10592fd1_27874cute1_E,@object
	.size		_ZN39_INTERNAL_2ad44e9d_4_k_cu_10592fd1_27874cute1_E,(_ZN39_INTERNAL_2ad44e9d_4_k_cu_10592fd1_27874cuda3std3__45__cpo6cbeginE - _ZN39_INTERNAL_2ad44e9d_4_k_cu_10592fd1_27874cute1_E)
_ZN39_INTERNAL_2ad44e9d_4_k_cu_10592fd1_27874cute1_E:
	.zero		1
	.type		_ZN39_INTERNAL_2ad44e9d_4_k_cu_10592fd1_27874cuda3std3__45__cpo6cbeginE,@object
	.size		_ZN39_INTERNAL_2ad44e9d_4_k_cu_10592fd1_27874cuda3std3__45__cpo6cbeginE,(_ZN39_INTERNAL_2ad44e9d_4_k_cu_10592fd1_27874cuda3std3__48in_placeE - _ZN39_INTERNAL_2ad44e9d_4_k_cu_10592fd1_27874cuda3std3__45__cpo6cbeginE)
_ZN39_INTERNAL_2ad44e9d_4_k_cu_10592fd1_27874cuda3std3__45__cpo6cbeginE:
	.zero		1
	.type		_ZN39_INTERNAL_2ad44e9d_4_k_cu_10592fd1_27874cuda3std3__48in_placeE,@object
	.size		_ZN39_INTERNAL_2ad44e9d_4_k_cu_10592fd1_27874cuda3std3__48in_placeE,(_ZN39_INTERNAL_2ad44e9d_4_k_cu_10592fd1_27874cuda3std6ranges3__45__cpo9iter_moveE - _ZN39_INTERNAL_2ad44e9d_4_k_cu_10592fd1_27874cuda3std3__48in_placeE)
_ZN39_INTERNAL_2ad44e9d_4_k_cu_10592fd1_27874cuda3std3__48in_placeE:
	.zero		1
	.type		_ZN39_INTERNAL_2ad44e9d_4_k_cu_10592fd1_27874cuda3std6ranges3__45__cpo9iter_moveE,@object
	.size		_ZN39_INTERNAL_2ad44e9d_4_k_cu_10592fd1_27874cuda3std6ranges3__45__cpo9iter_moveE,(_ZN39_INTERNAL_2ad44e9d_4_k_cu_10592fd1_27874cuda3std3__45__cpo5beginE - _ZN39_INTERNAL_2ad44e9d_4_k_cu_10592fd1_27874cuda3std6ranges3__45__cpo9iter_moveE)
_ZN39_INTERNAL_2ad44e9d_4_k_cu_10592fd1_27874cuda3std6ranges3__45__cpo9iter_moveE:
	.zero		1
	.type		_ZN39_INTERNAL_2ad44e9d_4_k_cu_10592fd1_27874cuda3std3__45__cpo5beginE,@object
	.size		_ZN39_INTERNAL_2ad44e9d_4_k_cu_10592fd1_27874cuda3std3__45__cpo5beginE,(_ZN39_INTERNAL_2ad44e9d_4_k_cu_10592fd1_27874cuda3std3__441_GLOBAL__N__2ad44e9d_4_k_cu_10592fd1_27876ignoreE - _ZN39_INTERNAL_2ad44e9d_4_k_cu_10592fd1_27874cuda3std3__45__cpo5beginE)
_ZN39_INTERNAL_2ad44e9d_4_k_cu_10592fd1_27874cuda3std3__45__cpo5beginE:
	.zero		1
	.type		_ZN39_INTERNAL_2ad44e9d_4_k_cu_10592fd1_27874cuda3std3__441_GLOBAL__N__2ad44e9d_4_k_cu_10592fd1_27876ignoreE,@object
	.size		_ZN39_INTERNAL_2ad44e9d_4_k_cu_10592fd1_27874cuda3std3__441_GLOBAL__N__2ad44e9d_4_k_cu_10592fd1_27876ignoreE,(_ZN39_INTERNAL_2ad44e9d_4_k_cu_10592fd1_27874cute7productE - _ZN39_INTERNAL_2ad44e9d_4_k_cu_10592fd1_27874cuda3std3__441_GLOBAL__N__2ad44e9d_4_k_cu_10592fd1_27876ignoreE)
_ZN39_INTERNAL_2ad44e9d_4_k_cu_10592fd1_27874cuda3std3__441_GLOBAL__N__2ad44e9d_4_k_cu_10592fd1_27876ignoreE:
	.zero		1
	.type		_ZN39_INTERNAL_2ad44e9d_4_k_cu_10592fd1_27874cute7productE,@object
	.size		_ZN39_INTERNAL_2ad44e9d_4_k_cu_10592fd1_27874cute7productE,(_ZN39_INTERNAL_2ad44e9d_4_k_cu_10592fd1_27874cuda3std3__45__cpo3endE - _ZN39_INTERNAL_2ad44e9d_4_k_cu_10592fd1_27874cute7productE)
_ZN39_INTERNAL_2ad44e9d_4_k_cu_10592fd1_27874cute7productE:
	.zero		1
	.type		_ZN39_INTERNAL_2ad44e9d_4_k_cu_10592fd1_27874cuda3std3__45__cpo3endE,@object
	.size		_ZN39_INTERNAL_2ad44e9d_4_k_cu_10592fd1_27874cuda3std3__45__cpo3endE,(_ZN39_INTERNAL_2ad44e9d_4_k_cu_10592fd1_27874cuda3std3__419piecewise_constructE - _ZN39_INTERNAL_2ad44e9d_4_k_cu_10592fd1_27874cuda3std3__45__cpo3endE)
_ZN39_INTERNAL_2ad44e9d_4_k_cu_10592fd1_27874cuda3std3__45__cpo3endE:
	.zero		1
	.type		_ZN39_INTERNAL_2ad44e9d_4_k_cu_10592fd1_27874cuda3std3__419piecewise_constructE,@object
	.size		_ZN39_INTERNAL_2ad44e9d_4_k_cu_10592fd1_27874cuda3std3__419piecewise_constructE,(_ZN39_INTERNAL_2ad44e9d_4_k_cu_10592fd1_27874cuda3std3__45__cpo4cendE - _ZN39_INTERNAL_2ad44e9d_4_k_cu_10592fd1_27874cuda3std3__419piecewise_constructE)
_ZN39_INTERNAL_2ad44e9d_4_k_cu_10592fd1_27874cuda3std3__419piecewise_constructE:
	.zero		1
	.type		_ZN39_INTERNAL_2ad44e9d_4_k_cu_10592fd1_27874cuda3std3__45__cpo4cendE,@object
	.size		_ZN39_INTERNAL_2ad44e9d_4_k_cu_10592fd1_27874cuda3std3__45__cpo4cendE,(_ZN39_INTERNAL_2ad44e9d_4_k_cu_10592fd1_27874cuda3std6ranges3__45__cpo4swapE - _ZN39_INTERNAL_2ad44e9d_4_k_cu_10592fd1_27874cuda3std3__45__cpo4cendE)
_ZN39_INTERNAL_2ad44e9d_4_k_cu_10592fd1_27874cuda3std3__45__cpo4cendE:
	.zero		1
	.type		_ZN39_INTERNAL_2ad44e9d_4_k_cu_10592fd1_27874cuda3std6ranges3__45__cpo4swapE,@object
	.size		_ZN39_INTERNAL_2ad44e9d_4_k_cu_10592fd1_27874cuda3std6ranges3__45__cpo4swapE,(.L_8 - _ZN39_INTERNAL_2ad44e9d_4_k_cu_10592fd1_27874cuda3std6ranges3__45__cpo4swapE)
_ZN39_INTERNAL_2ad44e9d_4_k_cu_10592fd1_27874cuda3std6ranges3__45__cpo4swapE:
	.zero		1
.L_8:


//--------------------- .nv.constant0._ZN7cutlass13device_kernelINS_4gemm6kernel13GemmUniversalINS1_17GroupProblemShapeIN4cute5tupleIJiiiEEEEENS1_10collective13CollectiveMmaINS1_39MainloopSm90ArrayTmaGmmaWarpSpecializedILi13ENS6_IJNS5_1CILi2EEENSC_ILi1EEESE_EEENS1_52KernelPtrArrayTmaWarpSpecializedPingpongFP8FastAccumEEENS6_IJNSC_ILi128EEESI_NSC_ILi64EEEEEENS_12float_e4m3_tEPNS6_IJlSE_NSC_ILi0EEEEEESL_SO_NS5_8TiledMMAINS5_8MMA_AtomIJNS5_4SM904GMMA31MMA_64x128x32_F32E4M3E4M3_SS_TNILNSS_7ScaleInE1ELSU_1EEEEEENS5_6LayoutINS6_IJSE_SE_SE_EEENS6_IJSM_SM_SM_EEEEENS6_IJNS5_10UnderscoreES11_S11_EEEEENS5_13SM90_TMA_LOADENS5_14ComposedLayoutINS5_7SwizzleILi2ELi4ELi3EEENS5_18smem_ptr_flag_bitsILi8EEENSX_INS6_IJNSC_ILi8EEESJ_EEENS6_IJSJ_SE_EEEEEEEvNS5_8identityENS5_23SM90_TMA_LOAD_MULTICASTES1E_vS1F_EENS_8epilogue10collective18CollectiveEpilogueINS1I_30Sm90PtrArrayTmaWarpSpecializedILi4ELi2ELi16ELb1ELb0ELi2EEEJSK_NS6_IJSJ_NSC_ILi32EEEEEENS_6half_tEPNS6_IJSE_lSM_EEES1P_S1R_NS1I_6fusion15FusionCallbacksIS1M_NS1S_17LinearCombinationIS1P_fS1P_fLNS_15FloatRoundStyleE2EEESK_S1O_JEEES14_NS15_INS16_ILi3ELi4ELi3EEENS18_ILi16EEENSX_INS6_IJSJ_S1A_EEENS6_IJSE_SJ_EEEEEEENS5_17SM75_U16x8_LDSM_TENS5_14SM90_TMA_STOREES23_NS5_17SM90_U16x8_STSM_TENS5_9Copy_AtomIJNS5_17SM90_U32x4_STSM_NES1P_EEEvEEEvvEEEEvNT_6ParamsE --------------------------
	.section	.nv.constant0._ZN7cutlass13device_kernelINS_4gemm6kernel13GemmUniversalINS1_17GroupProblemShapeIN4cute5tupleIJiiiEEEEENS1_10collective13CollectiveMmaINS1_39MainloopSm90ArrayTmaGmmaWarpSpecializedILi13ENS6_IJNS5_1CILi2EEENSC_ILi1EEESE_EEENS1_52KernelPtrArrayTmaWarpSpecializedPingpongFP8FastAccumEEENS6_IJNSC_ILi128EEESI_NSC_ILi64EEEEEENS_12float_e4m3_tEPNS6_IJlSE_NSC_ILi0EEEEEESL_SO_NS5_8TiledMMAINS5_8MMA_AtomIJNS5_4SM904GMMA31MMA_64x128x32_F32E4M3E4M3_SS_TNILNSS_7ScaleInE1ELSU_1EEEEEENS5_6LayoutINS6_IJSE_SE_SE_EEENS6_IJSM_SM_SM_EEEEENS6_IJNS5_10UnderscoreES11_S11_EEEEENS5_13SM90_TMA_LOADENS5_14ComposedLayoutINS5_7SwizzleILi2ELi4ELi3EEENS5_18smem_ptr_flag_bitsILi8EEENSX_INS6_IJNSC_ILi8EEESJ_EEENS6_IJSJ_SE_EEEEEEEvNS5_8identityENS5_23SM90_TMA_LOAD_MULTICASTES1E_vS1F_EENS_8epilogue10collective18CollectiveEpilogueINS1I_30Sm90PtrArrayTmaWarpSpecializedILi4ELi2ELi16ELb1ELb0ELi2EEEJSK_NS6_IJSJ_NSC_ILi32EEEEEENS_6half_tEPNS6_IJSE_lSM_EEES1P_S1R_NS1I_6fusion15FusionCallbacksIS1M_NS1S_17LinearCombinationIS1P_fS1P_fLNS_15FloatRoundStyleE2EEESK_S1O_JEEES14_NS15_INS16_ILi3ELi4ELi3EEENS18_ILi16EEENSX_INS6_IJSJ_S1A_EEENS6_IJSE_SJ_EEEEEEENS5_17SM75_U16x8_LDSM_TENS5_14SM90_TMA_STOREES23_NS5_17SM90_U16x8_STSM_TENS5_9Copy_AtomIJNS5_17SM90_U32x4_STSM_NES1P_EEEvEEEvvEEEEvNT_6ParamsE,"a",@progbits
	.sectionflags	@""
	.align	4
.nv.constant0._ZN7cutlass13device_kernelINS_4gemm6kernel13GemmUniversalINS1_17GroupProblemShapeIN4cute5tupleIJiiiEEEEENS1_10collective13CollectiveMmaINS1_39MainloopSm90ArrayTmaGmmaWarpSpecializedILi13ENS6_IJNS5_1CILi2EEENSC_ILi1EEESE_EEENS1_52KernelPtrArrayTmaWarpSpecializedPingpongFP8FastAccumEEENS6_IJNSC_ILi128EEESI_NSC_ILi64EEEEEENS_12float_e4m3_tEPNS6_IJlSE_NSC_ILi0EEEEEESL_SO_NS5_8TiledMMAINS5_8MMA_AtomIJNS5_4SM904GMMA31MMA_64x128x32_F32E4M3E4M3_SS_TNILNSS_7ScaleInE1ELSU_1EEEEEENS5_6LayoutINS6_IJSE_SE_SE_EEENS6_IJSM_SM_SM_EEEEENS6_IJNS5_10UnderscoreES11_S11_EEEEENS5_13SM90_TMA_LOADENS5_14ComposedLayoutINS5_7SwizzleILi2ELi4ELi3EEENS5_18smem_ptr_flag_bitsILi8EEENSX_INS6_IJNSC_ILi8EEESJ_EEENS6_IJSJ_SE_EEEEEEEvNS5_8identityENS5_23SM90_TMA_LOAD_MULTICASTES1E_vS1F_EENS_8epilogue10collective18CollectiveEpilogueINS1I_30Sm90PtrArrayTmaWarpSpecializedILi4ELi2ELi16ELb1ELb0ELi2EEEJSK_NS6_IJSJ_NSC_ILi32EEEEEENS_6half_tEPNS6_IJSE_lSM_EEES1P_S1R_NS1I_6fusion15FusionCallbacksIS1M_NS1S_17LinearCombinationIS1P_fS1P_fLNS_15FloatRoundStyleE2EEESK_S1O_JEEES14_NS15_INS16_ILi3ELi4ELi3EEENS18_ILi16EEENSX_INS6_IJSJ_S1A_EEENS6_IJSE_SJ_EEEEEEENS5_17SM75_U16x8_LDSM_TENS5_14SM90_TMA_STOREES23_NS5_17SM90_U16x8_STSM_TENS5_9Copy_AtomIJNS5_17SM90_U32x4_STSM_NES1P_EEEvEEEvvEEEEvNT_6ParamsE:
	.zero		2432


//--------------------- SYMBOLS --------------------------

	.type		.nv.reservedSmem.offset0,@object
	.size		.nv.reservedSmem.offset0,0x4
	.type		__assertfail,@function
